def matmul_kernel(
    a_ptr,
    b_ptr,
    c_ptr,
    M,
    N,
    K,
    stride_am,
    stride_ak,
    stride_bk,
    stride_bn,
    stride_cm,
    stride_cn,
    BLOCK_M: tl.constexpr,
    BLOCK_N: tl.constexpr,
    BLOCK_K: tl.constexpr,
    GROUP_M: tl.constexpr,
):
    pid = tl.program_id(axis=0)
    num_pid_m = tl.cdiv(M, BLOCK_M)
    num_pid_n = tl.cdiv(N, BLOCK_N)
    num_pid_in_group = GROUP_M * num_pid_n
    group_id = pid // num_pid_in_group
    first_pid_m = group_id * GROUP_M
    group_size_m = min(num_pid_m - first_pid_m, GROUP_M)
    pid_m = first_pid_m + ((pid % num_pid_in_group) % group_size_m)
    pid_n = (pid % num_pid_in_group) // group_size_m

    offs_am = (pid_m * BLOCK_M + tl.arange(0, BLOCK_M)) % M
    offs_bn = (pid_n * BLOCK_N + tl.arange(0, BLOCK_N)) % N
    offs_k = tl.arange(0, BLOCK_K)
    a_ptrs = a_ptr + offs_am[:, None] * stride_am + offs_k[None, :] * stride_ak
    b_ptrs = b_ptr + offs_k[:, None] * stride_bk + offs_bn[None, :] * stride_bn

    acc = tl.zeros((BLOCK_M, BLOCK_N), dtype=tl.float32)
    for kk in range(0, tl.cdiv(K, BLOCK_K)):
        a = tl.load(a_ptrs, mask=offs_k[None, :] < K - kk * BLOCK_K, other=0.0)
        b = tl.load(b_ptrs, mask=offs_k[:, None] < K - kk * BLOCK_K, other=0.0)
        acc = tl.dot(a, b, acc)
        a_ptrs += BLOCK_K * stride_ak
        b_ptrs += BLOCK_K * stride_bk

    c = acc.to(c_ptr.dtype.element_ty)
    offs_cm = pid_m * BLOCK_M + tl.arange(0, BLOCK_M)
    offs_cn = pid_n * BLOCK_N + tl.arange(0, BLOCK_N)
    c_ptrs = c_ptr + offs_cm[:, None] * stride_cm + offs_cn[None, :] * stride_cn
    mask = (offs_cm[:, None] < M) & (offs_cn[None, :] < N)
    tl.store(c_ptrs, c, mask=mask)

# config = {"BLOCK_K": 64, "BLOCK_M": 64, "BLOCK_N": 128, "GROUP_M": 8, "arch": "sm_100", "dtype": "fp32", "num_ctas": 1, "num_stages": 8, "num_warps": 4}
# arch = sm_100


// ===== COMPILED SASS (sm_100a) =====

	.target	sm_100a

	.elftype	@"ET_EXEC"


//--------------------- .note.nv.tkinfo           --------------------------
	.section	.note.nv.tkinfo,"",@"SHT_NOTE"
	.sectionflags	@"SHF_NOTE_NV_TKINFO"
	.tkinfo
        /*0018*/ 	.word	0x00000081
        /*0030*/ 	.string	""
        /*0030*/ 	.string	"ptxas-blackwell"
        /*0030*/ 	.string	"Cuda compilation tools, release 12.9, V12.9.86"
        /*0030*/ 	.string	"Build cuda_12.9.r12.9/compiler.36037853_0"
        /*0030*/ 	.string	"-v  -suppress-debug-info  -lineinfo  -arch sm_100a "



//--------------------- .note.nv.cuver            --------------------------
	.section	.note.nv.cuver,"",@"SHT_NOTE"
	.sectionflags	@"SHF_NOTE_NV_CUVER"
        /*0018*/ 	.short	0x0001
        /*001a*/ 	.short	0x0064
        /*001c*/ 	.short	0x0001
        /*001e*/ 	.short	0x0000
        /*0020*/ 	.short	0x0001
        /*0022*/ 	.short	0x0000


//--------------------- .nv.info                  --------------------------
	.section	.nv.info,"",@"SHT_CUDA_INFO"
	.align	4


	//----- nvinfo : EIATTR_REGCOUNT
	.align		4
        /*0000*/ 	.byte	0x04, 0x2f
        /*0002*/ 	.short	(.L_4 - .L_3)
	.align		4
.L_3:
        /*0004*/ 	.word	index@(matmul_kernel)
        /*0008*/ 	.word	0x000000ff


	//----- nvinfo : EIATTR_FRAME_SIZE
	.align		4
.L_4:
        /*000c*/ 	.byte	0x04, 0x11
        /*000e*/ 	.short	(.L_6 - .L_5)
	.align		4
.L_5:
        /*0010*/ 	.word	index@($__internal_2_$__cuda_sm10x_tcgen05_guardrail_trap_unallocated_columns_being_dealloced)
        /*0014*/ 	.word	0x000004d8


	//----- nvinfo : EIATTR_FRAME_SIZE
	.align		4
.L_6:
        /*0018*/ 	.byte	0x04, 0x11
        /*001a*/ 	.short	(.L_8 - .L_7)
	.align		4
.L_7:
        /*001c*/ 	.word	index@($__internal_1_$__cuda_sm10x_tcgen05_guardrail_trap_phase_invalid_during_alloc)
        /*0020*/ 	.word	0x000004d8


	//----- nvinfo : EIATTR_FRAME_SIZE
	.align		4
.L_8:
        /*0024*/ 	.byte	0x04, 0x11
        /*0026*/ 	.short	(.L_10 - .L_9)
	.align		4
.L_9:
        /*0028*/ 	.word	index@($__internal_0_$__cuda_sm10x_tcgen05_guardrail_trap_col_being_dealloced_not_returned_by_alloc)
        /*002c*/ 	.word	0x000004d8


	//----- nvinfo : EIATTR_FRAME_SIZE
	.align		4
.L_10:
        /*0030*/ 	.byte	0x04, 0x11
        /*0032*/ 	.short	(.L_12 - .L_11)
	.align		4
.L_11:
        /*0034*/ 	.word	index@(matmul_kernel)
        /*0038*/ 	.word	0x000004d8


	//----- nvinfo : EIATTR_MIN_STACK_SIZE
	.align		4
.L_12:
        /*003c*/ 	.byte	0x04, 0x12
        /*003e*/ 	.short	(.L_14 - .L_13)
	.align		4
.L_13:
        /*0040*/ 	.word	index@(matmul_kernel)
        /*0044*/ 	.word	0x000004d8
.L_14:


//--------------------- .nv.info.matmul_kernel    --------------------------
	.section	.nv.info.matmul_kernel,"",@"SHT_CUDA_INFO"
	.sectionflags	@""
	.align	4


	//----- nvinfo : EIATTR_CUDA_API_VERSION
	.align		4
        /*0000*/ 	.byte	0x04, 0x37
        /*0002*/ 	.short	(.L_16 - .L_15)
.L_15:
        /*0004*/ 	.word	0x00000081


	//----- nvinfo : EIATTR_KPARAM_INFO
	.align		4
.L_16:
        /*0008*/ 	.byte	0x04, 0x17
        /*000a*/ 	.short	(.L_18 - .L_17)
.L_17:
        /*000c*/ 	.word	0x00000000
        /*0010*/ 	.short	0x000d
        /*0012*/ 	.short	0x0048
        /*0014*/ 	.byte	0x00, 0xf4, 0x21, 0x00


	//----- nvinfo : EIATTR_KPARAM_INFO
	.align		4
.L_18:
        /*0018*/ 	.byte	0x04, 0x17
        /*001a*/ 	.short	(.L_20 - .L_19)
.L_19:
        /*001c*/ 	.word	0x00000000
        /*0020*/ 	.short	0x000c
        /*0022*/ 	.short	0x0040
        /*0024*/ 	.byte	0x00, 0xf4, 0x21, 0x00


	//----- nvinfo : EIATTR_KPARAM_INFO
	.align		4
.L_20:
        /*0028*/ 	.byte	0x04, 0x17
        /*002a*/ 	.short	(.L_22 - .L_21)
.L_21:
        /*002c*/ 	.word	0x00000000
        /*0030*/ 	.short	0x000b
        /*0032*/ 	.short	0x0038
        /*0034*/ 	.byte	0x00, 0xf0, 0x11, 0x00


	//----- nvinfo : EIATTR_KPARAM_INFO
	.align		4
.L_22:
        /*0038*/ 	.byte	0x04, 0x17
        /*003a*/ 	.short	(.L_24 - .L_23)
.L_23:
        /*003c*/ 	.word	0x00000000
        /*0040*/ 	.short	0x000a
        /*0042*/ 	.short	0x0034
        /*0044*/ 	.byte	0x00, 0xf0, 0x11, 0x00


	//----- nvinfo : EIATTR_KPARAM_INFO
	.align		4
.L_24:
        /*0048*/ 	.byte	0x04, 0x17
        /*004a*/ 	.short	(.L_26 - .L_25)
.L_25:
        /*004c*/ 	.word	0x00000000
        /*0050*/ 	.short	0x0009
        /*0052*/ 	.short	0x0030
        /*0054*/ 	.byte	0x00, 0xf0, 0x11, 0x00


	//----- nvinfo : EIATTR_KPARAM_INFO
	.align		4
.L_26:
        /*0058*/ 	.byte	0x04, 0x17
        /*005a*/ 	.short	(.L_28 - .L_27)
.L_27:
        /*005c*/ 	.word	0x00000000
        /*0060*/ 	.short	0x0008
        /*0062*/ 	.short	0x002c
        /*0064*/ 	.byte	0x00, 0xf0, 0x11, 0x00


	//----- nvinfo : EIATTR_KPARAM_INFO
	.align		4
.L_28:
        /*0068*/ 	.byte	0x04, 0x17
        /*006a*/ 	.short	(.L_30 - .L_29)
.L_29:
        /*006c*/ 	.word	0x00000000
        /*0070*/ 	.short	0x0007
        /*0072*/ 	.short	0x0028
        /*0074*/ 	.byte	0x00, 0xf0, 0x11, 0x00


	//----- nvinfo : EIATTR_KPARAM_INFO
	.align		4
.L_30:
        /*0078*/ 	.byte	0x04, 0x17
        /*007a*/ 	.short	(.L_32 - .L_31)
.L_31:
        /*007c*/ 	.word	0x00000000
        /*0080*/ 	.short	0x0006
        /*0082*/ 	.short	0x0024
        /*0084*/ 	.byte	0x00, 0xf0, 0x11, 0x00


	//----- nvinfo : EIATTR_KPARAM_INFO
	.align		4
.L_32:
        /*0088*/ 	.byte	0x04, 0x17
        /*008a*/ 	.short	(.L_34 - .L_33)
.L_33:
        /*008c*/ 	.word	0x00000000
        /*0090*/ 	.short	0x0005
        /*0092*/ 	.short	0x0020
        /*0094*/ 	.byte	0x00, 0xf0, 0x11, 0x00


	//----- nvinfo : EIATTR_KPARAM_INFO
	.align		4
.L_34:
        /*0098*/ 	.byte	0x04, 0x17
        /*009a*/ 	.short	(.L_36 - .L_35)
.L_35:
        /*009c*/ 	.word	0x00000000
        /*00a0*/ 	.short	0x0004
        /*00a2*/ 	.short	0x001c
        /*00a4*/ 	.byte	0x00, 0xf0, 0x11, 0x00


	//----- nvinfo : EIATTR_KPARAM_INFO
	.align		4
.L_36:
        /*00a8*/ 	.byte	0x04, 0x17
        /*00aa*/ 	.short	(.L_38 - .L_37)
.L_37:
        /*00ac*/ 	.word	0x00000000
        /*00b0*/ 	.short	0x0003
        /*00b2*/ 	.short	0x0018
        /*00b4*/ 	.byte	0x00, 0xf0, 0x11, 0x00


	//----- nvinfo : EIATTR_KPARAM_INFO
	.align		4
.L_38:
        /*00b8*/ 	.byte	0x04, 0x17
        /*00ba*/ 	.short	(.L_40 - .L_39)
.L_39:
        /*00bc*/ 	.word	0x00000000
        /*00c0*/ 	.short	0x0002
        /*00c2*/ 	.short	0x0010
        /*00c4*/ 	.byte	0x00, 0xf4, 0x21, 0x00


	//----- nvinfo : EIATTR_KPARAM_INFO
	.align		4
.L_40:
        /*00c8*/ 	.byte	0x04, 0x17
        /*00ca*/ 	.short	(.L_42 - .L_41)
.L_41:
        /*00cc*/ 	.word	0x00000000
        /*00d0*/ 	.short	0x0001
        /*00d2*/ 	.short	0x0008
        /*00d4*/ 	.byte	0x00, 0xf4, 0x21, 0x00


	//----- nvinfo : EIATTR_KPARAM_INFO
	.align		4
.L_42:
        /*00d8*/ 	.byte	0x04, 0x17
        /*00da*/ 	.short	(.L_44 - .L_43)
.L_43:
        /*00dc*/ 	.word	0x00000000
        /*00e0*/ 	.short	0x0000
        /*00e2*/ 	.short	0x0000
        /*00e4*/ 	.byte	0x00, 0xf4, 0x21, 0x00


	//----- nvinfo : EIATTR_AT_ENTRY_FRAGMENTS
	.align		4
.L_44:
        /*00e8*/ 	.byte	0x04, 0x4f
        /*00ea*/ 	.short	(.L_46 - .L_45)


	//   ....[0]....
.L_45:
        /*00ec*/ 	.word	0x00000004


	//----- nvinfo : EIATTR_RESERVED_SMEM_USED
	.align		4
.L_46:
        /*00f0*/ 	.byte	0x01, 0x41
	.zero		2


	//----- nvinfo : EIATTR_SPARSE_MMA_MASK
	.align		4
        /*00f4*/ 	.byte	0x03, 0x50
        /*00f6*/ 	.short	0x0000


	//----- nvinfo : EIATTR_TCGEN05_1CTA_USED
	.align		4
        /*00f8*/ 	.byte	0x01, 0x51
	.zero		2


	//----- nvinfo : EIATTR_MAXREG_COUNT
	.align		4
        /*00fc*/ 	.byte	0x03, 0x1b
        /*00fe*/ 	.short	0x00ff


	//----- nvinfo : EIATTR_NUM_BARRIERS
	.align		4
        /*0100*/ 	.byte	0x02, 0x4c
        /*0102*/ 	.byte	0x01
	.zero		1


	//----- nvinfo : EIATTR_ANNOTATIONS
	.align		4
        /*0104*/ 	.byte	0x04, 0x55
        /*0106*/ 	.short	(.L_48 - .L_47)


	//   ....[0]....
.L_47:
        /*0108*/ 	.word	0x00000001
        /*010c*/ 	.byte	0x70, 0x0b, 0x00, 0x00, 0x01, 0x00, 0x00, 0x00, 0xf0, 0x0b, 0x00, 0x00, 0x01, 0x00, 0x00, 0x00
        /* <DEDUP_REMOVED lines=276> */
        /*125c*/ 	.byte	0xc0, 0x7c, 0x01, 0x00, 0x01, 0x00, 0x00, 0x00, 0xe0, 0x7c, 0x01, 0x00


	//----- nvinfo : EIATTR_INT_WARP_WIDE_INSTR_OFFSETS
	.align		4
.L_48:
        /*1268*/ 	.byte	0x04, 0x31
        /*126a*/ 	.short	(.L_50 - .L_49)


	//   ....[0]....
.L_49:
        /*126c*/ 	.word	0x00007a30


	//   ....[1]....
        /*1270*/ 	.word	0x00007a40


	//   ....[2]....
        /*1274*/ 	.word	0x000084a0


	//   ....[3]....
        /*1278*/ 	.word	0x00018170


	//   ....[4]....
        /*127c*/ 	.word	0x000181c0


	//----- nvinfo : EIATTR_COOP_GROUP_MASK_REGIDS
	.align		4
.L_50:
        /*1280*/ 	.byte	0x04, 0x29
        /*1282*/ 	.short	(.L_52 - .L_51)


	//   ....[0]....
.L_51:
        /*1284*/ 	.word	0xffffffff


	//   ....[1]....
        /*1288*/ 	.word	0xffffffff


	//   ....[2]....
        /*128c*/ 	.word	0xffffffff


	//   ....[3]....
        /*1290*/ 	.word	0xffffffff


	//----- nvinfo : EIATTR_COOP_GROUP_INSTR_OFFSETS
	.align		4
.L_52:
        /*1294*/ 	.byte	0x04, 0x28
        /*1296*/ 	.short	(.L_54 - .L_53)


	//   ....[0]....
.L_53:
        /*1298*/ 	.word	0x00000070


	//   ....[1]....
        /*129c*/ 	.word	0x00000330


	//   ....[2]....
        /*12a0*/ 	.word	0x00018000


	//   ....[3]....
        /*12a4*/ 	.word	0x00018270


	//----- nvinfo : EIATTR_VRC_CTA_INIT_COUNT
	.align		4
.L_54:
        /*12a8*/ 	.byte	0x02, 0x4a
        /*12aa*/ 	.byte	0x80
	.zero		1


	//----- nvinfo : EIATTR_MBARRIER_INSTR_OFFSETS
	.align		4
        /*12ac*/ 	.byte	0x04, 0x39
        /*12ae*/ 	.short	(.L_56 - .L_55)


	//   ....[0]....
.L_55:
        /*12b0*/ 	.word	0x00008610
        /*12b4*/ 	.word	0x000000ff
        /*12b8*/ 	.word	0x00000000
        /*12bc*/ 	.short	0x0100
        /*12be*/ 	.byte	0x0d
	.zero		1


	//   ....[1]....
        /*12c0*/ 	.word	0x000086c0
        /*12c4*/ 	.word	0x000000ff
        /*12c8*/ 	.word	0x00060008
        /*12cc*/ 	.short	0x0100
        /*12ce*/ 	.byte	0x0a
	.zero		1


	//   ....[2]....
        /*12d0*/ 	.word	0x00013ff0
        /*12d4*/ 	.word	0x000000ff
        /*12d8*/ 	.word	0x00000000
        /*12dc*/ 	.short	0x010a
        /*12de*/ 	.byte	0x1c
	.zero		1


	//   ....[3]....
        /*12e0*/ 	.word	0x00015f20
        /*12e4*/ 	.word	0x000000ff
        /*12e8*/ 	.word	0x00000000
        /*12ec*/ 	.short	0x010a
        /*12ee*/ 	.byte	0x0d
	.zero		1


	//   ....[4]....
        /*12f0*/ 	.word	0x00015fc0
        /*12f4*/ 	.word	0x000000ff
        /*12f8*/ 	.word	0x00060000
        /*12fc*/ 	.short	0x0108
        /*12fe*/ 	.byte	0x0a
	.zero		1


	//   ....[5]....
        /*1300*/ 	.word	0x00016070
        /*1304*/ 	.word	0x000000ff
        /*1308*/ 	.word	0x00060008
        /*130c*/ 	.short	0x0108
        /*130e*/ 	.byte	0x0a
	.zero		1


	//   ....[6]....
        /*1310*/ 	.word	0x00018290
        /*1314*/ 	.word	0x000000ff
        /*1318*/ 	.word	0x00000000
        /*131c*/ 	.short	0x010a
        /*131e*/ 	.byte	0x1c
	.zero		1


	//   ....[7]....
        /*1320*/ 	.word	0x000182c0
        /*1324*/ 	.word	0x000000ff
        /*1328*/ 	.word	0x00000000
        /*132c*/ 	.short	0x010a
        /*132e*/ 	.byte	0x0d
	.zero		1


	//----- nvinfo : EIATTR_NUM_MBARRIERS
	.align		4
.L_56:
        /*1330*/ 	.byte	0x03, 0x38
        /*1332*/ 	.short	0x0002


	//----- nvinfo : EIATTR_EXIT_INSTR_OFFSETS
	.align		4
        /*1334*/ 	.byte	0x04, 0x1c
        /*1336*/ 	.short	(.L_58 - .L_57)


	//   ....[0]....
.L_57:
        /*1338*/ 	.word	0x00018280


	//----- nvinfo : EIATTR_REQNTID
	.align		4
.L_58:
        /*133c*/ 	.byte	0x04, 0x10
        /*133e*/ 	.short	(.L_60 - .L_59)
.L_59:
        /*1340*/ 	.word	0x00000080
        /*1344*/ 	.word	0x00000001
        /*1348*/ 	.word	0x00000001


	//----- nvinfo : EIATTR_CRS_STACK_SIZE
	.align		4
.L_60:
        /*134c*/ 	.byte	0x04, 0x1e
        /*134e*/ 	.short	(.L_62 - .L_61)
.L_61:
        /*1350*/ 	.word	0x00000000


	//----- nvinfo : EIATTR_CBANK_PARAM_SIZE
	.align		4
.L_62:
        /*1354*/ 	.byte	0x03, 0x19
        /*1356*/ 	.short	0x0050


	//----- nvinfo : EIATTR_PARAM_CBANK
	.align		4
        /*1358*/ 	.byte	0x04, 0x0a
        /*135a*/ 	.short	(.L_64 - .L_63)
	.align		4
.L_63:
        /*135c*/ 	.word	index@(.nv.constant0.matmul_kernel)
        /*1360*/ 	.short	0x0380
        /*1362*/ 	.short	0x0050


	//----- nvinfo : EIATTR_SW_WAR
	.align		4
.L_64:
        /*1364*/ 	.byte	0x04, 0x36
        /*1366*/ 	.short	(.L_66 - .L_65)
.L_65:
        /*1368*/ 	.word	0x00000008
.L_66:


//--------------------- .nv.compat                --------------------------
	.section	.nv.compat,"",@"SHT_CUDA_COMPAT_INFO"
	.align	4
        /*0000*/ 	.byte	0x02, 0x02, 0x02, 0x00, 0x02, 0x05, 0x05, 0x00, 0x02, 0x03, 0x00, 0x00, 0x02, 0x06, 0x01, 0x00


//--------------------- .nv.callgraph             --------------------------
	.section	.nv.callgraph,"",@"SHT_CUDA_CALLGRAPH"
	.align	4
	.sectionentsize	8
	.align		4
        /*0000*/ 	.word	0x00000000
	.align		4
        /*0004*/ 	.word	0xffffffff
	.align		4
        /*0008*/ 	.word	0x00000000
	.align		4
        /*000c*/ 	.word	0xfffffffe
	.align		4
        /*0010*/ 	.word	0x00000000
	.align		4
        /*0014*/ 	.word	0xfffffffd
	.align		4
        /*0018*/ 	.word	0x00000000
	.align		4
        /*001c*/ 	.word	0xfffffffc


//--------------------- .text.matmul_kernel       --------------------------
	.section	.text.matmul_kernel,"ax",@progbits
	.align	128
        .global         matmul_kernel
        .type           matmul_kernel,@function
        .size           matmul_kernel,(.L_x_20 - matmul_kernel)
        .other          matmul_kernel,@"STO_CUDA_ENTRY STV_DEFAULT"
matmul_kernel:
.text.matmul_kernel:
[----:B------:R-:W1:Y:S01]  /*0000*/  LDC R1, c[0x0][0x37c] ;  /* 0x0000df00ff017b82 */ /* 0x000e620000000800 */
[----:B------:R-:W2:Y:S01]  /*0010*/  S2R R0, SR_TID.X ;  /* 0x0000000000007919 */ /* 0x000ea20000002100 */
[----:B-1----:R-:W-:Y:S01]  /*0020*/  VIADD R1, R1, 0xfffffb28 ;  /* 0xfffffb2801017836 */ /* 0x002fe20000000000 */
[----:B--2---:R-:W-:-:S13]  /*0030*/  ISETP.GE.U32.AND P0, PT, R0, 0x20, PT ;  /* 0x000000200000780c */ /* 0x004fda0003f06070 */
[----:B------:R-:W-:Y:S02]  /*0040*/  VOTEU.ANY UP0, P0 ;  /* 0x0000000000ff7886 */ /* 0x000fe40000000100 */
[----:B------:R-:W-:Y:S05]  /*0050*/  BRA.U UP0, `(.L_x_0) ;  /* 0x0000000100b87547 */ /* 0x000fea000b800000 */
[----:B------:R-:W1:Y:S01]  /*0060*/  S2UR UR6, SR_CgaCtaId ;  /* 0x00000000000679c3 */ /* 0x000e620000008800 */
[----:B------:R-:W-:Y:S01]  /*0070*/  NOP ;  /* 0x0000000000007918 */ /* 0x000fe20000000000 */
[----:B------:R-:W-:Y:S02]  /*0080*/  UMOV UR4, 0x40 ;  /* 0x0000004000047882 */ /* 0x000fe40000000000 */
[----:B-1----:R-:W-:-:S09]  /*0090*/  ULEA UR4, UR6, UR4, 0x18 ;  /* 0x0000000406047291 */ /* 0x002fd2000f8ec0ff */
[----:B------:R-:W1:Y:S01]  /*00a0*/  LDS.U8 R0, [UR4] ;  /* 0x00000004ff007984 */ /* 0x000e620008000000 */
[----:B------:R-:W-:Y:S02]  /*00b0*/  UMOV UR4, 0x400 ;  /* 0x0000040000047882 */ /* 0x000fe40000000000 */
[----:B------:R-:W-:Y:S01]  /*00c0*/  ULEA UR4, UR6, UR4, 0x18 ;  /* 0x0000000406047291 */ /* 0x000fe2000f8ec0ff */
[----:B-1----:R-:W-:-:S13]  /*00d0*/  ISETP.NE.AND P0, PT, R0, RZ, PT ;  /* 0x000000ff0000720c */ /* 0x002fda0003f05270 */
[----:B------:R-:W-:Y:S05]  /*00e0*/  @P0 BRA `(.L_x_1) ;  /* 0x00000000007c0947 */ /* 0x000fea0003800000 */
[----:B------:R-:W-:-:S13]  /*00f0*/  ELECT P0, URZ, PT ;  /* 0x0000000000ff782f */ /* 0x000fda0003800000 */
[----:B------:R-:W-:Y:S05]  /*0100*/  @!P0 BRA `(.L_x_2) ;  /* 0x0000000000848947 */ /* 0x000fea0003800000 */
[----:B------:R-:W-:Y:S01]  /*0110*/  UMOV UR5, 0x4 ;  /* 0x0000000400057882 */ /* 0x000fe20000000000 */
[----:B------:R-:W-:Y:S02]  /*0120*/  IMAD.MOV.U32 R4, RZ, RZ, 0x1 ;  /* 0x00000001ff047424 */ /* 0x000fe400078e00ff */
[----:B------:R-:W-:Y:S02]  /*0130*/  IMAD.MOV.U32 R5, RZ, RZ, 0xf ;  /* 0x0000000fff057424 */ /* 0x000fe400078e00ff */
[----:B------:R-:W-:Y:S04]  /*0140*/  DEPBAR.LE SB1, 0x36 ;  /* 0x00009d800000791a */ /* 0x000fe80000000000 */
[----:B------:R-:W1:Y:S02]  /*0150*/  UTCATOMSWS.FIND_AND_SET.ALIGN UP1, UR5, UR5 ;  /* 0x00000005000575e3 */ /* 0x000e640008020800 */
[----:B-1----:R-:W-:-:S04]  /*0160*/  PLOP3.LUT P0, PT, PT, PT, UP1, 0x80, 0x8 ;  /* 0x000000000008781c */ /* 0x002fc80003f0f018 */
[----:B------:R-:W-:-:S04]  /*0170*/  SEL R0, RZ, 0xffffffff, !P0 ;  /* 0xffffffffff007807 */ /* 0x000fc80004000000 */
[----:B------:R-:W-:Y:S01]  /*0180*/  ISETP.NE.AND P0, PT, R0, RZ, PT ;  /* 0x000000ff0000720c */ /* 0x000fe20003f05270 */
[----:B------:R-:W-:-:S12]  /*0190*/  IMAD.U32 R0, RZ, RZ, UR5 ;  /* 0x00000005ff007e24 */ /* 0x000fd8000f8e00ff */
[----:B------:R-:W-:Y:S05]  /*01a0*/  @P0 BRA `(.L_x_3) ;  /* 0x0000000000240947 */ /* 0x000fea0003800000 */
.L_x_4:
[----:B------:R-:W-:Y:S05]  /*01b0*/  NANOSLEEP 0x64 ;  /* 0x000000640000795d */ /* 0x000fea0003800000 */
[----:B------:R-:W-:-:S05]  /*01c0*/  UMOV UR5, 0x4 ;  /* 0x0000000400057882 */ /* 0x000fca0000000000 */
[----:B------:R-:W-:Y:S04]  /*01d0*/  DEPBAR.LE SB1, 0x36 ;  /* 0x00009d800000791a */ /* 0x000fe80000000000 */
[----:B------:R-:W1:Y:S02]  /*01e0*/  UTCATOMSWS.FIND_AND_SET.ALIGN UP1, UR5, UR5 ;  /* 0x00000005000575e3 */ /* 0x000e640008020800 */
[----:B-1----:R-:W-:-:S04]  /*01f0*/  PLOP3.LUT P0, PT, PT, PT, UP1, 0x80, 0x8 ;  /* 0x000000000008781c */ /* 0x002fc80003f0f018 */
[----:B------:R-:W-:-:S04]  /*0200*/  SEL R0, RZ, 0xffffffff, !P0 ;  /* 0xffffffffff007807 */ /* 0x000fc80004000000 */
[----:B------:R-:W-:Y:S01]  /*0210*/  ISETP.NE.AND P0, PT, R0, RZ, PT ;  /* 0x000000ff0000720c */ /* 0x000fe20003f05270 */
[----:B------:R-:W-:-:S12]  /*0220*/  IMAD.U32 R0, RZ, RZ, UR5 ;  /* 0x00000005ff007e24 */ /* 0x000fd8000f8e00ff */
[----:B------:R-:W-:Y:S05]  /*0230*/  @!P0 BRA `(.L_x_4) ;  /* 0xfffffffc00dc8947 */ /* 0x000fea000383ffff */
.L_x_3:
[C---:B------:R-:W-:Y:S01]  /*0240*/  VIADD R3, R0.reuse, 0x10 ;  /* 0x0000001000037836 */ /* 0x040fe20000000000 */
[----:B------:R-:W-:Y:S01]  /*0250*/  UMOV UR5, 0x50 ;  /* 0x0000005000057882 */ /* 0x000fe20000000000 */
[----:B------:R-:W-:Y:S01]  /*0260*/  SHF.L.U32 R2, R5, R0, RZ ;  /* 0x0000000005027219 */ /* 0x000fe200000006ff */
[----:B------:R-:W-:Y:S01]  /*0270*/  ULEA UR5, UR6, UR5, 0x18 ;  /* 0x0000000506057291 */ /* 0x000fe2000f8ec0ff */
[----:B------:R-:W-:Y:S01]  /*0280*/  IMAD.SHL.U32 R0, R0, 0x20, RZ ;  /* 0x0000002000007824 */ /* 0x000fe200078e00ff */
[----:B------:R-:W-:-:S04]  /*0290*/  SHF.L.U32 R3, R4, R3, RZ ;  /* 0x0000000304037219 */ /* 0x000fc800000006ff */
[----:B------:R-:W-:-:S05]  /*02a0*/  LOP3.LUT R2, R3, R2, RZ, 0xfc, !PT ;  /* 0x0000000203027212 */ /* 0x000fca00078efcff */
[----:B------:R1:W-:Y:S04]  /*02b0*/  ATOMS.OR RZ, [UR5], R2 ;  /* 0x00000002ffff798c */ /* 0x0003e8000b000005 */
[----:B------:R1:W-:Y:S01]  /*02c0*/  STS [UR4], R0 ;  /* 0x00000000ff007988 */ /* 0x0003e20008000804 */
[----:B------:R-:W-:Y:S05]  /*02d0*/  BRA `(.L_x_2) ;  /* 0x0000000000107947 */ /* 0x000fea0003800000 */
.L_x_1:
[----:B------:R-:W-:Y:S01]  /*02e0*/  IMAD.MOV.U32 R0, RZ, RZ, -0x1 ;  /* 0xffffffffff007424 */ /* 0x000fe200078e00ff */
[----:B------:R-:W-:-:S04]  /*02f0*/  MOV R2, 0x320 ;  /* 0x0000032000027802 */ /* 0x000fc80000000f00 */
[----:B------:R1:W-:Y:S03]  /*0300*/  STS [UR4], R0 ;  /* 0x00000000ff007988 */ /* 0x0003e60008000804 */
[----:B-1----:R-:W-:Y:S05]  /*0310*/  CALL.REL.NOINC `($__internal_1_$__cuda_sm10x_tcgen05_guardrail_trap_phase_invalid_during_alloc) ;  /* 0x0000018000007944 */ /* 0x002fea0003c00000 */
.L_x_2:
[----:B------:R-:W-:Y:S05]  /*0320*/  WARPSYNC.ALL ;  /* 0x0000000000007948 */ /* 0x000fea0003800000 */
[----:B------:R-:W-:Y:S01]  /*0330*/  NOP ;  /* 0x0000000000007918 */ /* 0x000fe20000000000 */
.L_x_0:
[----:B------:R-:W2:Y:S01]  /*0340*/  LDC.64 R18, c[0x0][0x398] ;  /* 0x0000e600ff127b82 */ /* 0x000ea20000000a00 */
[----:B------:R-:W3:Y:S01]  /*0350*/  S2R R9, SR_CTAID.X ;  /* 0x0000000000097919 */ /* 0x000ee20000002500 */
[----:B------:R-:W-:Y:S01]  /*0360*/  UMOV UR10, 0x400 ;  /* 0x00000400000a7882 */ /* 0x000fe20000000000 */
[----:B------:R-:W4:Y:S01]  /*0370*/  LDCU UR8, c[0x0][0x3b0] ;  /* 0x00007600ff0877ac */ /* 0x000f220008000800 */
[----:B------:R-:W-:Y:S01]  /*0380*/  LOP3.LUT R4, R4, 0xfffffffb, RZ, 0xc0, !PT ;  /* 0xfffffffb04047812 */ /* 0x000fe200078ec0ff */
[----:B------:R-:W5:Y:S01]  /*0390*/  S2R R25, SR_TID.X ;  /* 0x0000000000197919 */ /* 0x000f620000002100 */
[----:B------:R-:W1:Y:S02]  /*03a0*/  LDCU.128 UR16, c[0x0][0x380] ;  /* 0x00007000ff1077ac */ /* 0x000e640008000c00 */
[----:B------:R-:W1:Y:S01]  /*03b0*/  S2UR UR7, SR_CgaCtaId ;  /* 0x00000000000779c3 */ /* 0x000e620000008800 */
[----:B------:R-:W1:Y:S01]  /*03c0*/  LDCU UR4, c[0x0][0x3a0] ;  /* 0x00007400ff0477ac */ /* 0x000e620008000800 */
[----:B------:R-:W1:Y:S01]  /*03d0*/  LDCU UR5, c[0x0][0x3a0] ;  /* 0x00007400ff0577ac */ /* 0x000e620008000800 */
[----:B------:R-:W1:Y:S02]  /*03e0*/  LDCU UR6, c[0x0][0x3a0] ;  /* 0x00007400ff0677ac */ /* 0x000e640008000800 */
[----:B-12---:R-:W-:-:S05]  /*03f0*/  VIADD R0, R19, 0x7f ;  /* 0x0000007f13007836 */ /* 0x006fca0000000000 */
[----:B------:R-:W-:Y:S01]  /*0400*/  SHF.R.S32.HI R3, RZ, 0x1f, R0 ;  /* 0x0000001fff037819 */ /* 0x000fe20000011400 */
[----:B------:R-:W-:Y:S02]  /*0410*/  UIADD3 UR4, UPT, UPT, UR4, -0xc0, URZ ;  /* 0xffffff4004047890 */ /* 0x000fe4000fffe0ff */
[----:B------:R-:W-:Y:S01]  /*0420*/  ULEA UR10, UR7, UR10, 0x18 ;  /* 0x0000000a070a7291 */ /* 0x000fe2000f8ec0ff */
[----:B------:R-:W-:Y:S01]  /*0430*/  LEA.HI R3, R3, R0, RZ, 0x7 ;  /* 0x0000000003037211 */ /* 0x000fe200078f38ff */
[----:B------:R-:W-:Y:S01]  /*0440*/  UIADD3 UR5, UPT, UPT, UR5, -0x100, URZ ;  /* 0xffffff0005057890 */ /* 0x000fe2000fffe0ff */
[----:B---3--:R-:W-:Y:S02]  /*0450*/  IABS R10, R9 ;  /* 0x00000009000a7213 */ /* 0x008fe40000000000 */
[----:B------:R-:W-:Y:S01]  /*0460*/  SHF.R.S32.HI R3, RZ, 0x7, R3 ;  /* 0x00000007ff037819 */ /* 0x000fe20000011403 */
[----:B------:R-:W-:Y:S01]  /*0470*/  UIADD3 UR6, UPT, UPT, UR6, -0x140, URZ ;  /* 0xfffffec006067890 */ /* 0x000fe2000fffe0ff */
[----:B-----5:R-:W-:-:S03]  /*0480*/  LOP3.LUT R147, R25, 0x3f, RZ, 0xc0, !PT ;  /* 0x0000003f19937812 */ /* 0x020fc600078ec0ff */
[----:B------:R-:W-:-:S05]  /*0490*/  IMAD.SHL.U32 R6, R3, 0x8, RZ ;  /* 0x0000000803067824 */ /* 0x000fca00078e00ff */
[-C--:B------:R-:W-:Y:S02]  /*04a0*/  IABS R5, R6.reuse ;  /* 0x0000000600057213 */ /* 0x080fe40000000000 */
[----:B------:R-:W-:Y:S02]  /*04b0*/  IABS R11, R6 ;  /* 0x00000006000b7213 */ /* 0x000fe40000000000 */
[----:B------:R-:W1:Y:S08]  /*04c0*/  I2F.RP R0, R5 ;  /* 0x0000000500007306 */ /* 0x000e700000209400 */
[----:B-1----:R-:W1:Y:S02]  /*04d0*/  MUFU.RCP R0, R0 ;  /* 0x0000000000007308 */ /* 0x002e640000001000 */
[----:B-1----:R-:W-:-:S02]  /*04e0*/  VIADD R2, R0, 0xffffffe ;  /* 0x0ffffffe00027836 */ /* 0x002fc40000000000 */
[----:B------:R-:W-:-:S04]  /*04f0*/  IMAD.MOV R0, RZ, RZ, -R11 ;  /* 0x000000ffff007224 */ /* 0x000fc800078e0a0b */
[----:B------:R1:W2:Y:S02]  /*0500*/  F2I.FTZ.U32.TRUNC.NTZ R3, R2 ;  /* 0x0000000200037305 */ /* 0x0002a4000021f000 */
[----:B-1----:R-:W-:Y:S02]  /*0510*/  IMAD.MOV.U32 R2, RZ, RZ, RZ ;  /* 0x000000ffff027224 */ /* 0x002fe400078e00ff */
[----:B--2---:R-:W-:-:S04]  /*0520*/  IMAD.MOV R8, RZ, RZ, -R3 ;  /* 0x000000ffff087224 */ /* 0x004fc800078e0a03 */
[----:B------:R-:W-:Y:S02]  /*0530*/  IMAD R7, R8, R5, RZ ;  /* 0x0000000508077224 */ /* 0x000fe400078e02ff */
[----:B------:R-:W-:Y:S02]  /*0540*/  IMAD.MOV.U32 R8, RZ, RZ, R10 ;  /* 0x000000ffff087224 */ /* 0x000fe400078e000a */
[----:B------:R-:W-:-:S06]  /*0550*/  IMAD.HI.U32 R3, R3, R7, R2 ;  /* 0x0000000703037227 */ /* 0x000fcc00078e0002 */
[----:B------:R-:W-:-:S04]  /*0560*/  IMAD.HI.U32 R3, R3, R8, RZ ;  /* 0x0000000803037227 */ /* 0x000fc800078e00ff */
[----:B------:R-:W-:Y:S01]  /*0570*/  IMAD R0, R3, R0, R8 ;  /* 0x0000000003007224 */ /* 0x000fe200078e0208 */
[----:B------:R-:W-:Y:S04]  /*0580*/  BAR.SYNC.DEFER_BLOCKING 0x0 ;  /* 0x0000000000007b1d */ /* 0x000fe80000010000 */
[----:B------:R-:W-:-:S13]  /*0590*/  ISETP.GT.U32.AND P1, PT, R5, R0, PT ;  /* 0x000000000500720c */ /* 0x000fda0003f24070 */
[----:B------:R-:W-:Y:S02]  /*05a0*/  @!P1 IMAD.IADD R0, R0, 0x1, -R5 ;  /* 0x0000000100009824 */ /* 0x000fe400078e0a05 */
[----:B------:R-:W-:Y:S01]  /*05b0*/  @!P1 VIADD R3, R3, 0x1 ;  /* 0x0000000103039836 */ /* 0x000fe20000000000 */
[----:B------:R-:W-:Y:S02]  /*05c0*/  ISETP.NE.AND P1, PT, R6, RZ, PT ;  /* 0x000000ff0600720c */ /* 0x000fe40003f25270 */
[----:B------:R-:W-:Y:S02]  /*05d0*/  ISETP.GE.U32.AND P0, PT, R0, R5, PT ;  /* 0x000000050000720c */ /* 0x000fe40003f06070 */
[----:B------:R-:W-:Y:S02]  /*05e0*/  LOP3.LUT R0, R9, R6, RZ, 0x3c, !PT ;  /* 0x0000000609007212 */ /* 0x000fe400078e3cff */
[----:B------:R-:W-:Y:S02]  /*05f0*/  IABS R5, R19 ;  /* 0x0000001300057213 */ /* 0x000fe40000000000 */
[----:B------:R-:W-:Y:S01]  /*0600*/  ISETP.GE.AND P2, PT, R0, RZ, PT ;  /* 0x000000ff0000720c */ /* 0x000fe20003f46270 */
[----:B------:R-:W-:-:S06]  /*0610*/  VIADD R0, R18, 0x3f ;  /* 0x0000003f12007836 */ /* 0x000fcc0000000000 */
[----:B------:R-:W-:-:S04]  /*0620*/  @P0 VIADD R3, R3, 0x1 ;  /* 0x0000000103030836 */ /* 0x000fc80000000000 */
[----:B------:R-:W-:Y:S01]  /*0630*/  IMAD.MOV.U32 R2, RZ, RZ, R3 ;  /* 0x000000ffff027224 */ /* 0x000fe200078e0003 */
[----:B------:R-:W-:-:S03]  /*0640*/  SHF.R.S32.HI R3, RZ, 0x1f, R0 ;  /* 0x0000001fff037819 */ /* 0x000fc60000011400 */
[----:B------:R-:W-:Y:S01]  /*0650*/  @!P2 IMAD.MOV R2, RZ, RZ, -R2 ;  /* 0x000000ffff02a224 */ /* 0x000fe200078e0a02 */
[----:B------:R-:W-:Y:S02]  /*0660*/  @!P1 LOP3.LUT R2, RZ, R6, RZ, 0x33, !PT ;  /* 0x00000006ff029212 */ /* 0x000fe400078e33ff */
[----:B------:R-:W-:-:S03]  /*0670*/  LEA.HI R3, R3, R0, RZ, 0x6 ;  /* 0x0000000003037211 */ /* 0x000fc600078f30ff */
[----:B------:R-:W-:Y:S02]  /*0680*/  IMAD.SHL.U32 R22, R2, 0x8, RZ ;  /* 0x0000000802167824 */ /* 0x000fe400078e00ff */
[----:B------:R-:W-:-:S03]  /*0690*/  IMAD.MOV R2, RZ, RZ, -R2 ;  /* 0x000000ffff027224 */ /* 0x000fc600078e0a02 */
[----:B------:R-:W-:Y:S01]  /*06a0*/  LEA.HI.SX32 R3, R3, -R22, 0x1a ;  /* 0x8000001603037211 */ /* 0x000fe200078fd2ff */
[----:B------:R-:W-:Y:S02]  /*06b0*/  IMAD R21, R6, R2, R9 ;  /* 0x0000000206157224 */ /* 0x000fe400078e0209 */
[----:B------:R-:W-:Y:S01]  /*06c0*/  IMAD.MOV.U32 R6, RZ, RZ, RZ ;  /* 0x000000ffff067224 */ /* 0x000fe200078e00ff */
[----:B------:R-:W-:Y:S01]  /*06d0*/  VIMNMX R20, PT, PT, R3, 0x8, PT ;  /* 0x0000000803147848 */ /* 0x000fe20003fe0100 */
[----:B------:R-:W-:Y:S01]  /*06e0*/  I2F.RP R2, R5 ;  /* 0x0000000500027306 */ /* 0x000fe20000209400 */
[----:B------:R-:W-:Y:S02]  /*06f0*/  IABS R3, R18 ;  /* 0x0000001200037213 */ /* 0x000fe40000000000 */
[----:B------:R-:W-:-:S05]  /*0700*/  IABS R11, R20 ;  /* 0x00000014000b7213 */ /* 0x000fca0000000000 */
[----:B------:R-:W1:Y:S08]  /*0710*/  I2F.RP R0, R11 ;  /* 0x0000000b00007306 */ /* 0x000e700000209400 */
[----:B------:R-:W2:Y:S08]  /*0720*/  I2F.RP R8, R3 ;  /* 0x0000000300087306 */ /* 0x000eb00000209400 */
[----:B-1----:R-:W1:Y:S08]  /*0730*/  MUFU.RCP R0, R0 ;  /* 0x0000000000007308 */ /* 0x002e700000001000 */
[----:B--2---:R-:W-:Y:S08]  /*0740*/  MUFU.RCP R8, R8 ;  /* 0x0000000800087308 */ /* 0x004ff00000001000 */
[----:B------:R-:W-:Y:S01]  /*0750*/  MUFU.RCP R2, R2 ;  /* 0x0000000200027308 */ /* 0x000fe20000001000 */
[----:B-1----:R-:W-:Y:S01]  /*0760*/  VIADD R7, R0, 0xffffffe ;  /* 0x0ffffffe00077836 */ /* 0x002fe20000000000 */
[----:B------:R-:W-:-:S06]  /*0770*/  IABS R0, R21 ;  /* 0x0000001500007213 */ /* 0x000fcc0000000000 */
[----:B------:R-:W1:Y:S02]  /*0780*/  F2I.FTZ.U32.TRUNC.NTZ R7, R7 ;  /* 0x0000000700077305 */ /* 0x000e64000021f000 */
[----:B-1----:R-:W-:-:S04]  /*0790*/  IMAD.MOV R10, RZ, RZ, -R7 ;  /* 0x000000ffff0a7224 */ /* 0x002fc800078e0a07 */
[----:B------:R-:W-:Y:S01]  /*07a0*/  IMAD R9, R10, R11, RZ ;  /* 0x0000000b0a097224 */ /* 0x000fe200078e02ff */
[----:B------:R-:W-:-:S03]  /*07b0*/  IABS R10, R20 ;  /* 0x00000014000a7213 */ /* 0x000fc60000000000 */
[----:B------:R-:W-:-:S04]  /*07c0*/  IMAD.HI.U32 R6, R7, R9, R6 ;  /* 0x0000000907067227 */ /* 0x000fc800078e0006 */
[----:B------:R-:W-:Y:S02]  /*07d0*/  IMAD.MOV.U32 R7, RZ, RZ, R0 ;  /* 0x000000ffff077224 */ /* 0x000fe400078e0000 */
[----:B------:R-:W-:Y:S02]  /*07e0*/  IMAD.MOV R0, RZ, RZ, -R10 ;  /* 0x000000ffff007224 */ /* 0x000fe400078e0a0a */
[----:B------:R-:W-:-:S04]  /*07f0*/  IMAD.HI.U32 R6, R6, R7, RZ ;  /* 0x0000000706067227 */ /* 0x000fc800078e00ff */
[----:B------:R-:W-:Y:S02]  /*0800*/  IMAD R0, R6, R0, R7 ;  /* 0x0000000006007224 */ /* 0x000fe400078e0207 */
[----:B------:R-:W-:Y:S02]  /*0810*/  VIADD R7, R8, 0xffffffe ;  /* 0x0ffffffe08077836 */ /* 0x000fe40000000000 */
[----:B------:R-:W-:Y:S01]  /*0820*/  VIADD R9, R2, 0xffffffe ;  /* 0x0ffffffe02097836 */ /* 0x000fe20000000000 */
[----:B------:R-:W-:Y:S02]  /*0830*/  ISETP.GT.U32.AND P1, PT, R11, R0, PT ;  /* 0x000000000b00720c */ /* 0x000fe40003f24070 */
[----:B------:R-:W-:Y:S01]  /*0840*/  SHF.R.U32.HI R2, RZ, 0x6, R25 ;  /* 0x00000006ff027819 */ /* 0x000fe20000011619 */
[----:B------:R-:W1:Y:S03]  /*0850*/  F2I.FTZ.U32.TRUNC.NTZ R7, R7 ;  /* 0x0000000700077305 */ /* 0x000e66000021f000 */
[----:B------:R-:W-:-:S04]  /*0860*/  SGXT.U32 R2, R2, 0x1 ;  /* 0x000000010202781a */ /* 0x000fc80000000000 */
[C---:B------:R-:W-:Y:S01]  /*0870*/  LOP3.LUT R189, R2.reuse, 0x2, RZ, 0xfc, !PT ;  /* 0x0000000202bd7812 */ /* 0x040fe200078efcff */
[----:B------:R-:W2:Y:S01]  /*0880*/  F2I.FTZ.U32.TRUNC.NTZ R9, R9 ;  /* 0x0000000900097305 */ /* 0x000ea2000021f000 */
[----:B------:R-:W-:Y:S01]  /*0890*/  LOP3.LUT R188, R2, 0x20, RZ, 0xfc, !PT ;  /* 0x0000002002bc7812 */ /* 0x000fe200078efcff */
[----:B------:R-:W-:Y:S01]  /*08a0*/  @!P1 IMAD.IADD R0, R0, 0x1, -R11 ;  /* 0x0000000100009824 */ /* 0x000fe200078e0a0b */
[----:B------:R-:W-:Y:S01]  /*08b0*/  LOP3.LUT R187, R2, 0x22, RZ, 0xfc, !PT ;  /* 0x0000002202bb7812 */ /* 0x000fe200078efcff */
[----:B------:R-:W-:Y:S01]  /*08c0*/  @!P1 VIADD R6, R6, 0x1 ;  /* 0x0000000106069836 */ /* 0x000fe20000000000 */
[----:B------:R-:W-:Y:S02]  /*08d0*/  ISETP.NE.AND P1, PT, R20, RZ, PT ;  /* 0x000000ff1400720c */ /* 0x000fe40003f25270 */
[----:B------:R-:W-:Y:S02]  /*08e0*/  ISETP.GE.U32.AND P0, PT, R0, R11, PT ;  /* 0x0000000b0000720c */ /* 0x000fe40003f06070 */
[----:B------:R-:W-:-:S02]  /*08f0*/  LOP3.LUT R0, R21, R20, RZ, 0x3c, !PT ;  /* 0x0000001415007212 */ /* 0x000fc400078e3cff */
[----:B------:R-:W-:Y:S02]  /*0900*/  LOP3.LUT R185, R2, 0x4, RZ, 0xfc, !PT ;  /* 0x0000000402b97812 */ /* 0x000fe400078efcff */
[----:B------:R-:W-:Y:S01]  /*0910*/  ISETP.GE.AND P2, PT, R0, RZ, PT ;  /* 0x000000ff0000720c */ /* 0x000fe20003f46270 */
[----:B-1----:R-:W-:Y:S01]  /*0920*/  IMAD.MOV R0, RZ, RZ, -R7 ;  /* 0x000000ffff007224 */ /* 0x002fe200078e0a07 */
[C---:B------:R-:W-:Y:S01]  /*0930*/  LOP3.LUT R186, R2.reuse, 0x6, RZ, 0xfc, !PT ;  /* 0x0000000602ba7812 */ /* 0x040fe200078efcff */
[----:B--2---:R-:W-:Y:S01]  /*0940*/  IMAD.MOV R8, RZ, RZ, -R9 ;  /* 0x000000ffff087224 */ /* 0x004fe200078e0a09 */
[----:B------:R-:W-:Y:S01]  /*0950*/  LOP3.LUT R184, R2, 0x24, RZ, 0xfc, !PT ;  /* 0x0000002402b87812 */ /* 0x000fe200078efcff */
[----:B------:R-:W-:Y:S01]  /*0960*/  IMAD R13, R0, R3, RZ ;  /* 0x00000003000d7224 */ /* 0x000fe200078e02ff */
[----:B------:R-:W-:Y:S01]  /*0970*/  LOP3.LUT R183, R2, 0x26, RZ, 0xfc, !PT ;  /* 0x0000002602b77812 */ /* 0x000fe200078efcff */
[----:B------:R-:W-:Y:S01]  /*0980*/  @P0 VIADD R6, R6, 0x1 ;  /* 0x0000000106060836 */ /* 0x000fe20000000000 */
[----:B------:R-:W-:Y:S01]  /*0990*/  LOP3.LUT R182, R2, 0x8, RZ, 0xfc, !PT ;  /* 0x0000000802b67812 */ /* 0x000fe200078efcff */
[----:B------:R-:W-:Y:S01]  /*09a0*/  IMAD R15, R8, R5, RZ ;  /* 0x00000005080f7224 */ /* 0x000fe200078e02ff */
[C---:B------:R-:W-:Y:S01]  /*09b0*/  LOP3.LUT R181, R2.reuse, 0xa, RZ, 0xfc, !PT ;  /* 0x0000000a02b57812 */ /* 0x040fe200078efcff */
[----:B------:R-:W-:Y:S01]  /*09c0*/  IMAD.MOV.U32 R10, RZ, RZ, R6 ;  /* 0x000000ffff0a7224 */ /* 0x000fe200078e0006 */
[C---:B------:R-:W-:Y:S01]  /*09d0*/  LOP3.LUT R180, R2.reuse, 0x28, RZ, 0xfc, !PT ;  /* 0x0000002802b47812 */ /* 0x040fe200078efcff */
[----:B------:R-:W-:Y:S01]  /*09e0*/  IMAD.MOV.U32 R6, RZ, RZ, RZ ;  /* 0x000000ffff067224 */ /* 0x000fe200078e00ff */
[C---:B------:R-:W-:Y:S01]  /*09f0*/  LOP3.LUT R179, R2.reuse, 0x2a, RZ, 0xfc, !PT ;  /* 0x0000002a02b37812 */ /* 0x040fe200078efcff */
[----:B------:R-:W-:Y:S01]  /*0a00*/  @!P2 IMAD.MOV R10, RZ, RZ, -R10 ;  /* 0x000000ffff0aa224 */ /* 0x000fe200078e0a0a */
[----:B------:R-:W-:Y:S01]  /*0a10*/  @!P1 LOP3.LUT R10, RZ, R20, RZ, 0x33, !PT ;  /* 0x00000014ff0a9212 */ /* 0x000fe200078e33ff */
[----:B------:R-:W-:Y:S01]  /*0a20*/  IMAD.MOV.U32 R8, RZ, RZ, RZ ;  /* 0x000000ffff087224 */ /* 0x000fe200078e00ff */
[C---:B------:R-:W-:Y:S01]  /*0a30*/  LOP3.LUT R178, R2.reuse, 0xc, RZ, 0xfc, !PT ;  /* 0x0000000c02b27812 */ /* 0x040fe200078efcff */
[----:B------:R-:W-:Y:S01]  /*0a40*/  IMAD.HI.U32 R7, R7, R13, R6 ;  /* 0x0000000d07077227 */ /* 0x000fe200078e0006 */
[----:B------:R-:W-:-:S02]  /*0a50*/  LOP3.LUT R177, R2, 0xe, RZ, 0xfc, !PT ;  /* 0x0000000e02b17812 */ /* 0x000fc400078efcff */
[----:B------:R-:W-:Y:S01]  /*0a60*/  LOP3.LUT R176, R2, 0x2c, RZ, 0xfc, !PT ;  /* 0x0000002c02b07812 */ /* 0x000fe200078efcff */
[----:B------:R-:W-:Y:S01]  /*0a70*/  IMAD.SHL.U32 R11, R10, 0x80, RZ ;  /* 0x000000800a0b7824 */ /* 0x000fe200078e00ff */
[C---:B------:R-:W-:Y:S01]  /*0a80*/  LOP3.LUT R175, R2.reuse, 0x2e, RZ, 0xfc, !PT ;  /* 0x0000002e02af7812 */ /* 0x040fe200078efcff */
[----:B------:R-:W-:Y:S01]  /*0a90*/  IMAD.HI.U32 R6, R9, R15, R8 ;  /* 0x0000000f09067227 */ /* 0x000fe200078e0008 */
[----:B------:R-:W-:Y:S02]  /*0aa0*/  LOP3.LUT R174, R2, 0x10, RZ, 0xfc, !PT ;  /* 0x0000001002ae7812 */ /* 0x000fe400078efcff */
[C---:B------:R-:W-:Y:S01]  /*0ab0*/  LOP3.LUT R126, R11.reuse, 0x4, R2, 0xfe, !PT ;  /* 0x000000040b7e7812 */ /* 0x040fe200078efe02 */
[----:B------:R-:W-:Y:S01]  /*0ac0*/  IMAD.MOV R9, RZ, RZ, -R10 ;  /* 0x000000ffff097224 */ /* 0x000fe200078e0a0a */
[----:B------:R-:W-:Y:S02]  /*0ad0*/  LOP3.LUT R125, R11, 0x6, R2, 0xfe, !PT ;  /* 0x000000060b7d7812 */ /* 0x000fe400078efe02 */
[----:B------:R-:W-:Y:S01]  /*0ae0*/  IABS R16, R126 ;  /* 0x0000007e00107213 */ /* 0x000fe20000000000 */
[----:B------:R-:W-:Y:S01]  /*0af0*/  IMAD R9, R20, R9, R21 ;  /* 0x0000000914097224 */ /* 0x000fe200078e0215 */
[----:B------:R-:W-:-:S02]  /*0b00*/  IABS R17, R125 ;  /* 0x0000007d00117213 */ /* 0x000fc40000000000 */
[C-C-:B------:R-:W-:Y:S01]  /*0b10*/  LOP3.LUT R127, R11.reuse, 0x2, R2.reuse, 0xfe, !PT ;  /* 0x000000020b7f7812 */ /* 0x140fe200078efe02 */
[C---:B------:R-:W-:Y:S01]  /*0b20*/  IMAD.HI.U32 R12, R6.reuse, R16, RZ ;  /* 0x00000010060c7227 */ /* 0x040fe200078e00ff */
[C-C-:B------:R-:W-:Y:S02]  /*0b30*/  LOP3.LUT R121, R11.reuse, 0xe, R2.reuse, 0xfe, !PT ;  /* 0x0000000e0b797812 */ /* 0x140fe400078efe02 */
[----:B------:R-:W-:Y:S01]  /*0b40*/  IABS R15, R127 ;  /* 0x0000007f000f7213 */ /* 0x000fe20000000000 */
[C---:B------:R-:W-:Y:S01]  /*0b50*/  IMAD.HI.U32 R13, R6.reuse, R17, RZ ;  /* 0x00000011060d7227 */ /* 0x040fe200078e00ff */
[C---:B------:R-:W-:Y:S01]  /*0b60*/  LOP3.LUT R0, R11.reuse, R2, RZ, 0xfc, !PT ;  /* 0x000000020b007212 */ /* 0x040fe200078efcff */
[----:B------:R-:W-:Y:S01]  /*0b70*/  STL [R1+0x2d4], R127 ;  /* 0x0002d47f01007387 */ /* 0x000fe20000100800 */
[C---:B------:R-:W-:Y:S01]  /*0b80*/  LOP3.LUT R124, R11.reuse, 0x8, R2, 0xfe, !PT ;  /* 0x000000080b7c7812 */ /* 0x040fe200078efe02 */
[----:B------:R-:W-:Y:S01]  /*0b90*/  IMAD.MOV R12, RZ, RZ, -R12 ;  /* 0x000000ffff0c7224 */ /* 0x000fe200078e0a0c */
[C-C-:B------:R-:W-:Y:S01]  /*0ba0*/  LOP3.LUT R120, R11.reuse, 0x10, R2.reuse, 0xfe, !PT ;  /* 0x000000100b787812 */ /* 0x140fe200078efe02 */
[----:B------:R-:W-:Y:S01]  /*0bb0*/  IMAD.MOV R20, RZ, RZ, -R13 ;  /* 0x000000ffff147224 */ /* 0x000fe200078e0a0d */
[----:B------:R-:W-:Y:S01]  /*0bc0*/  IABS R26, R121 ;  /* 0x00000079001a7213 */ /* 0x000fe20000000000 */
[C---:B------:R-:W-:Y:S01]  /*0bd0*/  IMAD.HI.U32 R10, R6.reuse, R15, RZ ;  /* 0x0000000f060a7227 */ /* 0x040fe200078e00ff */
[----:B------:R-:W-:Y:S01]  /*0be0*/  IABS R14, R0 ;  /* 0x00000000000e7213 */ /* 0x000fe20000000000 */
[----:B------:R1:W-:Y:S01]  /*0bf0*/  STL [R1+0x2d0], R126 ;  /* 0x0002d07e01007387 */ /* 0x0003e20000100800 */
[----:B------:R-:W-:Y:S01]  /*0c00*/  LOP3.LUT R122, R11, 0xc, R2, 0xfe, !PT ;  /* 0x0000000c0b7a7812 */ /* 0x000fe200078efe02 */
[C---:B------:R-:W-:Y:S01]  /*0c10*/  IMAD R12, R5.reuse, R12, R16 ;  /* 0x0000000c050c7224 */ /* 0x040fe200078e0210 */
[----:B------:R-:W-:Y:S01]  /*0c20*/  IABS R21, R124 ;  /* 0x0000007c00157213 */ /* 0x000fe20000000000 */
[----:B------:R-:W-:Y:S01]  /*0c30*/  IMAD R16, R5, R20, R17 ;  /* 0x0000001405107224 */ /* 0x000fe200078e0211 */
[----:B------:R-:W-:Y:S01]  /*0c40*/  IABS R28, R120 ;  /* 0x00000078001c7213 */ /* 0x000fe20000000000 */
[----:B------:R-:W-:Y:S01]  /*0c50*/  IMAD.MOV R10, RZ, RZ, -R10 ;  /* 0x000000ffff0a7224 */ /* 0x000fe200078e0a0a */
[----:B------:R-:W-:Y:S01]  /*0c60*/  IABS R24, R122 ;  /* 0x0000007a00187213 */ /* 0x000fe20000000000 */
[C---:B------:R-:W-:Y:S01]  /*0c70*/  IMAD.HI.U32 R17, R6.reuse, R26, RZ ;  /* 0x0000001a06117227 */ /* 0x040fe200078e00ff */
[C-C-:B------:R-:W-:Y:S01]  /*0c80*/  LOP3.LUT R116, R11.reuse, 0x18, R2.reuse, 0xfe, !PT ;  /* 0x000000180b747812 */ /* 0x140fe200078efe02 */
[----:B------:R-:W-:Y:S01]  /*0c90*/  STL [R1+0x2cc], R125 ;  /* 0x0002cc7d01007387 */ /* 0x000fe20000100800 */
[C-C-:B------:R-:W-:Y:S01]  /*0ca0*/  LOP3.LUT R123, R11.reuse, 0xa, R2.reuse, 0xfe, !PT ;  /* 0x0000000a0b7b7812 */ /* 0x140fe200078efe02 */
[C---:B------:R-:W-:Y:S01]  /*0cb0*/  IMAD.HI.U32 R8, R6.reuse, R14, RZ ;  /* 0x0000000e06087227 */ /* 0x040fe200078e00ff */
[C-C-:B------:R-:W-:Y:S01]  /*0cc0*/  LOP3.LUT R119, R11.reuse, 0x12, R2.reuse, 0xfe, !PT ;  /* 0x000000120b777812 */ /* 0x140fe200078efe02 */
[----:B------:R2:W-:Y:S01]  /*0cd0*/  STL [R1+0x2c8], R124 ;  /* 0x0002c87c01007387 */ /* 0x0005e20000100800 */
[----:B------:R-:W-:Y:S01]  /*0ce0*/  IABS R36, R116 ;  /* 0x0000007400247213 */ /* 0x000fe20000000000 */
[C---:B------:R-:W-:Y:S01]  /*0cf0*/  IMAD.HI.U32 R13, R6.reuse, R21, RZ ;  /* 0x00000015060d7227 */ /* 0x040fe200078e00ff */
[----:B------:R-:W-:Y:S01]  /*0d00*/  IABS R23, R123 ;  /* 0x0000007b00177213 */ /* 0x000fe20000000000 */
[----:B------:R-:W-:Y:S01]  /*0d10*/  STL [R1+0x2c4], R123 ;  /* 0x0002c47b01007387 */ /* 0x000fe20000100800 */
[C-C-:B------:R-:W-:Y:S01]  /*0d20*/  LOP3.LUT R117, R11.reuse, 0x16, R2.reuse, 0xfe, !PT ;  /* 0x000000160b757812 */ /* 0x140fe200078efe02 */
[----:B------:R-:W-:Y:S01]  /*0d30*/  IMAD.HI.U32 R20, R6, R28, RZ ;  /* 0x0000001c06147227 */ /* 0x000fe200078e00ff */
[--C-:B------:R-:W-:Y:S01]  /*0d40*/  LOP3.LUT R115, R11, 0x1a, R2.reuse, 0xfe, !PT ;  /* 0x0000001a0b737812 */ /* 0x100fe200078efe02 */
[----:B------:R-:W-:Y:S01]  /*0d50*/  STL [R1+0x2c0], R122 ;  /* 0x0002c07a01007387 */ /* 0x000fe20000100800 */
[----:B------:R-:W-:Y:S01]  /*0d60*/  IABS R30, R119 ;  /* 0x00000077001e7213 */ /* 0x000fe20000000000 */
[----:B------:R-:W-:Y:S01]  /*0d70*/  IMAD.IADD R9, R22, 0x1, R9 ;  /* 0x0000000116097824 */ /* 0x000fe200078e0209 */
[----:B------:R-:W-:Y:S01]  /*0d80*/  IABS R34, R117 ;  /* 0x0000007500227213 */ /* 0x000fe20000000000 */
[----:B------:R-:W-:Y:S01]  /*0d90*/  IMAD R10, R5, R10, R15 ;  /* 0x0000000a050a7224 */ /* 0x000fe200078e020f */
[C-C-:B------:R-:W-:Y:S01]  /*0da0*/  LOP3.LUT R111, R11.reuse, 0x22, R2.reuse, 0xfe, !PT ;  /* 0x000000220b6f7812 */ /* 0x140fe200078efe02 */
[----:B------:R-:W-:Y:S01]  /*0db0*/  IMAD.MOV R17, RZ, RZ, -R17 ;  /* 0x000000ffff117224 */ /* 0x000fe200078e0a11 */
[C---:B------:R-:W-:Y:S01]  /*0dc0*/  LOP3.LUT R118, R11.reuse, 0x14, R2, 0xfe, !PT ;  /* 0x000000140b767812 */ /* 0x040fe200078efe02 */
[----:B------:R-:W-:Y:S01]  /*0dd0*/  IMAD.MOV R8, RZ, RZ, -R8 ;  /* 0x000000ffff087224 */ /* 0x000fe200078e0a08 */
[----:B------:R-:W-:Y:S01]  /*0de0*/  IABS R38, R115 ;  /* 0x0000007300267213 */ /* 0x000fe20000000000 */
[C---:B------:R-:W-:Y:S01]  /*0df0*/  IMAD.HI.U32 R15, R6.reuse, R24, RZ ;  /* 0x00000018060f7227 */ /* 0x040fe200078e00ff */
[C---:B------:R-:W-:Y:S01]  /*0e00*/  LOP3.LUT R114, R11.reuse, 0x1c, R2, 0xfe, !PT ;  /* 0x0000001c0b727812 */ /* 0x040fe200078efe02 */
[----:B------:R-:W-:Y:S01]  /*0e10*/  STL [R1+0x2bc], R121 ;  /* 0x0002bc7901007387 */ /* 0x000fe20000100800 */
[----:B------:R-:W-:Y:S01]  /*0e20*/  IABS R46, R111 ;  /* 0x0000006f002e7213 */ /* 0x000fe20000000000 */
[----:B------:R-:W-:Y:S01]  /*0e30*/  IMAD.MOV R22, RZ, RZ, -R13 ;  /* 0x000000ffff167224 */ /* 0x000fe200078e0a0d */
[----:B------:R-:W-:Y:S01]  /*0e40*/  IABS R32, R118 ;  /* 0x0000007600207213 */ /* 0x000fe20000000000 */
[----:B------:R-:W-:Y:S01]  /*0e50*/  IMAD.MOV R13, RZ, RZ, -R20 ;  /* 0x000000ffff0d7224 */ /* 0x000fe200078e0a14 */
[----:B------:R-:W-:Y:S01]  /*0e60*/  LOP3.LUT R112, R11, 0x20, R2, 0xfe, !PT ;  /* 0x000000200b707812 */ /* 0x000fe200078efe02 */
[----:B------:R-:W-:Y:S01]  /*0e70*/  IMAD R26, R5, R17, R26 ;  /* 0x00000011051a7224 */ /* 0x000fe200078e021a */
[----:B------:R-:W-:Y:S01]  /*0e80*/  LOP3.LUT R110, R11, 0x24, R2, 0xfe, !PT ;  /* 0x000000240b6e7812 */ /* 0x000fe200078efe02 */
        /* <DEDUP_REMOVED lines=9> */
[----:B------:R-:W-:Y:S01]  /*0f20*/  IABS R48, R110 ;  /* 0x0000006e00307213 */ /* 0x000fe20000000000 */
[----:B------:R-:W-:Y:S01]  /*0f30*/  STL [R1+0x2b4], R119 ;  /* 0x0002b47701007387 */ /* 0x000fe20000100800 */
[----:B------:R-:W-:Y:S01]  /*0f40*/  LOP3.LUT R109, R11, 0x26, R2, 0xfe, !PT ;  /* 0x000000260b6d7812 */ /* 0x000fe200078efe02 */
[----:B------:R-:W-:Y:S01]  /*0f50*/  IMAD R28, R5, R13, R28 ;  /* 0x0000000d051c7224 */ /* 0x000fe200078e021c */
[----:B------:R-:W-:Y:S01]  /*0f60*/  IABS R56, R103 ;  /* 0x0000006700387213 */ /* 0x000fe20000000000 */
[C---:B------:R-:W-:Y:S01]  /*0f70*/  IMAD.HI.U32 R13, R6.reuse, R30, RZ ;  /* 0x0000001e060d7227 */ /* 0x040fe200078e00ff */
[----:B------:R-:W-:Y:S01]  /*0f80*/  IABS R42, R113 ;  /* 0x00000071002a7213 */ /* 0x000fe20000000000 */
[----:B------:R-:W-:Y:S01]  /*0f90*/  STL [R1+0x2b0], R118 ;  /* 0x0002b07601007387 */ /* 0x000fe20000100800 */
[----:B------:R-:W-:Y:S01]  /*0fa0*/  LOP3.LUT R105, R11, 0x2a, R2, 0xfe, !PT ;  /* 0x0000002a0b697812 */ /* 0x000fe200078efe02 */
[----:B------:R-:W-:Y:S01]  /*0fb0*/  IMAD R24, R5, R15, R24 ;  /* 0x0000000f05187224 */ /* 0x000fe200078e0218 */
[----:B------:R-:W-:Y:S01]  /*0fc0*/  LOP3.LUT R101, R11, 0x2e, R2, 0xfe, !PT ;  /* 0x0000002e0b657812 */ /* 0x000fe200078efe02 */
[----:B------:R-:W-:Y:S01]  /*0fd0*/  IMAD.MOV R17, RZ, RZ, -R17 ;  /* 0x000000ffff117224 */ /* 0x000fe200078e0a11 */
[----:B------:R-:W-:Y:S01]  /*0fe0*/  IABS R50, R109 ;  /* 0x0000006d00327213 */ /* 0x000fe20000000000 */
[----:B------:R-:W-:Y:S01]  /*0ff0*/  IMAD.MOV R14, RZ, RZ, -R14 ;  /* 0x000000ffff0e7224 */ /* 0x000fe200078e0a0e */
[----:B------:R-:W-:Y:S01]  /*1000*/  IABS R54, R105 ;  /* 0x0000006900367213 */ /* 0x000fe20000000000 */
[----:B------:R-:W-:Y:S01]  /*1010*/  IMAD R20, R5, R22, R21 ;  /* 0x0000001605147224 */ /* 0x000fe200078e0215 */
[C-C-:B------:R-:W-:Y:S01]  /*1020*/  LOP3.LUT R93, R11.reuse, 0x36, R2.reuse, 0xfe, !PT ;  /* 0x000000360b5d7812 */ /* 0x140fe200078efe02 */
[C---:B------:R-:W-:Y:S01]  /*1030*/  IMAD.HI.U32 R15, R6.reuse, R34, RZ ;  /* 0x00000022060f7227 */ /* 0x040fe200078e00ff */
[C-C-:B------:R-:W-:Y:S01]  /*1040*/  LOP3.LUT R107, R11.reuse, 0x28, R2.reuse, 0xfe, !PT ;  /* 0x000000280b6b7812 */ /* 0x140fe200078efe02 */
[----:B------:R-:W-:Y:S01]  /*1050*/  STL [R1+0x2ac], R117 ;  /* 0x0002ac7501007387 */ /* 0x000fe20000100800 */
[----:B------:R-:W-:Y:S01]  /*1060*/  IABS R58, R101 ;  /* 0x00000065003a7213 */ /* 0x000fe20000000000 */
[C---:B------:R-:W-:Y:S01]  /*1070*/  IMAD.HI.U32 R21, R6.reuse, R38, RZ ;  /* 0x0000002606157227 */ /* 0x040fe200078e00ff */
[----:B------:R-:W-:Y:S01]  /*1080*/  LOP3.LUT R99, R11, 0x30, R2, 0xfe, !PT ;  /* 0x000000300b637812 */ /* 0x000fe200078efe02 */
[----:B------:R-:W-:Y:S01]  /*1090*/  STL [R1+0x2a8], R116 ;  /* 0x0002a87401007387 */ /* 0x000fe20000100800 */
[----:B------:R-:W-:Y:S01]  /*10a0*/  IABS R66, R93 ;  /* 0x0000005d00427213 */ /* 0x000fe20000000000 */
[----:B------:R-:W-:Y:S01]  /*10b0*/  IMAD.MOV R13, RZ, RZ, -R13 ;  /* 0x000000ffff0d7224 */ /* 0x000fe200078e0a0d */
[----:B------:R-:W-:Y:S01]  /*10c0*/  IABS R52, R107 ;  /* 0x0000006b00347213 */ /* 0x000fe20000000000 */
[----:B------:R-:W-:Y:S01]  /*10d0*/  IMAD R36, R5, R17, R36 ;  /* 0x0000001105247224 */ /* 0x000fe200078e0224 */
[--C-:B------:R-:W-:Y:S01]  /*10e0*/  LOP3.LUT R95, R11, 0x34, R2.reuse, 0xfe, !PT ;  /* 0x000000340b5f7812 */ /* 0x100fe200078efe02 */
[----:B------:R-:W-:Y:S01]  /*10f0*/  IMAD R22, R5, R14, R23 ;  /* 0x0000000e05167224 */ /* 0x000fe200078e0217 */
[C-C-:B------:R-:W-:Y:S01]  /*1100*/  LOP3.LUT R89, R11.reuse, 0x3a, R2.reuse, 0xfe, !PT ;  /* 0x0000003a0b597812 */ /* 0x140fe200078efe02 */
[----:B------:R-:W-:Y:S01]  /*1110*/  IMAD.MOV R15, RZ, RZ, -R15 ;  /* 0x000000ffff0f7224 */ /* 0x000fe200078e0a0f */
[----:B------:R-:W-:Y:S01]  /*1120*/  IABS R60, R99 ;  /* 0x00000063003c7213 */ /* 0x000fe20000000000 */
[C---:B------:R-:W-:Y:S01]  /*1130*/  IMAD.HI.U32 R17, R6.reuse, R46, RZ ;  /* 0x0000002e06117227 */ /* 0x040fe200078e00ff */
[C-C-:B------:R-:W-:Y:S01]  /*1140*/  LOP3.LUT R91, R11.reuse, 0x38, R2.reuse, 0xfe, !PT ;  /* 0x000000380b5b7812 */ /* 0x140fe200078efe02 */
[----:B------:R-:W-:Y:S01]  /*1150*/  STL [R1+0x2a4], R115 ;  /* 0x0002a47301007387 */ /* 0x000fe20000100800 */
[----:B------:R-:W-:Y:S01]  /*1160*/  IABS R64, R95 ;  /* 0x0000005f00407213 */ /* 0x000fe20000000000 */
[----:B------:R-:W-:Y:S01]  /*1170*/  IMAD.HI.U32 R14, R6, R32, RZ ;  /* 0x00000020060e7227 */ /* 0x000fe200078e00ff */
[----:B------:R-:W-:Y:S01]  /*1180*/  IABS R70, R89 ;  /* 0x0000005900467213 */ /* 0x000fe20000000000 */
[----:B------:R-:W-:Y:S01]  /*1190*/  STL [R1+0x2a0], R114 ;  /* 0x0002a07201007387 */ /* 0x000fe20000100800 */
[----:B------:R-:W-:Y:S01]  /*11a0*/  LOP3.LUT R81, R0, 0x42, RZ, 0xfc, !PT ;  /* 0x0000004200517812 */ /* 0x000fe200078efcff */
[----:B------:R-:W-:Y:S01]  /*11b0*/  IMAD.MOV R21, RZ, RZ, -R21 ;  /* 0x000000ffff157224 */ /* 0x000fe200078e0a15 */
[----:B------:R-:W-:Y:S01]  /*11c0*/  LOP3.LUT R97, R11, 0x32, R2, 0xfe, !PT ;  /* 0x000000320b617812 */ /* 0x000fe200078efe02 */
[----:B------:R-:W-:Y:S01]  /*11d0*/  IMAD R30, R5, R13, R30 ;  /* 0x0000000d051e7224 */ /* 0x000fe200078e021e */
[----:B------:R-:W-:Y:S01]  /*11e0*/  IABS R68, R91 ;  /* 0x0000005b00447213 */ /* 0x000fe20000000000 */
[----:B------:R-:W-:Y:S01]  /*11f0*/  IMAD.HI.U32 R13, R6, R40, RZ ;  /* 0x00000028060d7227 */ /* 0x000fe200078e00ff */
[C-C-:B------:R-:W-:Y:S01]  /*1200*/  LOP3.LUT R87, R11.reuse, 0x3c, R2.reuse, 0xfe, !PT ;  /* 0x0000003c0b577812 */ /* 0x140fe200078efe02 */
[----:B------:R-:W-:Y:S01]  /*1210*/  STL [R1+0x29c], R113 ;  /* 0x00029c7101007387 */ /* 0x000fe20000100800 */
[----:B------:R-:W-:Y:S01]  /*1220*/  LOP3.LUT R85, R11, 0x3e, R2, 0xfe, !PT ;  /* 0x0000003e0b557812 */ /* 0x000fe200078efe02 */
[C---:B------:R-:W-:Y:S01]  /*1230*/  IMAD R34, R5.reuse, R15, R34 ;  /* 0x0000000f05227224 */ /* 0x040fe200078e0222 */
[----:B------:R-:W-:Y:S01]  /*1240*/  IABS R78, R81 ;  /* 0x00000051004e7213 */ /* 0x000fe20000000000 */
[----:B------:R-:W-:Y:S01]  /*1250*/  IMAD.MOV R17, RZ, RZ, -R17 ;  /* 0x000000ffff117224 */ /* 0x000fe200078e0a11 */
[----:B------:R-:W-:Y:S01]  /*1260*/  IABS R62, R97 ;  /* 0x00000061003e7213 */ /* 0x000fe20000000000 */
[----:B------:R-:W-:Y:S01]  /*1270*/  IMAD.MOV R14, RZ, RZ, -R14 ;  /* 0x000000ffff0e7224 */ /* 0x000fe200078e0a0e */
[C---:B------:R-:W-:Y:S01]  /*1280*/  LOP3.LUT R83, R0.reuse, 0x40, RZ, 0xfc, !PT ;  /* 0x0000004000537812 */ /* 0x040fe200078efcff */
[C---:B------:R-:W-:Y:S01]  /*1290*/  IMAD R38, R5.reuse, R21, R38 ;  /* 0x0000001505267224 */ /* 0x040fe200078e0226 */
[----:B------:R-:W-:Y:S01]  /*12a0*/  LOP3.LUT R79, R0, 0x44, RZ, 0xfc, !PT ;  /* 0x00000044004f7812 */ /* 0x000fe200078efcff */
[----:B------:R-:W-:Y:S01]  /*12b0*/  IMAD.HI.U32 R15, R6, R44, RZ ;  /* 0x0000002c060f7227 */ /* 0x000fe200078e00ff */
[----:B------:R-:W-:Y:S01]  /*12c0*/  IABS R76, R83 ;  /* 0x00000053004c7213 */ /* 0x000fe20000000000 */
[----:B------:R-:W-:Y:S01]  /*12d0*/  STL [R1+0x298], R112 ;  /* 0x0002987001007387 */ /* 0x000fe20000100800 */
[----:B------:R-:W-:Y:S01]  /*12e0*/  LOP3.LUT R71, R0, 0x4c, RZ, 0xfc, !PT ;  /* 0x0000004c00477812 */ /* 0x000fe200078efcff */
[----:B------:R-:W-:Y:S01]  /*12f0*/  IMAD.HI.U32 R21, R6, R48, RZ ;  /* 0x0000003006157227 */ /* 0x000fe200078e00ff */
[----:B------:R-:W-:Y:S01]  /*1300*/  IABS R80, R79 ;  /* 0x0000004f00507213 */ /* 0x000fe20000000000 */
[----:B------:R-:W-:Y:S01]  /*1310*/  STL [R1+0x294], R111 ;  /* 0x0002946f01007387 */ /* 0x000fe20000100800 */
[----:B------:R-:W-:Y:S01]  /*1320*/  IABS R72, R87 ;  /* 0x0000005700487213 */ /* 0x000fe20000000000 */
[----:B------:R-:W-:Y:S01]  /*1330*/  IMAD.MOV R13, RZ, RZ, -R13 ;  /* 0x000000ffff0d7224 */ /* 0x000fe200078e0a0d */
[----:B------:R-:W-:Y:S01]  /*1340*/  IABS R88, R71 ;  /* 0x0000004700587213 */ /* 0x000fe20000000000 */
[C---:B------:R-:W-:Y:S01]  /*1350*/  IMAD R46, R5.reuse, R17, R46 ;  /* 0x00000011052e7224 */ /* 0x040fe200078e022e */
[----:B------:R-:W-:Y:S01]  /*1360*/  IABS R74, R85 ;  /* 0x00000055004a7213 */ /* 0x000fe20000000000 */
[C---:B------:R-:W-:Y:S01]  /*1370*/  IMAD R32, R5.reuse, R14, R32 ;  /* 0x0000000e05207224 */ /* 0x040fe200078e0220 */
[C---:B------:R-:W-:Y:S01]  /*1380*/  LOP3.LUT R73, R0.reuse, 0x4a, RZ, 0xfc, !PT ;  /* 0x0000004a00497812 */ /* 0x040fe200078efcff */
[----:B------:R-:W-:Y:S01]  /*1390*/  IMAD.MOV R15, RZ, RZ, -R15 ;  /* 0x000000ffff0f7224 */ /* 0x000fe200078e0a0f */
[----:B------:R-:W-:Y:S01]  /*13a0*/  LOP3.LUT R69, R0, 0x4e, RZ, 0xfc, !PT ;  /* 0x0000004e00457812 */ /* 0x000fe200078efcff */
[----:B------:R-:W-:Y:S01]  /*13b0*/  IMAD.HI.U32 R17, R6, R56, RZ ;  /* 0x0000003806117227 */ /* 0x000fe200078e00ff */
[----:B------:R-:W-:Y:S01]  /*13c0*/  LOP3.LUT R77, R0, 0x46, RZ, 0xfc, !PT ;  /* 0x00000046004d7812 */ /* 0x000fe200078efcff */
[----:B------:R-:W-:Y:S01]  /*13d0*/  STL [R1+0x290], R110 ;  /* 0x0002906e01007387 */ /* 0x000fe20000100800 */
[----:B------:R-:W-:Y:S01]  /*13e0*/  IABS R86, R73 ;  /* 0x0000004900567213 */ /* 0x000fe20000000000 */
[----:B------:R-:W-:Y:S01]  /*13f0*/  IMAD.HI.U32 R14, R6, R42, RZ ;  /* 0x0000002a060e7227 */ /* 0x000fe200078e00ff */
[C---:B------:R-:W-:Y:S01]  /*1400*/  LOP3.LUT R61, R0.reuse, 0x56, RZ, 0xfc, !PT ;  /* 0x00000056003d7812 */ /* 0x040fe200078efcff */
[----:B------:R-:W-:Y:S01]  /*1410*/  STL [R1+0x28c], R109 ;  /* 0x00028c6d01007387 */ /* 0x000fe20000100800 */
[----:B------:R-:W-:Y:S01]  /*1420*/  IABS R90, R69 ;  /* 0x00000045005a7213 */ /* 0x000fe20000000000 */
[----:B------:R-:W-:Y:S01]  /*1430*/  IMAD.MOV R21, RZ, RZ, -R21 ;  /* 0x000000ffff157224 */ /* 0x000fe200078e0a15 */
[----:B------:R-:W-:Y:S01]  /*1440*/  LOP3.LUT R75, R0, 0x48, RZ, 0xfc, !PT ;  /* 0x00000048004b7812 */ /* 0x000fe200078efcff */
[C---:B------:R-:W-:Y:S01]  /*1450*/  IMAD R40, R5.reuse, R13, R40 ;  /* 0x0000000d05287224 */ /* 0x040fe200078e0228 */
[----:B------:R-:W-:Y:S01]  /*1460*/  IABS R82, R77 ;  /* 0x0000004d00527213 */ /* 0x000fe20000000000 */
[----:B------:R-:W-:Y:S01]  /*1470*/  IMAD.HI.U32 R13, R6, R50, RZ ;  /* 0x00000032060d7227 */ /* 0x000fe200078e00ff */
[----:B------:R-:W-:Y:S01]  /*1480*/  IABS R98, R61 ;  /* 0x0000003d00627213 */ /* 0x000fe20000000000 */
[----:B------:R-:W-:Y:S01]  /*1490*/  STL [R1+0x288], R107 ;  /* 0x0002886b01007387 */ /* 0x000fe20000100800 */
[----:B------:R-:W-:Y:S01]  /*14a0*/  IABS R84, R75 ;  /* 0x0000004b00547213 */ /* 0x000fe20000000000 */
[C---:B------:R-:W-:Y:S01]  /*14b0*/  IMAD R44, R5.reuse, R15, R44 ;  /* 0x0000000f052c7224 */ /* 0x040fe200078e022c */
[C---:B------:R-:W-:Y:S01]  /*14c0*/  LOP3.LUT R63, R0.reuse, 0x54, RZ, 0xfc, !PT ;  /* 0x00000054003f7812 */ /* 0x040fe200078efcff */
[----:B------:R-:W-:Y:S01]  /*14d0*/  IMAD.MOV R17, RZ, RZ, -R17 ;  /* 0x000000ffff117224 */ /* 0x000fe200078e0a11 */
[C---:B------:R-:W-:Y:S01]  /*14e0*/  LOP3.LUT R59, R0.reuse, 0x58, RZ, 0xfc, !PT ;  /* 0x00000058003b7812 */ /* 0x040fe200078efcff */
[----:B------:R-:W-:Y:S01]  /*14f0*/  IMAD.MOV R14, RZ, RZ, -R14 ;  /* 0x000000ffff0e7224 */ /* 0x000fe200078e0a0e */
[----:B------:R-:W-:Y:S01]  /*1500*/  LOP3.LUT R67, R0, 0x50, RZ, 0xfc, !PT ;  /* 0x0000005000437812 */ /* 0x000fe200078efcff */
[C---:B------:R-:W-:Y:S01]  /*1510*/  IMAD R48, R5.reuse, R21, R48 ;  /* 0x0000001505307224 */ /* 0x040fe200078e0230 */
[----:B------:R-:W-:Y:S01]  /*1520*/  IABS R96, R63 ;  /* 0x0000003f00607213 */ /* 0x000fe20000000000 */
[----:B------:R-:W-:Y:S01]  /*1530*/  IMAD.HI.U32 R15, R6, R54, RZ ;  /* 0x00000036060f7227 */ /* 0x000fe200078e00ff */
[----:B------:R-:W-:Y:S01]  /*1540*/  IABS R100, R59 ;  /* 0x0000003b00647213 */ /* 0x000fe20000000000 */
[----:B------:R-:W-:Y:S01]  /*1550*/  STL [R1+0x284], R105 ;  /* 0x0002846901007387 */ /* 0x000fe20000100800 */
[----:B------:R-:W-:Y:S01]  /*1560*/  LOP3.LUT R65, R0, 0x52, RZ, 0xfc, !PT ;  /* 0x0000005200417812 */ /* 0x000fe200078efcff */
[----:B------:R-:W-:Y:S01]  /*1570*/  IMAD.HI.U32 R21, R6, R58, RZ ;  /* 0x0000003a06157227 */ /* 0x000fe200078e00ff */
[C---:B------:R-:W-:Y:S01]  /*1580*/  LOP3.LUT R53, R0.reuse, 0x5e, RZ, 0xfc, !PT ;  /* 0x0000005e00357812 */ /* 0x040fe200078efcff */
[----:B------:R-:W-:Y:S01]  /*1590*/  STL [R1+0x280], R103 ;  /* 0x0002806701007387 */ /* 0x000fe20000100800 */
[----:B------:R-:W-:Y:S01]  /*15a0*/  IABS R92, R67 ;  /* 0x00000043005c7213 */ /* 0x000fe20000000000 */
[----:B------:R-:W-:Y:S01]  /*15b0*/  IMAD.MOV R13, RZ, RZ, -R13 ;  /* 0x000000ffff0d7224 */ /* 0x000fe200078e0a0d */
[----:B------:R-:W-:Y:S01]  /*15c0*/  IABS R94, R65 ;  /* 0x00000041005e7213 */ /* 0x000fe20000000000 */
[C---:B------:R-:W-:Y:S01]  /*15d0*/  IMAD R56, R5.reuse, R17, R56 ;  /* 0x0000001105387224 */ /* 0x040fe200078e0238 */
[C---:B------:R-:W-:Y:S01]  /*15e0*/  LOP3.LUT R51, R0.reuse, 0x60, RZ, 0xfc, !PT ;  /* 0x0000006000337812 */ /* 0x040fe200078efcff */
[C---:B------:R-:W-:Y:S01]  /*15f0*/  IMAD R42, R5.reuse, R14, R42 ;  /* 0x0000000e052a7224 */ /* 0x040fe200078e022a */
[----:B------:R-:W-:Y:S01]  /*1600*/  IABS R106, R53 ;  /* 0x00000035006a7213 */ /* 0x000fe20000000000 */
[----:B------:R-:W-:Y:S01]  /*1610*/  IMAD.MOV R15, RZ, RZ, -R15 ;  /* 0x000000ffff0f7224 */ /* 0x000fe200078e0a0f */
[----:B------:R-:W-:Y:S01]  /*1620*/  LOP3.LUT R57, R0, 0x5a, RZ, 0xfc, !PT ;  /* 0x0000005a00397812 */ /* 0x000fe200078efcff */
[----:B------:R-:W-:Y:S01]  /*1630*/  IMAD.HI.U32 R17, R6, R66, RZ ;  /* 0x0000004206117227 */ /* 0x000fe200078e00ff */
[----:B------:R-:W-:Y:S01]  /*1640*/  IABS R108, R51 ;  /* 0x00000033006c7213 */ /* 0x000fe20000000000 */
[----:B------:R-:W-:Y:S01]  /*1650*/  STL [R1+0x27c], R101 ;  /* 0x00027c6501007387 */ /* 0x000fe20000100800 */
[----:B------:R-:W-:Y:S01]  /*1660*/  LOP3.LUT R55, R0, 0x5c, RZ, 0xfc, !PT ;  /* 0x0000005c00377812 */ /* 0x000fe200078efcff */
[----:B------:R-:W-:Y:S01]  /*1670*/  IMAD.HI.U32 R14, R6, R52, RZ ;  /* 0x00000034060e7227 */ /* 0x000fe200078e00ff */
[----:B------:R-:W-:Y:S01]  /*1680*/  LOP3.LUT R49, R0, 0x62, RZ, 0xfc, !PT ;  /* 0x0000006200317812 */ /* 0x000fe200078efcff */
[----:B------:R-:W-:Y:S01]  /*1690*/  STL [R1+0x278], R99 ;  /* 0x0002786301007387 */ /* 0x000fe20000100800 */
[----:B------:R-:W-:Y:S01]  /*16a0*/  IABS R102, R57 ;  /* 0x0000003900667213 */ /* 0x000fe20000000000 */
[----:B------:R-:W-:Y:S01]  /*16b0*/  IMAD.MOV R21, RZ, RZ, -R21 ;  /* 0x000000ffff157224 */ /* 0x000fe200078e0a15 */
[----:B------:R-:W-:Y:S01]  /*16c0*/  IABS R104, R55 ;  /* 0x0000003700687213 */ /* 0x000fe20000000000 */
[C---:B------:R-:W-:Y:S01]  /*16d0*/  IMAD R50, R5.reuse, R13, R50 ;  /* 0x0000000d05327224 */ /* 0x040fe200078e0232 */
[----:B------:R-:W-:Y:S01]  /*16e0*/  IABS R136, R49 ;  /* 0x0000003100887213 */ /* 0x000fe20000000000 */
[----:B------:R-:W-:Y:S01]  /*16f0*/  IMAD.HI.U32 R13, R6, R60, RZ ;  /* 0x0000003c060d7227 */ /* 0x000fe200078e00ff */
[C---:B------:R-:W-:Y:S01]  /*1700*/  LOP3.LUT R45, R0.reuse, 0x66, RZ, 0xfc, !PT ;  /* 0x00000066002d7812 */ /* 0x040fe200078efcff */
[----:B------:R-:W-:Y:S01]  /*1710*/  STL [R1+0x270], R97 ;  /* 0x0002706101007387 */ /* 0x000fe20000100800 */
[C---:B------:R-:W-:Y:S01]  /*1720*/  LOP3.LUT R47, R0.reuse, 0x64, RZ, 0xfc, !PT ;  /* 0x00000064002f7812 */ /* 0x040fe200078efcff */
[C---:B------:R-:W-:Y:S01]  /*1730*/  IMAD R54, R5.reuse, R15, R54 ;  /* 0x0000000f05367224 */ /* 0x040fe200078e0236 */
[----:B------:R-:W-:Y:S01]  /*1740*/  LOP3.LUT R43, R0, 0x68, RZ, 0xfc, !PT ;  /* 0x00000068002b7812 */ /* 0x000fe200078efcff */
[----:B------:R-:W-:Y:S01]  /*1750*/  IMAD.MOV R17, RZ, RZ, -R17 ;  /* 0x000000ffff117224 */ /* 0x000fe200078e0a11 */
        /* <DEDUP_REMOVED lines=8> */
[----:B------:R-:W-:Y:S01]  /*17e0*/  LOP3.LUT R35, R0, 0x70, RZ, 0xfc, !PT ;  /* 0x0000007000237812 */ /* 0x000fe200078efcff */
[----:B------:R-:W-:Y:S01]  /*17f0*/  IMAD.HI.U32 R11, R6, R70, RZ ;  /* 0x00000046060b7227 */ /* 0x000fe200078e00ff */
[----:B------:R-:W-:Y:S01]  /*1800*/  IABS R146, R39 ;  /* 0x0000002700927213 */ /* 0x000fe20000000000 */
[----:B------:R-:W-:Y:S01]  /*1810*/  STL [R1+0x268], R93 ;  /* 0x0002685d01007387 */ /* 0x000fe20000100800 */
[----:B------:R-:W-:Y:S01]  /*1820*/  IABS R150, R35 ;  /* 0x0000002300967213 */ /* 0x000fe20000000000 */
[----:B------:R-:W-:Y:S01]  /*1830*/  IMAD.MOV R21, RZ, RZ, -R13 ;  /* 0x000000ffff157224 */ /* 0x000fe200078e0a0d */
[----:B------:R-:W-:Y:S01]  /*1840*/  LOP3.LUT R23, R0, 0x7e, RZ, 0xfc, !PT ;  /* 0x0000007e00177812 */ /* 0x000fe200078efcff */
[C---:B------:R-:W-:Y:S01]  /*1850*/  IMAD.HI.U32 R13, R6.reuse, R68, RZ ;  /* 0x00000044060d7227 */ /* 0x040fe200078e00ff */
[C---:B------:R-:W-:Y:S01]  /*1860*/  ISETP.GT.U32.AND P0, PT, R5.reuse, R8, PT ;  /* 0x000000080500720c */ /* 0x040fe20003f04070 */
[----:B------:R-:W-:Y:S01]  /*1870*/  STL [R1+0x264], R91 ;  /* 0x0002645b01007387 */ /* 0x000fe20000100800 */
[----:B------:R-:W-:Y:S01]  /*1880*/  IABS R166, R23 ;  /* 0x0000001700a67213 */ /* 0x000fe20000000000 */
[C---:B------:R-:W-:Y:S01]  /*1890*/  IMAD R66, R5.reuse, R17, R66 ;  /* 0x0000001105427224 */ /* 0x040fe200078e0242 */
[C---:B------:R-:W-:Y:S01]  /*18a0*/  ISETP.GT.U32.AND P5, PT, R5.reuse, R12, PT ;  /* 0x0000000c0500720c */ /* 0x040fe20003fa4070 */
[C---:B------:R-:W-:Y:S01]  /*18b0*/  IMAD R52, R5.reuse, R14, R52 ;  /* 0x0000000e05347224 */ /* 0x040fe200078e0234 */
[C---:B------:R-:W-:Y:S01]  /*18c0*/  ISETP.GT.U32.AND P3, PT, R5.reuse, R10, PT ;  /* 0x0000000a0500720c */ /* 0x040fe20003f64070 */
[----:B------:R-:W-:Y:S01]  /*18d0*/  IMAD.MOV R15, RZ, RZ, -R15 ;  /* 0x000000ffff0f7224 */ /* 0x000fe200078e0a0f */
[C---:B------:R-:W-:Y:S01]  /*18e0*/  ISETP.GT.U32.AND P4, PT, R5.reuse, R16, PT ;  /* 0x000000100500720c */ /* 0x040fe20003f84070 */
[----:B------:R-:W-:Y:S01]  /*18f0*/  IMAD.HI.U32 R17, R6, R78, RZ ;  /* 0x0000004e06117227 */ /* 0x000fe200078e00ff */
[C---:B------:R-:W-:Y:S01]  /*1900*/  ISETP.GT.U32.AND P2, PT, R5.reuse, R20, PT ;  /* 0x000000140500720c */ /* 0x040fe20003f44070 */
[----:B------:R-:W-:Y:S01]  /*1910*/  STL [R1+0x260], R89 ;  /* 0x0002605901007387 */ /* 0x000fe20000100800 */
[C---:B------:R-:W-:Y:S01]  /*1920*/  LOP3.LUT R41, R0.reuse, 0x6a, RZ, 0xfc, !PT ;  /* 0x0000006a00297812 */ /* 0x040fe200078efcff */
[----:B------:R-:W-:Y:S01]  /*1930*/  IMAD.MOV R11, RZ, RZ, -R11 ;  /* 0x000000ffff0b7224 */ /* 0x000fe200078e0a0b */
[----:B------:R-:W-:Y:S01]  /*1940*/  LOP3.LUT R37, R0, 0x6e, RZ, 0xfc, !PT ;  /* 0x0000006e00257812 */ /* 0x000fe200078efcff */
[----:B------:R-:W-:Y:S01]  /*1950*/  IMAD.HI.U32 R14, R6, R62, RZ ;  /* 0x0000003e060e7227 */ /* 0x000fe200078e00ff */
[----:B------:R-:W-:Y:S01]  /*1960*/  IABS R144, R41 ;  /* 0x0000002900907213 */ /* 0x000fe20000000000 */
[----:B------:R-:W-:Y:S01]  /*1970*/  STL [R1+0x25c], R87 ;  /* 0x00025c5701007387 */ /* 0x000fe20000100800 */
[C---:B------:R-:W-:Y:S01]  /*1980*/  LOP3.LUT R25, R0.reuse, 0x7a, RZ, 0xfc, !PT ;  /* 0x0000007a00197812 */ /* 0x040fe200078efcff */
[----:B------:R-:W-:Y:S01]  /*1990*/  IMAD.MOV R13, RZ, RZ, -R13 ;  /* 0x000000ffff0d7224 */ /* 0x000fe200078e0a0d */
[----:B------:R-:W-:Y:S01]  /*19a0*/  IABS R148, R37 ;  /* 0x0000002500947213 */ /* 0x000fe20000000000 */
[C---:B------:R-:W-:Y:S01]  /*19b0*/  IMAD R64, R5.reuse, R15, R64 ;  /* 0x0000000f05407224 */ /* 0x040fe200078e0240 */
[C---:B------:R-:W-:Y:S01]  /*19c0*/  LOP3.LUT R33, R0.reuse, 0x72, RZ, 0xfc, !PT ;  /* 0x0000007200217812 */ /* 0x040fe200078efcff */
[----:B------:R-:W-:Y:S01]  /*19d0*/  IMAD.MOV R17, RZ, RZ, -R17 ;  /* 0x000000ffff117224 */ /* 0x000fe200078e0a11 */
[----:B------:R-:W-:Y:S01]  /*19e0*/  IABS R162, R25 ;  /* 0x0000001900a27213 */ /* 0x000fe20000000000 */
[C---:B------:R-:W-:Y:S01]  /*19f0*/  IMAD R70, R5.reuse, R11, R70 ;  /* 0x0000000b05467224 */ /* 0x040fe200078e0246 */
[----:B------:R-:W-:Y:S01]  /*1a00*/  IABS R152, R33 ;  /* 0x0000002100987213 */ /* 0x000fe20000000000 */
[----:B------:R-:W-:Y:S01]  /*1a10*/  IMAD.MOV R14, RZ, RZ, -R14 ;  /* 0x000000ffff0e7224 */ /* 0x000fe200078e0a0e */
[----:B------:R-:W-:Y:S01]  /*1a20*/  LOP3.LUT R27, R0, 0x78, RZ, 0xfc, !PT ;  /* 0x00000078001b7812 */ /* 0x000fe200078efcff */
[----:B------:R-:W-:Y:S01]  /*1a30*/  IMAD.HI.U32 R15, R6, R76, RZ ;  /* 0x0000004c060f7227 */ /* 0x000fe200078e00ff */
[C---:B------:R-:W-:Y:S01]  /*1a40*/  LOP3.LUT R29, R0.reuse, 0x76, RZ, 0xfc, !PT ;  /* 0x00000076001d7812 */ /* 0x040fe200078efcff */
[----:B------:R-:W-:Y:S01]  /*1a50*/  STL [R1+0x258], R85 ;  /* 0x0002585501007387 */ /* 0x000fe20000100800 */
[----:B------:R-:W-:Y:S01]  /*1a60*/  LOP3.LUT R31, R0, 0x74, RZ, 0xfc, !PT ;  /* 0x00000074001f7812 */ /* 0x000fe200078efcff */
[C---:B------:R-:W-:Y:S01]  /*1a70*/  IMAD.HI.U32 R11, R6.reuse, R80, RZ ;  /* 0x00000050060b7227 */ /* 0x040fe200078e00ff */
[----:B------:R-:W-:Y:S01]  /*1a80*/  IABS R158, R27 ;  /* 0x0000001b009e7213 */ /* 0x000fe20000000000 */
[----:B------:R-:W-:Y:S01]  /*1a90*/  STL [R1+0x254], R83 ;  /* 0x0002545301007387 */ /* 0x000fe20000100800 */
[----:B------:R-:W-:Y:S01]  /*1aa0*/  IABS R156, R29 ;  /* 0x0000001d009c7213 */ /* 0x000fe20000000000 */
[----:B------:R-:W-:Y:S01]  /*1ab0*/  IMAD R68, R5, R13, R68 ;  /* 0x0000000d05447224 */ /* 0x000fe200078e0244 */
[----:B------:R-:W-:Y:S01]  /*1ac0*/  IABS R154, R31 ;  /* 0x0000001f009a7213 */ /* 0x000fe20000000000 */
[----:B------:R-:W-:Y:S01]  /*1ad0*/  IMAD.HI.U32 R13, R6, R72, RZ ;  /* 0x00000048060d7227 */ /* 0x000fe200078e00ff */
[----:B------:R-:W-:Y:S01]  /*1ae0*/  STL [R1+0x40c], R81 ;  /* 0x00040c5101007387 */ /* 0x000fe20000100800 */
[----:B------:R-:W-:-:S02]  /*1af0*/  LOP3.LUT R173, R2, 0x12, RZ, 0xfc, !PT ;  /* 0x0000001202ad7812 */ /* 0x000fc400078efcff */
[C---:B------:R-:W-:Y:S01]  /*1b00*/  IMAD R78, R5.reuse, R17, R78 ;  /* 0x00000011054e7224 */ /* 0x040fe200078e024e */
[----:B------:R-:W-:Y:S01]  /*1b10*/  STL [R1+0x454], R79 ;  /* 0x0004544f01007387 */ /* 0x000fe20000100800 */
[----:B------:R-:W-:Y:S01]  /*1b20*/  IMAD R62, R5, R14, R62 ;  /* 0x0000000e053e7224 */ /* 0x000fe200078e023e */
[----:B------:R-:W-:Y:S01]  /*1b30*/  LOP3.LUT R172, R2, 0x30, RZ, 0xfc, !PT ;  /* 0x0000003002ac7812 */ /* 0x000fe200078efcff */
[----:B------:R-:W-:Y:S01]  /*1b40*/  IMAD.MOV R15, RZ, RZ, -R15 ;  /* 0x000000ffff0f7224 */ /* 0x000fe200078e0a0f */
[----:B------:R-:W-:Y:S01]  /*1b50*/  STL [R1+0x450], R77 ;  /* 0x0004504d01007387 */ /* 0x000fe20000100800 */
[----:B------:R-:W-:Y:S01]  /*1b60*/  IMAD.HI.U32 R17, R6, R88, RZ ;  /* 0x0000005806117227 */ /* 0x000fe200078e00ff */
[C---:B------:R-:W-:Y:S02]  /*1b70*/  LOP3.LUT R171, R2.reuse, 0x32, RZ, 0xfc, !PT ;  /* 0x0000003202ab7812 */ /* 0x040fe400078efcff */
[----:B------:R-:W-:Y:S01]  /*1b80*/  STL [R1+0x44c], R75 ;  /* 0x00044c4b01007387 */ /* 0x000fe20000100800 */
[----:B------:R-:W-:Y:S01]  /*1b90*/  IMAD.MOV R11, RZ, RZ, -R11 ;  /* 0x000000ffff0b7224 */ /* 0x000fe200078e0a0b */
[----:B------:R-:W-:Y:S01]  /*1ba0*/  LOP3.LUT R170, R2, 0x14, RZ, 0xfc, !PT ;  /* 0x0000001402aa7812 */ /* 0x000fe200078efcff */
[----:B------:R-:W-:Y:S01]  /*1bb0*/  IMAD.HI.U32 R14, R6, R74, RZ ;  /* 0x0000004a060e7227 */ /* 0x000fe200078e00ff */
[----:B------:R-:W-:Y:S01]  /*1bc0*/  STL [R1+0x448], R73 ;  /* 0x0004484901007387 */ /* 0x000fe20000100800 */
[----:B------:R-:W-:-:S02]  /*1bd0*/  LOP3.LUT R169, R2, 0x16, RZ, 0xfc, !PT ;  /* 0x0000001602a97812 */ /* 0x000fc400078efcff */
[----:B------:R-:W-:Y:S01]  /*1be0*/  IMAD.MOV R13, RZ, RZ, -R13 ;  /* 0x000000ffff0d7224 */ /* 0x000fe200078e0a0d */
[----:B------:R-:W-:Y:S01]  /*1bf0*/  STL [R1+0x444], R71 ;  /* 0x0004444701007387 */ /* 0x000fe20000100800 */
[C---:B------:R-:W-:Y:S01]  /*1c00*/  IMAD R76, R5.reuse, R15, R76 ;  /* 0x0000000f054c7224 */ /* 0x040fe200078e024c */
[C---:B------:R-:W-:Y:S01]  /*1c10*/  LOP3.LUT R168, R2.reuse, 0x34, RZ, 0xfc, !PT ;  /* 0x0000003402a87812 */ /* 0x040fe200078efcff */
[----:B------:R-:W-:Y:S01]  /*1c20*/  IMAD.MOV R17, RZ, RZ, -R17 ;  /* 0x000000ffff117224 */ /* 0x000fe200078e0a11 */
[----:B------:R-:W-:Y:S01]  /*1c30*/  STL [R1+0x440], R69 ;  /* 0x0004404501007387 */ /* 0x000fe20000100800 */
[----:B------:R-:W-:Y:S01]  /*1c40*/  IMAD R80, R5, R11, R80 ;  /* 0x0000000b05507224 */ /* 0x000fe200078e0250 */
[----:B------:R-:W-:Y:S01]  /*1c50*/  LOP3.LUT R167, R2, 0x36, RZ, 0xfc, !PT ;  /* 0x0000003602a77812 */ /* 0x000fe200078efcff */
[----:B------:R-:W-:Y:S01]  /*1c60*/  IMAD.MOV R14, RZ, RZ, -R14 ;  /* 0x000000ffff0e7224 */ /* 0x000fe200078e0a0e */
[----:B------:R-:W-:Y:S01]  /*1c70*/  STL [R1+0x43c], R67 ;  /* 0x00043c4301007387 */ /* 0x000fe20000100800 */
[----:B------:R-:W-:Y:S01]  /*1c80*/  IMAD.HI.U32 R15, R6, R86, RZ ;  /* 0x00000056060f7227 */ /* 0x000fe200078e00ff */
[----:B------:R-:W-:-:S02]  /*1c90*/  LOP3.LUT R165, R2, 0x18, RZ, 0xfc, !PT ;  /* 0x0000001802a57812 */ /* 0x000fc400078efcff */
[----:B------:R-:W-:Y:S01]  /*1ca0*/  STL [R1+0x438], R65 ;  /* 0x0004384101007387 */ /* 0x000fe20000100800 */
[----:B------:R-:W-:Y:S01]  /*1cb0*/  IMAD.HI.U32 R11, R6, R90, RZ ;  /* 0x0000005a060b7227 */ /* 0x000fe200078e00ff */
[C---:B------:R-:W-:Y:S02]  /*1cc0*/  LOP3.LUT R163, R2.reuse, 0x1a, RZ, 0xfc, !PT ;  /* 0x0000001a02a37812 */ /* 0x040fe400078efcff */
[----:B------:R-:W-:Y:S01]  /*1cd0*/  STL [R1+0x434], R63 ;  /* 0x0004343f01007387 */ /* 0x000fe20000100800 */
[C---:B------:R-:W-:Y:S01]  /*1ce0*/  IMAD R72, R5.reuse, R13, R72 ;  /* 0x0000000d05487224 */ /* 0x040fe200078e0248 */
[----:B------:R-:W-:Y:S01]  /*1cf0*/  LOP3.LUT R161, R2, 0x38, RZ, 0xfc, !PT ;  /* 0x0000003802a17812 */ /* 0x000fe200078efcff */
[----:B------:R-:W-:Y:S01]  /*1d00*/  IMAD.HI.U32 R13, R6, R82, RZ ;  /* 0x00000052060d7227 */ /* 0x000fe200078e00ff */
[----:B------:R-:W-:Y:S01]  /*1d10*/  STL [R1+0x430], R61 ;  /* 0x0004303d01007387 */ /* 0x000fe20000100800 */
[C---:B------:R-:W-:Y:S02]  /*1d20*/  LOP3.LUT R157, R2.reuse, 0x3a, RZ, 0xfc, !PT ;  /* 0x0000003a029d7812 */ /* 0x040fe400078efcff */
[C---:B------:R-:W-:Y:S01]  /*1d30*/  IMAD R88, R5.reuse, R17, R88 ;  /* 0x0000001105587224 */ /* 0x040fe200078e0258 */
        /* <DEDUP_REMOVED lines=8> */
[----:B------:R-:W-:Y:S01]  /*1dc0*/  IMAD.MOV R11, RZ, RZ, -R11 ;  /* 0x000000ffff0b7224 */ /* 0x000fe200078e0a0b */
[----:B------:R-:W-:Y:S01]  /*1dd0*/  LOP3.LUT R151, R2, 0x3c, RZ, 0xfc, !PT ;  /* 0x0000003c02977812 */ /* 0x000fe200078efcff */
[----:B------:R-:W-:Y:S01]  /*1de0*/  IMAD.HI.U32 R14, R6, R84, RZ ;  /* 0x00000054060e7227 */ /* 0x000fe200078e00ff */
[----:B------:R-:W-:Y:S01]  /*1df0*/  STL [R1+0x420], R53 ;  /* 0x0004203501007387 */ /* 0x000fe20000100800 */
[----:B------:R-:W-:Y:S02]  /*1e00*/  LOP3.LUT R149, R2, 0x3e, RZ, 0xfc, !PT ;  /* 0x0000003e02957812 */ /* 0x000fe400078efcff */
[----:B------:R-:W-:Y:S01]  /*1e10*/  IMAD.MOV R13, RZ, RZ, -R13 ;  /* 0x000000ffff0d7224 */ /* 0x000fe200078e0a0d */
[----:B------:R-:W-:Y:S01]  /*1e20*/  STL [R1+0x41c], R51 ;  /* 0x00041c3301007387 */ /* 0x000fe20000100800 */
[C---:B------:R-:W-:Y:S02]  /*1e30*/  IMAD R86, R5.reuse, R15, R86 ;  /* 0x0000000f05567224 */ /* 0x040fe400078e0256 */
[----:B------:R-:W-:Y:S01]  /*1e40*/  IMAD.MOV R17, RZ, RZ, -R17 ;  /* 0x000000ffff117224 */ /* 0x000fe200078e0a11 */
[----:B------:R-:W-:Y:S01]  /*1e50*/  STL [R1+0x418], R49 ;  /* 0x0004183101007387 */ /* 0x000fe20000100800 */
[----:B------:R-:W-:-:S02]  /*1e60*/  IMAD R90, R5, R11, R90 ;  /* 0x0000000b055a7224 */ /* 0x000fc400078e025a */
[----:B------:R-:W-:Y:S01]  /*1e70*/  IMAD.MOV R14, RZ, RZ, -R14 ;  /* 0x000000ffff0e7224 */ /* 0x000fe200078e0a0e */
[----:B------:R-:W-:Y:S01]  /*1e80*/  STL [R1+0x414], R47 ;  /* 0x0004142f01007387 */ /* 0x000fe20000100800 */
[----:B------:R-:W-:-:S03]  /*1e90*/  IMAD.HI.U32 R15, R6, R96, RZ ;  /* 0x00000060060f7227 */ /* 0x000fc600078e00ff */
[----:B------:R-:W-:Y:S01]  /*1ea0*/  STL [R1+0x410], R45 ;  /* 0x0004102d01007387 */ /* 0x000fe20000100800 */
[----:B------:R-:W-:-:S03]  /*1eb0*/  IMAD.HI.U32 R11, R6, R100, RZ ;  /* 0x00000064060b7227 */ /* 0x000fc600078e00ff */
[----:B------:R-:W-:Y:S01]  /*1ec0*/  STL [R1+0x408], R43 ;  /* 0x0004082b01007387 */ /* 0x000fe20000100800 */
[C---:B------:R-:W-:Y:S02]  /*1ed0*/  IMAD R82, R5.reuse, R13, R82 ;  /* 0x0000000d05527224 */ /* 0x040fe400078e0252 */
[----:B------:R-:W-:Y:S01]  /*1ee0*/  IMAD.HI.U32 R13, R6, R92, RZ ;  /* 0x0000005c060d7227 */ /* 0x000fe200078e00ff */
[----:B------:R-:W-:Y:S03]  /*1ef0*/  STL [R1+0x400], R41 ;  /* 0x0004002901007387 */ /* 0x000fe60000100800 */
[C---:B------:R-:W-:Y:S01]  /*1f00*/  IMAD R98, R5.reuse, R17, R98 ;  /* 0x0000001105627224 */ /* 0x040fe200078e0262 */
[----:B------:R-:W-:Y:S01]  /*1f10*/  STL [R1+0x3fc], R39 ;  /* 0x0003fc2701007387 */ /* 0x000fe20000100800 */
[----:B------:R-:W-:Y:S02]  /*1f20*/  IMAD R84, R5, R14, R84 ;  /* 0x0000000e05547224 */ /* 0x000fe400078e0254 */
[----:B------:R-:W-:Y:S01]  /*1f30*/  IMAD.MOV R15, RZ, RZ, -R15 ;  /* 0x000000ffff0f7224 */ /* 0x000fe200078e0a0f */
[----:B------:R-:W-:Y:S01]  /*1f40*/  STL [R1+0x3f8], R37 ;  /* 0x0003f82501007387 */ /* 0x000fe20000100800 */
[----:B------:R-:W-:-:S02]  /*1f50*/  IMAD.MOV R17, RZ, RZ, -R11 ;  /* 0x000000ffff117224 */ /* 0x000fc400078e0a0b */
[C---:B------:R-:W-:Y:S01]  /*1f60*/  IMAD.HI.U32 R14, R6.reuse, R94, RZ ;  /* 0x0000005e060e7227 */ /* 0x040fe200078e00ff */
[----:B------:R-:W-:Y:S03]  /*1f70*/  STL [R1+0x3f4], R35 ;  /* 0x0003f42301007387 */ /* 0x000fe60000100800 */
[----:B------:R-:W-:Y:S01]  /*1f80*/  IMAD.HI.U32 R11, R6, R106, RZ ;  /* 0x0000006a060b7227 */ /* 0x000fe200078e00ff */
[----:B------:R-:W-:Y:S03]  /*1f90*/  STL [R1+0x3f0], R33 ;  /* 0x0003f02101007387 */ /* 0x000fe60000100800 */
[----:B------:R-:W-:Y:S01]  /*1fa0*/  IMAD.MOV R13, RZ, RZ, -R13 ;  /* 0x000000ffff0d7224 */ /* 0x000fe200078e0a0d */
[----:B------:R-:W-:Y:S01]  /*1fb0*/  STL [R1+0x3d4], R31 ;  /* 0x0003d41f01007387 */ /* 0x000fe20000100800 */
[----:B------:R-:W-:-:S02]  /*1fc0*/  IMAD R96, R5, R15, R96 ;  /* 0x0000000f05607224 */ /* 0x000fc400078e0260 */
[----:B------:R-:W-:Y:S01]  /*1fd0*/  IMAD.MOV R14, RZ, RZ, -R14 ;  /* 0x000000ffff0e7224 */ /* 0x000fe200078e0a0e */
[----:B------:R-:W-:Y:S01]  /*1fe0*/  STL [R1+0x35c], R23 ;  /* 0x00035c1701007387 */ /* 0x000fe20000100800 */
[----:B------:R-:W-:-:S04]  /*1ff0*/  IMAD.HI.U32 R15, R6, R108, RZ ;  /* 0x0000006c060f7227 */ /* 0x000fc800078e00ff */
[----:B------:R-:W-:Y:S02]  /*2000*/  IMAD.MOV R11, RZ, RZ, -R11 ;  /* 0x000000ffff0b7224 */ /* 0x000fe400078e0a0b */
[----:B------:R-:W-:Y:S02]  /*2010*/  IMAD R92, R5, R13, R92 ;  /* 0x0000000d055c7224 */ /* 0x000fe400078e025c */
[----:B------:R-:W-:-:S04]  /*2020*/  IMAD.HI.U32 R13, R6, R102, RZ ;  /* 0x00000066060d7227 */ /* 0x000fc800078e00ff */
[C---:B------:R-:W-:Y:S02]  /*2030*/  IMAD R94, R5.reuse, R14, R94 ;  /* 0x0000000e055e7224 */ /* 0x040fe400078e025e */
[----:B------:R-:W-:Y:S02]  /*2040*/  IMAD.MOV R15, RZ, RZ, -R15 ;  /* 0x000000ffff0f7224 */ /* 0x000fe400078e0a0f */
[----:B------:R-:W-:Y:S02]  /*2050*/  IMAD R106, R5, R11, R106 ;  /* 0x0000000b056a7224 */ /* 0x000fe400078e026a */
[----:B------:R-:W-:-:S04]  /*2060*/  IMAD.HI.U32 R14, R6, R104, RZ ;  /* 0x00000068060e7227 */ /* 0x000fc800078e00ff */
[----:B------:R-:W-:-:S04]  /*2070*/  IMAD.HI.U32 R11, R6, R136, RZ ;  /* 0x00000088060b7227 */ /* 0x000fc800078e00ff */
[----:B------:R-:W-:Y:S02]  /*2080*/  IMAD.MOV R13, RZ, RZ, -R13 ;  /* 0x000000ffff0d7224 */ /* 0x000fe400078e0a0d */
[C---:B------:R-:W-:Y:S02]  /*2090*/  IMAD R108, R5.reuse, R15, R108 ;  /* 0x0000000f056c7224 */ /* 0x040fe400078e026c */
[----:B------:R-:W-:Y:S02]  /*20a0*/  IMAD.MOV R14, RZ, RZ, -R14 ;  /* 0x000000ffff0e7224 */ /* 0x000fe400078e0a0e */
[----:B------:R-:W-:Y:S02]  /*20b0*/  IMAD.MOV R15, RZ, RZ, -R11 ;  /* 0x000000ffff0f7224 */ /* 0x000fe400078e0a0b */
[----:B------:R-:W-:Y:S02]  /*20c0*/  IMAD R102, R5, R13, R102 ;  /* 0x0000000d05667224 */ /* 0x000fe400078e0266 */
[----:B------:R-:W-:-:S04]  /*20d0*/  IMAD.HI.U32 R11, R6, R140, RZ ;  /* 0x0000008c060b7227 */ /* 0x000fc800078e00ff */
[----:B------:R-:W-:-:S04]  /*20e0*/  IMAD.HI.U32 R13, R6, R138, RZ ;  /* 0x0000008a060d7227 */ /* 0x000fc800078e00ff */
[C---:B------:R-:W-:Y:S02]  /*20f0*/  IMAD R104, R5.reuse, R14, R104 ;  /* 0x0000000e05687224 */ /* 0x040fe400078e0268 */
[----:B------:R-:W-:Y:S02]  /*2100*/  IMAD R100, R5, R17, R100 ;  /* 0x0000001105647224 */ /* 0x000fe400078e0264 */
[----:B------:R-:W-:-:S04]  /*2110*/  IMAD.HI.U32 R14, R6, R142, RZ ;  /* 0x0000008e060e7227 */ /* 0x000fc800078e00ff */
[----:B------:R-:W-:Y:S02]  /*2120*/  IMAD.MOV R11, RZ, RZ, -R11 ;  /* 0x000000ffff0b7224 */ /* 0x000fe400078e0a0b */
[----:B------:R-:W-:Y:S02]  /*2130*/  IMAD.MOV R17, RZ, RZ, -R13 ;  /* 0x000000ffff117224 */ /* 0x000fe400078e0a0d */
[----:B------:R-:W-:Y:S02]  /*2140*/  IMAD.MOV R14, RZ, RZ, -R14 ;  /* 0x000000ffff0e7224 */ /* 0x000fe400078e0a0e */
[C---:B------:R-:W-:Y:S02]  /*2150*/  IMAD R140, R5.reuse, R11, R140 ;  /* 0x0000000b058c7224 */ /* 0x040fe400078e028c */
[----:B------:R-:W-:Y:S02]  /*2160*/  IMAD R138, R5, R17, R138 ;  /* 0x00000011058a7224 */ /* 0x000fe400078e028a */
[----:B------:R-:W-:-:S04]  /*2170*/  IMAD.HI.U32 R11, R6, R146, RZ ;  /* 0x00000092060b7227 */ /* 0x000fc800078e00ff */
[----:B------:R-:W-:Y:S02]  /*2180*/  IMAD R17, R9, 0x40, R147 ;  /* 0x0000004009117824 */ /* 0x000fe400078e0293 */
[----:B------:R-:W-:Y:S02]  /*2190*/  IMAD R142, R5, R14, R142 ;  /* 0x0000000e058e7224 */ /* 0x000fe400078e028e */
[----:B------:R-:W-:Y:S01]  /*21a0*/  IMAD.MOV R14, RZ, RZ, -R11 ;  /* 0x000000ffff0e7224 */ /* 0x000fe200078e0a0b */
[----:B------:R-:W-:Y:S01]  /*21b0*/  IABS R160, R17 ;  /* 0x0000001100a07213 */ /* 0x000fe20000000000 */
[C---:B------:R-:W-:Y:S01]  /*21c0*/  IMAD.HI.U32 R11, R6.reuse, R150, RZ ;  /* 0x00000096060b7227 */ /* 0x040fe200078e00ff */
[----:B------:R-:W-:Y:S03]  /*21d0*/  STL [R1+0x2d8], R17 ;  /* 0x0002d81101007387 */ /* 0x000fe60000100800 */
[----:B------:R-:W-:Y:S01]  /*21e0*/  IMAD.MOV R11, RZ, RZ, -R11 ;  /* 0x000000ffff0b7224 */ /* 0x000fe200078e0a0b */
[----:B------:R-:W-:Y:S01]  /*21f0*/  STL [R1+0x388], R29 ;  /* 0x0003881d01007387 */ /* 0x000fe20000100800 */
[----:B------:R-:W-:-:S03]  /*2200*/  IMAD.HI.U32 R9, R6, R166, RZ ;  /* 0x000000a606097227 */ /* 0x000fc600078e00ff */
[----:B------:R-:W-:Y:S01]  /*2210*/  STL [R1+0x384], R27 ;  /* 0x0003841b01007387 */ /* 0x000fe20000100800 */
[----:B------:R-:W-:-:S03]  /*2220*/  IMAD.HI.U32 R7, R7, R160, RZ ;  /* 0x000000a007077227 */ /* 0x000fc600078e00ff */
[----:B------:R-:W-:Y:S01]  /*2230*/  STL [R1+0x364], R25 ;  /* 0x0003641901007387 */ /* 0x000fe20000100800 */
[C---:B------:R-:W-:Y:S02]  /*2240*/  IMAD R150, R5.reuse, R11, R150 ;  /* 0x0000000b05967224 */ /* 0x040fe400078e0296 */
[----:B------:R-:W-:Y:S02]  /*2250*/  IMAD.MOV R11, RZ, RZ, -R9 ;  /* 0x000000ffff0b7224 */ /* 0x000fe400078e0a09 */
[----:B------:R-:W-:Y:S02]  /*2260*/  IMAD.MOV R9, RZ, RZ, -R7 ;  /* 0x000000ffff097224 */ /* 0x000fe400078e0a07 */
[----:B------:R-:W-:Y:S02]  /*2270*/  IMAD R166, R5, R11, R166 ;  /* 0x0000000b05a67224 */ /* 0x000fe400078e02a6 */
[----:B------:R-:W-:Y:S02]  /*2280*/  IMAD R160, R3, R9, R160 ;  /* 0x0000000903a07224 */ /* 0x000fe400078e02a0 */
[--C-:B------:R-:W-:Y:S01]  /*2290*/  @!P0 IMAD.IADD R8, R8, 0x1, -R5.reuse ;  /* 0x0000000108088824 */ /* 0x100fe200078e0a05 */
[----:B------:R-:W-:Y:S01]  /*22a0*/  ISETP.GT.U32.AND P0, PT, R5, R166, PT ;  /* 0x000000a60500720c */ /* 0x000fe20003f04070 */
[--C-:B------:R-:W-:Y:S01]  /*22b0*/  @!P5 IMAD.IADD R12, R12, 0x1, -R5.reuse ;  /* 0x000000010c0cd824 */ /* 0x100fe200078e0a05 */
[----:B------:R-:W-:Y:S01]  /*22c0*/  ISETP.GT.U32.AND P1, PT, R3, R160, PT ;  /* 0x000000a00300720c */ /* 0x000fe20003f24070 */
[--C-:B------:R-:W-:Y:S01]  /*22d0*/  @!P3 IMAD.IADD R10, R10, 0x1, -R5.reuse ;  /* 0x000000010a0ab824 */ /* 0x100fe200078e0a05 */
[C---:B------:R-:W-:Y:S01]  /*22e0*/  ISETP.GT.U32.AND P5, PT, R5.reuse, R30, PT ;  /* 0x0000001e0500720c */ /* 0x040fe20003fa4070 */
[--C-:B------:R-:W-:Y:S01]  /*22f0*/  @!P4 IMAD.IADD R16, R16, 0x1, -R5.reuse ;  /* 0x000000011010c824 */ /* 0x100fe200078e0a05 */
[C---:B------:R-:W-:Y:S01]  /*2300*/  ISETP.GT.U32.AND P6, PT, R5.reuse, R8, PT ;  /* 0x000000080500720c */ /* 0x040fe20003fc4070 */
[--C-:B------:R-:W-:Y:S01]  /*2310*/  @!P2 IMAD.IADD R20, R20, 0x1, -R5.reuse ;  /* 0x000000011414a824 */ /* 0x100fe200078e0a05 */
[C---:B------:R-:W-:Y:S01]  /*2320*/  ISETP.GT.U32.AND P3, PT, R5.reuse, R28, PT ;  /* 0x0000001c0500720c */ /* 0x040fe20003f64070 */
[C---:B------:R-:W-:Y:S01]  /*2330*/  IMAD R60, R5.reuse, R21, R60 ;  /* 0x00000015053c7224 */ /* 0x040fe200078e023c */
[C---:B------:R-:W-:Y:S01]  /*2340*/  ISETP.GT.U32.AND P2, PT, R5.reuse, R34, PT ;  /* 0x000000220500720c */ /* 0x040fe20003f44070 */
[C---:B------:R-:W-:Y:S01]  /*2350*/  IMAD R136, R5.reuse, R15, R136 ;  /* 0x0000000f05887224 */ /* 0x040fe200078e0288 */
[C---:B------:R-:W-:Y:S01]  /*2360*/  ISETP.GT.U32.AND P4, PT, R5.reuse, R32, PT ;  /* 0x000000200500720c */ /* 0x040fe20003f84070 */
[----:B------:R-:W-:Y:S01]  /*2370*/  @!P0 IMAD.IADD R166, R166, 0x1, -R5 ;  /* 0x00000001a6a68824 */ /* 0x000fe200078e0a05 */
[C---:B------:R-:W-:Y:S01]  /*2380*/  ISETP.GT.U32.AND P0, PT, R5.reuse, R24, PT ;  /* 0x000000180500720c */ /* 0x040fe20003f04070 */
[----:B------:R-:W-:Y:S01]  /*2390*/  @!P1 IMAD.IADD R160, R160, 0x1, -R3 ;  /* 0x00000001a0a09824 */ /* 0x000fe200078e0a03 */
[C---:B------:R-:W-:Y:S01]  /*23a0*/  ISETP.GT.U32.AND P1, PT, R5.reuse, R22, PT ;  /* 0x000000160500720c */ /* 0x040fe20003f24070 */
[--C-:B------:R-:W-:Y:S01]  /*23b0*/  @!P5 IMAD.IADD R30, R30, 0x1, -R5.reuse ;  /* 0x000000011e1ed824 */ /* 0x100fe200078e0a05 */
[C---:B------:R-:W-:Y:S01]  /*23c0*/  ISETP.GT.U32.AND P5, PT, R5.reuse, R16, PT ;  /* 0x000000100500720c */ /* 0x040fe20003fa4070 */
[--C-:B------:R-:W-:Y:S01]  /*23d0*/  @!P6 IMAD.IADD R8, R8, 0x1, -R5.reuse ;  /* 0x000000010808e824 */ /* 0x100fe200078e0a05 */
[C---:B------:R-:W-:Y:S01]  /*23e0*/  ISETP.GT.U32.AND P6, PT, R5.reuse, R26, PT ;  /* 0x0000001a0500720c */ /* 0x040fe20003fc4070 */
[--C-:B------:R-:W-:Y:S01]  /*23f0*/  @!P3 IMAD.IADD R28, R28, 0x1, -R5.reuse ;  /* 0x000000011c1cb824 */ /* 0x100fe200078e0a05 */
[C---:B------:R-:W-:Y:S01]  /*2400*/  ISETP.GT.U32.AND P3, PT, R5.reuse, R12, PT ;  /* 0x0000000c0500720c */ /* 0x040fe20003f64070 */
[--C-:B------:R-:W-:Y:S01]  /*2410*/  @!P2 IMAD.IADD R34, R34, 0x1, -R5.reuse ;  /* 0x000000012222a824 */ /* 0x100fe200078e0a05 */
[----:B------:R-:W-:Y:S01]  /*2420*/  LOP3.LUT R21, R0, 0x7c, RZ, 0xfc, !PT ;  /* 0x0000007c00157812 */ /* 0x000fe200078efcff */
[--C-:B------:R-:W-:Y:S01]  /*2430*/  @!P4 IMAD.IADD R32, R32, 0x1, -R5.reuse ;  /* 0x000000012020c824 */ /* 0x100fe200078e0a05 */
        /* <DEDUP_REMOVED lines=11> */
[----:B------:R-:W-:Y:S01]  /*24f0*/  IMAD.HI.U32 R13, R6, R144, RZ ;  /* 0x00000090060d7227 */ /* 0x000fe200078e00ff */
[C---:B------:R-:W-:Y:S01]  /*2500*/  ISETP.GT.U32.AND P3, PT, R5.reuse, R28, PT ;  /* 0x0000001c0500720c */ /* 0x040fe20003f64070 */
[----:B------:R-:W-:Y:S01]  /*2510*/  STL [R1+0x360], R21 ;  /* 0x0003601501007387 */ /* 0x000fe20000100800 */
[----:B------:R-:W-:Y:S01]  /*2520*/  IABS R164, R21 ;  /* 0x0000001500a47213 */ /* 0x000fe20000000000 */
        /* <DEDUP_REMOVED lines=31> */
[----:B------:R-:W-:Y:S01]  /*2720*/  ISETP.GT.U32.AND P1, PT, R5, R52, PT ;  /* 0x000000340500720c */ /* 0x000fe20003f24070 */
[----:B------:R-:W-:-:S02]  /*2730*/  @!P5 IMAD.IADD R58, R58, 0x1, -R5 ;  /* 0x000000013a3ad824 */ /* 0x000fc400078e0a05 */
        /* <DEDUP_REMOVED lines=10> */
[----:B------:R-:W-:Y:S01]  /*27e0*/  @!P1 IMAD.IADD R52, R52, 0x1, -R5 ;  /* 0x0000000134349824 */ /* 0x000fe200078e0a05 */
[C---:B------:R-:W-:Y:S01]  /*27f0*/  ISETP.GT.U32.AND P1, PT, R5.reuse, R44, PT ;  /* 0x0000002c0500720c */ /* 0x040fe20003f24070 */
[----:B------:R-:W-:Y:S01]  /*2800*/  IMAD.MOV R13, RZ, RZ, -R13 ;  /* 0x000000ffff0d7224 */ /* 0x000fe200078e0a0d */
        /* <DEDUP_REMOVED lines=16> */
[C---:B------:R-:W-:Y:S01]  /*2910*/  IMAD R146, R5.reuse, R14, R146 ;  /* 0x0000000e05927224 */ /* 0x040fe200078e0292 */
        /* <DEDUP_REMOVED lines=57> */
[----:B------:R-:W-:Y:S01]  /*2cb0*/  IMAD.HI.U32 R13, R6, R148, RZ ;  /* 0x00000094060d7227 */ /* 0x000fe200078e00ff */
[----:B------:R-:W-:-:S03]  /*2cc0*/  ISETP.GT.U32.AND P0, PT, R5, R86, PT ;  /* 0x000000560500720c */ /* 0x000fc60003f04070 */
        /* <DEDUP_REMOVED lines=37> */
[----:B------:R-:W-:Y:S01]  /*2f20*/  ISETP.GT.U32.AND P6, PT, R5, R136, PT ;  /* 0x000000880500720c */ /* 0x000fe20003fc4070 */
[----:B------:R-:W-:-:S04]  /*2f30*/  IMAD.HI.U32 R11, R6, R162, RZ ;  /* 0x000000a2060b7227 */ /* 0x000fc800078e00ff */
[--C-:B------:R-:W-:Y:S01]  /*2f40*/  @!P0 IMAD.IADD R88, R88, 0x1, -R5.reuse ;  /* 0x0000000158588824 */ /* 0x100fe200078e0a05 */
[C---:B------:R-:W-:Y:S01]  /*2f50*/  ISETP.GT.U32.AND P0, PT, R5.reuse, R100, PT ;  /* 0x000000640500720c */ /* 0x040fe20003f04070 */
[--C-:B------:R-:W-:Y:S01]  /*2f60*/  @!P5 IMAD.IADD R106, R106, 0x1, -R5.reuse ;  /* 0x000000016a6ad824 */ /* 0x100fe200078e0a05 */
[C---:B------:R-:W-:Y:S01]  /*2f70*/  ISETP.GT.U32.AND P5, PT, R5.reuse, R146, PT ;  /* 0x000000920500720c */ /* 0x040fe20003fa4070 */
[----:B------:R-:W-:Y:S01]  /*2f80*/  @!P4 IMAD.IADD R98, R98, 0x1, -R5 ;  /* 0x000000016262c824 */ /* 0x000fe200078e0a05 */
[----:B------:R-:W-:Y:S01]  /*2f90*/  ISETP.GT.U32.AND P4, PT, R5, R138, PT ;  /* 0x0000008a0500720c */ /* 0x000fe20003f84070 */
[----:B------:R-:W-:Y:S02]  /*2fa0*/  IMAD.MOV R15, RZ, RZ, -R13 ;  /* 0x000000ffff0f7224 */ /* 0x000fe400078e0a0d */
[----:B------:R-:W-:-:S04]  /*2fb0*/  IMAD.HI.U32 R13, R6, R152, RZ ;  /* 0x00000098060d7227 */ /* 0x000fc800078e00ff */
[----:B------:R-:W-:Y:S01]  /*2fc0*/  @!P2 IMAD.IADD R96, R96, 0x1, -R5 ;  /* 0x000000016060a824 */ /* 0x000fe200078e0a05 */
[C---:B------:R-:W-:Y:S01]  /*2fd0*/  ISETP.GT.U32.AND P2, PT, R5.reuse, R108, PT ;  /* 0x0000006c0500720c */ /* 0x040fe20003f44070 */
[----:B------:R-:W-:Y:S02]  /*2fe0*/  IMAD.MOV R11, RZ, RZ, -R11 ;  /* 0x000000ffff0b7224 */ /* 0x000fe400078e0a0b */
[----:B------:R-:W-:Y:S02]  /*2ff0*/  IMAD.MOV R13, RZ, RZ, -R13 ;  /* 0x000000ffff0d7224 */ /* 0x000fe400078e0a0d */
[--C-:B------:R-:W-:Y:S01]  /*3000*/  @!P3 IMAD.IADD R104, R104, 0x1, -R5.reuse ;  /* 0x000000016868b824 */ /* 0x100fe200078e0a05 */
[C---:B------:R-:W-:Y:S01]  /*3010*/  ISETP.GT.U32.AND P3, PT, R5.reuse, R144, PT ;  /* 0x000000900500720c */ /* 0x040fe20003f64070 */
[C---:B------:R-:W-:Y:S02]  /*3020*/  IMAD R162, R5.reuse, R11, R162 ;  /* 0x0000000b05a27224 */ /* 0x040fe400078e02a2 */
[--C-:B------:R-:W-:Y:S01]  /*3030*/  @!P1 IMAD.IADD R102, R102, 0x1, -R5.reuse ;  /* 0x0000000166669824 */ /* 0x100fe200078e0a05 */
[C---:B------:R-:W-:Y:S01]  /*3040*/  ISETP.GT.U32.AND P1, PT, R5.reuse, R142, PT ;  /* 0x0000008e0500720c */ /* 0x040fe20003f24070 */
[----:B------:R-:W-:Y:S01]  /*3050*/  @!P6 IMAD.IADD R136, R136, 0x1, -R5 ;  /* 0x000000018888e824 */ /* 0x000fe200078e0a05 */
[----:B------:R-:W-:Y:S01]  /*3060*/  ISETP.GT.U32.AND P6, PT, R5, R150, PT ;  /* 0x000000960500720c */ /* 0x000fe20003fc4070 */
[----:B------:R-:W-:-:S04]  /*3070*/  IMAD.HI.U32 R9, R6, R158, RZ ;  /* 0x0000009e06097227 */ /* 0x000fc800078e00ff */
[----:B------:R-:W-:-:S04]  /*3080*/  IMAD.HI.U32 R7, R6, R156, RZ ;  /* 0x0000009c06077227 */ /* 0x000fc800078e00ff */
[C---:B------:R-:W-:Y:S02]  /*3090*/  IMAD R152, R5.reuse, R13, R152 ;  /* 0x0000000d05987224 */ /* 0x040fe400078e0298 */
[--C-:B------:R-:W-:Y:S01]  /*30a0*/  @!P0 IMAD.IADD R100, R100, 0x1, -R5.reuse ;  /* 0x0000000164648824 */ /* 0x100fe200078e0a05 */
[C---:B------:R-:W-:Y:S01]  /*30b0*/  ISETP.GT.U32.AND P0, PT, R5.reuse, R140, PT ;  /* 0x0000008c0500720c */ /* 0x040fe20003f04070 */
[----:B------:R-:W-:Y:S01]  /*30c0*/  @!P5 IMAD.IADD R146, R146, 0x1, -R5 ;  /* 0x000000019292d824 */ /* 0x000fe200078e0a05 */
[----:B------:R-:W-:Y:S01]  /*30d0*/  ISETP.GT.U32.AND P5, PT, R5, R162, PT ;  /* 0x000000a20500720c */ /* 0x000fe20003fa4070 */
[----:B------:R-:W-:-:S04]  /*30e0*/  IMAD.HI.U32 R14, R6, R154, RZ ;  /* 0x0000009a060e7227 */ /* 0x000fc800078e00ff */
[C---:B------:R-:W-:Y:S02]  /*30f0*/  IMAD R148, R5.reuse, R15, R148 ;  /* 0x0000000f05947224 */ /* 0x040fe400078e0294 */
[----:B------:R-:W-:Y:S02]  /*3100*/  IMAD.MOV R9, RZ, RZ, -R9 ;  /* 0x000000ffff097224 */ /* 0x000fe400078e0a09 */
[----:B------:R-:W-:Y:S02]  /*3110*/  IMAD.MOV R7, RZ, RZ, -R7 ;  /* 0x000000ffff077224 */ /* 0x000fe400078e0a07 */
[----:B------:R-:W-:Y:S01]  /*3120*/  @!P4 IMAD.IADD R138, R138, 0x1, -R5 ;  /* 0x000000018a8ac824 */ /* 0x000fe200078e0a05 */
[C---:B------:R-:W-:Y:S01]  /*3130*/  ISETP.GT.U32.AND P4, PT, R5.reuse, R152, PT ;  /* 0x000000980500720c */ /* 0x040fe20003f84070 */
[----:B------:R-:W-:Y:S02]  /*3140*/  IMAD.MOV R14, RZ, RZ, -R14 ;  /* 0x000000ffff0e7224 */ /* 0x000fe400078e0a0e */
[----:B------:R-:W-:-:S02]  /*3150*/  IMAD R158, R5, R9, R158 ;  /* 0x00000009059e7224 */ /* 0x000fc400078e029e */
[--C-:B------:R-:W-:Y:S01]  /*3160*/  @!P2 IMAD.IADD R108, R108, 0x1, -R5.reuse ;  /* 0x000000016c6ca824 */ /* 0x100fe200078e0a05 */
[C---:B------:R-:W-:Y:S01]  /*3170*/  ISETP.GT.U32.AND P2, PT, R5.reuse, R148, PT ;  /* 0x000000940500720c */ /* 0x040fe20003f44070 */
[C---:B------:R-:W-:Y:S02]  /*3180*/  IMAD R156, R5.reuse, R7, R156 ;  /* 0x00000007059c7224 */ /* 0x040fe400078e029c */
[----:B------:R-:W-:Y:S01]  /*3190*/  IMAD.HI.U32 R6, R6, R164, RZ ;  /* 0x000000a406067227 */ /* 0x000fe200078e00ff */
[----:B------:R-:W3:Y:S03]  /*31a0*/  LDC R7, c[0x0][0x3a0] ;  /* 0x0000e800ff077b82 */ /* 0x000ee60000000800 */
[C---:B------:R-:W-:Y:S02]  /*31b0*/  IMAD R154, R5.reuse, R14, R154 ;  /* 0x0000000e059a7224 */ /* 0x040fe400078e029a */
[--C-:B------:R-:W-:Y:S01]  /*31c0*/  @!P3 IMAD.IADD R144, R144, 0x1, -R5.reuse ;  /* 0x000000019090b824 */ /* 0x100fe200078e0a05 */
[C---:B------:R-:W-:Y:S01]  /*31d0*/  ISETP.GT.U32.AND P3, PT, R5.reuse, R158, PT ;  /* 0x0000009e0500720c */ /* 0x040fe20003f64070 */
[--C-:B------:R-:W-:Y:S01]  /*31e0*/  @!P1 IMAD.IADD R142, R142, 0x1, -R5.reuse ;  /* 0x000000018e8e9824 */ /* 0x100fe200078e0a05 */
[----:B------:R-:W-:Y:S01]  /*31f0*/  ISETP.GT.U32.AND P1, PT, R5, R156, PT ;  /* 0x0000009c0500720c */ /* 0x000fe20003f24070 */
[----:B------:R-:W-:Y:S01]  /*3200*/  @!P6 IMAD.IADD R150, R150, 0x1, -R5 ;  /* 0x000000019696e824 */ /* 0x000fe200078e0a05 */
[----:B------:R-:W5:Y:S01]  /*3210*/  LDC.64 R14, c[0x0][0x3a8] ;  /* 0x0000ea00ff0e7b82 */ /* 0x000f620000000a00 */
[----:B------:R-:W-:-:S02]  /*3220*/  IMAD.MOV R6, RZ, RZ, -R6 ;  /* 0x000000ffff067224 */ /* 0x000fc400078e0a06 */
        /* <DEDUP_REMOVED lines=11> */
[----:B------:R-:W2:Y:S01]  /*32e0*/  LDS R6, [UR10] ;  /* 0x0000000aff067984 */ /* 0x000ea20008000800 */
[--C-:B------:R-:W-:Y:S01]  /*32f0*/  @!P1 IMAD.IADD R156, R156, 0x1, -R5.reuse ;  /* 0x000000019c9c9824 */ /* 0x100fe200078e0a05 */
[C---:B------:R-:W-:Y:S01]  /*3300*/  ISETP.GT.U32.AND P3, PT, R5.reuse, R148, PT ;  /* 0x000000940500720c */ /* 0x040fe20003f64070 */
[--C-:B------:R-:W-:Y:S01]  /*3310*/  @!P0 IMAD.IADD R154, R154, 0x1, -R5.reuse ;  /* 0x000000019a9a8824 */ /* 0x100fe200078e0a05 */
[----:B------:R-:W-:Y:S01]  /*3320*/  ISETP.GT.U32.AND P1, PT, R5, R146, PT ;  /* 0x000000920500720c */ /* 0x000fe20003f24070 */
[--C-:B------:R-:W-:Y:S01]  /*3330*/  @!P5 IMAD.IADD R150, R150, 0x1, -R5.reuse ;  /* 0x000000019696d824 */ /* 0x100fe200078e0a05 */
[----:B------:R-:W-:Y:S01]  /*3340*/  ISETP.GT.U32.AND P5, PT, R3, R160, PT ;  /* 0x000000a00300720c */ /* 0x000fe20003fa4070 */
[----:B------:R-:W-:Y:S01]  /*3350*/  IMAD.MOV.U32 R128, RZ, RZ, R92 ;  /* 0x000000ffff807224 */ /* 0x000fe200078e005c */
[C---:B------:R-:W-:Y:S01]  /*3360*/  ISETP.GT.U32.AND P0, PT, R5.reuse, R144, PT ;  /* 0x000000900500720c */ /* 0x040fe20003f04070 */
[--C-:B------:R-:W-:Y:S01]  /*3370*/  @!P4 IMAD.IADD R142, R142, 0x1, -R5.reuse ;  /* 0x000000018e8ec824 */ /* 0x100fe200078e0a05 */
[C---:B------:R-:W-:Y:S01]  /*3380*/  ISETP.GT.U32.AND P4, PT, R5.reuse, R154, PT ;  /* 0x0000009a0500720c */ /* 0x040fe20003f84070 */
[----:B------:R-:W-:Y:S01]  /*3390*/  @!P2 IMAD.IADD R164, R164, 0x1, -R5 ;  /* 0x00000001a4a4a824 */ /* 0x000fe200078e0a05 */
[----:B------:R-:W-:Y:S01]  /*33a0*/  ISETP.GT.U32.AND P2, PT, R5, R152, PT ;  /* 0x000000980500720c */ /* 0x000fe20003f44070 */
[----:B------:R-:W-:-:S02]  /*33b0*/  IMAD.MOV.U32 R130, RZ, RZ, R94 ;  /* 0x000000ffff827224 */ /* 0x000fc400078e005e */
[--C-:B------:R-:W-:Y:S01]  /*33c0*/  @!P3 IMAD.IADD R148, R148, 0x1, -R5.reuse ;  /* 0x000000019494b824 */ /* 0x100fe200078e0a05 */
[C---:B------:R-:W-:Y:S01]  /*33d0*/  ISETP.GT.U32.AND P3, PT, R5.reuse, R164, PT ;  /* 0x000000a40500720c */ /* 0x040fe20003f64070 */
[----:B------:R-:W-:Y:S01]  /*33e0*/  @!P1 IMAD.IADD R146, R146, 0x1, -R5 ;  /* 0x0000000192929824 */ /* 0x000fe200078e0a05 */
[----:B------:R-:W-:Y:S01]  /*33f0*/  ISETP.GT.U32.AND P1, PT, R5, R158, PT ;  /* 0x0000009e0500720c */ /* 0x000fe20003f24070 */
[----:B------:R-:W-:Y:S01]  /*3400*/  @!P5 IMAD.IADD R160, R160, 0x1, -R3 ;  /* 0x00000001a0a0d824 */ /* 0x000fe200078e0a03 */
[----:B------:R-:W-:Y:S01]  /*3410*/  ISETP.GE.AND P5, PT, R127, RZ, PT ;  /* 0x000000ff7f00720c */ /* 0x000fe20003fa6270 */
[----:B------:R-:W-:Y:S02]  /*3420*/  IMAD.MOV.U32 R132, RZ, RZ, R96 ;  /* 0x000000ffff847224 */ /* 0x000fe400078e0060 */
[--C-:B------:R-:W-:Y:S01]  /*3430*/  @!P4 IMAD.IADD R154, R154, 0x1, -R5.reuse ;  /* 0x000000019a9ac824 */ /* 0x100fe200078e0a05 */
[----:B------:R-:W-:Y:S01]  /*3440*/  ISETP.GE.AND P4, PT, R125, RZ, PT ;  /* 0x000000ff7d00720c */ /* 0x000fe20003f86270 */
[----:B------:R-:W-:Y:S01]  /*3450*/  @!P2 IMAD.IADD R152, R152, 0x1, -R5 ;  /* 0x000000019898a824 */ /* 0x000fe200078e0a05 */
[----:B------:R-:W-:Y:S01]  /*3460*/  ISETP.GE.AND P2, PT, R0, RZ, PT ;  /* 0x000000ff0000720c */ /* 0x000fe20003f46270 */
[----:B------:R-:W-:-:S02]  /*3470*/  IMAD.MOV.U32 R134, RZ, RZ, R108 ;  /* 0x000000ffff867224 */ /* 0x000fc400078e006c */
[--C-:B------:R-:W-:Y:S01]  /*3480*/  @!P3 IMAD.IADD R164, R164, 0x1, -R5.reuse ;  /* 0x00000001a4a4b824 */ /* 0x100fe200078e0a05 */
[----:B------:R-:W-:Y:S01]  /*3490*/  ISETP.GE.AND P3, PT, R126, RZ, PT ;  /* 0x000000ff7e00720c */ /* 0x000fe20003f66270 */
[----:B------:R-:W-:Y:S01]  /*34a0*/  @!P1 IMAD.IADD R158, R158, 0x1, -R5 ;  /* 0x000000019e9e9824 */ /* 0x000fe200078e0a05 */
[----:B------:R-:W-:Y:S01]  /*34b0*/  ISETP.GE.AND P1, PT, R124, RZ, PT ;  /* 0x000000ff7c00720c */ /* 0x000fe20003f26270 */
[----:B------:R-:W-:Y:S01]  /*34c0*/  @!P5 IMAD.MOV R10, RZ, RZ, -R10 ;  /* 0x000000ffff0ad224 */ /* 0x000fe200078e0a0a */
[----:B------:R-:W-:Y:S01]  /*34d0*/  ISETP.GE.AND P5, PT, R119, RZ, PT ;  /* 0x000000ff7700720c */ /* 0x000fe20003fa6270 */
[----:B-1----:R-:W-:Y:S02]  /*34e0*/  IMAD.MOV.U32 R126, RZ, RZ, R90 ;  /* 0x000000ffff7e7224 */ /* 0x002fe400078e005a */
[----:B------:R-:W-:Y:S01]  /*34f0*/  @!P4 IMAD.MOV R16, RZ, RZ, -R16 ;  /* 0x000000ffff10c224 */ /* 0x000fe200078e0a10 */
[----:B------:R-:W-:Y:S01]  /*3500*/  ISETP.GE.AND P4, PT, R120, RZ, PT ;  /* 0x000000ff7800720c */ /* 0x000fe20003f86270 */
[----:B------:R-:W-:Y:S01]  /*3510*/  @!P2 IMAD.MOV R8, RZ, RZ, -R8 ;  /* 0x000000ffff08a224 */ /* 0x000fe200078e0a08 */
[----:B------:R-:W-:Y:S01]  /*3520*/  ISETP.GE.AND P2, PT, R122, RZ, PT ;  /* 0x000000ff7a00720c */ /* 0x000fe20003f46270 */
[----:B--2---:R-:W-:Y:S01]  /*3530*/  IMAD.MOV.U32 R124, RZ, RZ, R88 ;  /* 0x000000ffff7c7224 */ /* 0x004fe200078e0058 */
[----:B------:R-:W-:Y:S01]  /*3540*/  R2UR UR11, R6 ;  /* 0x00000000060b72ca */ /* 0x000fe200000e0000 */
[----:B------:R-:W-:Y:S01]  /*3550*/  @!P3 IMAD.MOV R12, RZ, RZ, -R12 ;  /* 0x000000ffff0cb224 */ /* 0x000fe200078e0a0c */
[----:B------:R-:W-:Y:S01]  /*3560*/  ISETP.GE.AND P3, PT, R121, RZ, PT ;  /* 0x000000ff7900720c */ /* 0x000fe20003f66270 */
[----:B------:R-:W-:Y:S01]  /*3570*/  @!P1 IMAD.MOV R20, RZ, RZ, -R20 ;  /* 0x000000ffff149224 */ /* 0x000fe200078e0a14 */
[----:B------:R-:W-:Y:S01]  /*3580*/  ISETP.GE.AND P1, PT, R118, RZ, PT ;  /* 0x000000ff7600720c */ /* 0x000fe20003f26270 */
[----:B------:R-:W-:Y:S01]  /*3590*/  @!P5 IMAD.MOV R30, RZ, RZ, -R30 ;  /* 0x000000ffff1ed224 */ /* 0x000fe200078e0a1e */
[----:B------:R-:W-:Y:S01]  /*35a0*/  ISETP.GE.AND P5, PT, R114, RZ, PT ;  /* 0x000000ff7200720c */ /* 0x000fe20003fa6270 */
[----:B------:R-:W-:-:S02]  /*35b0*/  IMAD.MOV.U32 R6, RZ, RZ, R72 ;  /* 0x000000ffff067224 */ /* 0x000fc400078e0048 */
[----:B------:R-:W-:Y:S01]  /*35c0*/  @!P4 IMAD.MOV R28, RZ, RZ, -R28 ;  /* 0x000000ffff1cc224 */ /* 0x000fe200078e0a1c */
[----:B------:R-:W-:Y:S01]  /*35d0*/  ISETP.GE.AND P4, PT, R115, RZ, PT ;  /* 0x000000ff7300720c */ /* 0x000fe20003f86270 */
[----:B------:R-:W-:Y:S01]  /*35e0*/  @!P2 IMAD.MOV R24, RZ, RZ, -R24 ;  /* 0x000000ffff18a224 */ /* 0x000fe200078e0a18 */
[----:B------:R-:W-:Y:S01]  /*35f0*/  ISETP.GE.AND P2, PT, R117, RZ, PT ;  /* 0x000000ff7500720c */ /* 0x000fe20003f46270 */
[----:B------:R-:W-:Y:S02]  /*3600*/  IMAD.MOV.U32 R114, RZ, RZ, R78 ;  /* 0x000000ffff727224 */ /* 0x000fe400078e004e */
        /* <DEDUP_REMOVED lines=42> */
[--C-:B------:R-:W-:Y:S01]  /*38b0*/  @!P0 IMAD.IADD R144, R144, 0x1, -R5.reuse ;  /* 0x0000000190908824 */ /* 0x100fe200078e0a05 */
[----:B------:R-:W-:Y:S01]  /*38c0*/  ISETP.GT.U32.AND P0, PT, R5, R156, PT ;  /* 0x0000009c0500720c */ /* 0x000fe20003f04070 */
        /* <DEDUP_REMOVED lines=10> */
[----:B------:R-:W-:Y:S01]  /*3970*/  @!P5 IMAD.MOV R116, RZ, RZ, -R116 ;  /* 0x000000ffff74d224 */ /* 0x000fe200078e0a74 */
[----:B------:R-:W-:Y:S01]  /*3980*/  ISETP.GE.AND P5, PT, R69, RZ, PT ;  /* 0x000000ff4500720c */ /* 0x000fe20003fa6270 */
[--C-:B------:R-:W-:Y:S01]  /*3990*/  @!P0 IMAD.IADD R156, R156, 0x1, -R5.reuse ;  /* 0x000000019c9c8824 */ /* 0x100fe200078e0a05 */
[----:B------:R-:W-:Y:S01]  /*39a0*/  ISETP.NE.AND P0, PT, R18, RZ, PT ;  /* 0x000000ff1200720c */ /* 0x000fe20003f05270 */
[----:B------:R-:W-:Y:S01]  /*39b0*/  @!P4 IMAD.MOV R114, RZ, RZ, -R114 ;  /* 0x000000ffff72c224 */ /* 0x000fe200078e0a72 */
[----:B------:R-:W-:Y:S01]  /*39c0*/  ISETP.GE.AND P4, PT, R71, RZ, PT ;  /* 0x000000ff4700720c */ /* 0x000fe20003f86270 */
[----:B------:R-:W-:Y:S01]  /*39d0*/  @!P2 IMAD.MOV R110, RZ, RZ, -R110 ;  /* 0x000000ffff6ea224 */ /* 0x000fe200078e0a6e */
[----:B------:R-:W-:Y:S01]  /*39e0*/  ISETP.GE.AND P2, PT, R75, RZ, PT ;  /* 0x000000ff4b00720c */ /* 0x000fe20003f46270 */
[----:B------:R-:W-:Y:S01]  /*39f0*/  @!P6 IMAD.IADD R162, R162, 0x1, -R5 ;  /* 0x00000001a2a2e824 */ /* 0x000fe200078e0a05 */
[----:B------:R-:W-:Y:S01]  /*3a00*/  ISETP.GE.AND P6, PT, R123, RZ, PT ;  /* 0x000000ff7b00720c */ /* 0x000fe20003fc6270 */
[----:B------:R-:W-:Y:S01]  /*3a10*/  @!P3 IMAD.MOV R112, RZ, RZ, -R112 ;  /* 0x000000ffff70b224 */ /* 0x000fe200078e0a70 */
[----:B------:R-:W-:Y:S01]  /*3a20*/  ISETP.GE.AND P3, PT, R73, RZ, PT ;  /* 0x000000ff4900720c */ /* 0x000fe20003f66270 */
[----:B------:R-:W-:Y:S01]  /*3a30*/  @!P1 IMAD.MOV R118, RZ, RZ, -R118 ;  /* 0x000000ffff769224 */ /* 0x000fe200078e0a76 */
[----:B------:R-:W-:Y:S01]  /*3a40*/  ISETP.GE.AND P1, PT, R67, RZ, PT ;  /* 0x000000ff4300720c */ /* 0x000fe20003f26270 */
[----:B------:R-:W-:Y:S01]  /*3a50*/  @!P5 IMAD.MOV R126, RZ, RZ, -R126 ;  /* 0x000000ffff7ed224 */ /* 0x000fe200078e0a7e */
[----:B------:R-:W-:Y:S01]  /*3a60*/  ISETP.GE.AND P5, PT, R59, RZ, PT ;  /* 0x000000ff3b00720c */ /* 0x000fe20003fa6270 */
[----:B-----5:R-:W-:-:S02]  /*3a70*/  IMAD R13, R147, R15, RZ ;  /* 0x0000000f930d7224 */ /* 0x020fc400078e02ff */
[----:B------:R-:W-:Y:S01]  /*3a80*/  @!P4 IMAD.MOV R124, RZ, RZ, -R124 ;  /* 0x000000ffff7cc224 */ /* 0x000fe200078e0a7c */
[----:B------:R-:W-:Y:S01]  /*3a90*/  BAR.SYNC.DEFER_BLOCKING 0x0 ;  /* 0x0000000000007b1d */ /* 0x000fe20000010000 */
[----:B------:R-:W-:Y:S01]  /*3aa0*/  ISETP.GE.AND P4, PT, R61, RZ, PT ;  /* 0x000000ff3d00720c */ /* 0x000fe20003f86270 */
[----:B------:R-:W-:Y:S01]  /*3ab0*/  @!P2 IMAD.MOV R120, RZ, RZ, -R120 ;  /* 0x000000ffff78a224 */ /* 0x000fe200078e0a78 */
        /* <DEDUP_REMOVED lines=9> */
[----:B---3--:R-:W-:-:S02]  /*3b50*/  VIADD R145, R7, 0x3f ;  /* 0x0000003f07917836 */ /* 0x008fc40000000000 */
[----:B------:R-:W-:Y:S01]  /*3b60*/  @!P4 IMAD.MOV R98, RZ, RZ, -R98 ;  /* 0x000000ffff62c224 */ /* 0x000fe200078e0a62 */
[----:B------:R-:W-:Y:S01]  /*3b70*/  ISETP.GE.AND P4, PT, R51, RZ, PT ;  /* 0x000000ff3300720c */ /* 0x000fe20003f86270 */
[----:B------:R-:W-:Y:S01]  /*3b80*/  @!P2 IMAD.MOV R130, RZ, RZ, -R130 ;  /* 0x000000ffff82a224 */ /* 0x000fe200078e0a82 */
[----:B------:R-:W-:Y:S01]  /*3b90*/  ISETP.GE.AND P2, PT, R55, RZ, PT ;  /* 0x000000ff3700720c */ /* 0x000fe20003f46270 */
[----:B------:R-:W-:Y:S02]  /*3ba0*/  @!P6 IMAD.MOV R164, RZ, RZ, -R164 ;  /* 0x000000ffffa4e224 */ /* 0x000fe400078e0aa4 */
[----:B------:R-:W-:Y:S01]  /*3bb0*/  @!P3 IMAD.MOV R132, RZ, RZ, -R132 ;  /* 0x000000ffff84b224 */ /* 0x000fe200078e0a84 */
[----:B------:R-:W-:Y:S01]  /*3bc0*/  ISETP.GE.AND P3, PT, R53, RZ, PT ;  /* 0x000000ff3500720c */ /* 0x000fe20003f66270 */
[----:B------:R-:W-:Y:S01]  /*3bd0*/  @!P1 IMAD.MOV R102, RZ, RZ, -R102 ;  /* 0x000000ffff669224 */ /* 0x000fe200078e0a66 */
[----:B------:R-:W-:Y:S01]  /*3be0*/  ISETP.GE.AND P1, PT, R47, RZ, PT ;  /* 0x000000ff2f00720c */ /* 0x000fe20003f26270 */
[----:B------:R-:W-:Y:S01]  /*3bf0*/  @!P5 IMAD.MOV R136, RZ, RZ, -R136 ;  /* 0x000000ffff88d224 */ /* 0x000fe200078e0a88 */
[----:B------:R-:W-:-:S03]  /*3c00*/  ISETP.GE.AND P5, PT, R39, RZ, PT ;  /* 0x000000ff2700720c */ /* 0x000fc60003fa6270 */
[----:B------:R-:W-:Y:S01]  /*3c10*/  @!P4 IMAD.MOV R134, RZ, RZ, -R134 ;  /* 0x000000ffff86c224 */ /* 0x000fe200078e0a86 */
[----:B------:R-:W-:Y:S01]  /*3c20*/  ISETP.GE.AND P4, PT, R41, RZ, PT ;  /* 0x000000ff2900720c */ /* 0x000fe20003f86270 */
[----:B------:R-:W-:Y:S01]  /*3c30*/  @!P2 IMAD.MOV R104, RZ, RZ, -R104 ;  /* 0x000000ffff68a224 */ /* 0x000fe200078e0a68 */
[----:B------:R-:W-:-:S03]  /*3c40*/  ISETP.GE.AND P2, PT, R45, RZ, PT ;  /* 0x000000ff2d00720c */ /* 0x000fc60003f46270 */
        /* <DEDUP_REMOVED lines=17> */
[----:B------:R-:W-:Y:S01]  /*3d60*/  ISETP.NE.AND P4, PT, R19, RZ, PT ;  /* 0x000000ff1300720c */ /* 0x000fe20003f85270 */
[----:B------:R-:W-:Y:S01]  /*3d70*/  @!P2 IMAD.MOV R150, RZ, RZ, -R150 ;  /* 0x000000ffff96a224 */ /* 0x000fe200078e0a96 */
[----:B------:R-:W-:Y:S02]  /*3d80*/  LOP3.LUT R19, RZ, R19, RZ, 0x33, !PT ;  /* 0x00000013ff137212 */ /* 0x000fe400078e33ff */
[----:B------:R-:W-:Y:S01]  /*3d90*/  ISETP.GE.AND P2, PT, R25, RZ, PT ;  /* 0x000000ff1900720c */ /* 0x000fe20003f46270 */
[----:B------:R-:W-:Y:S01]  /*3da0*/  @!P3 IMAD.MOV R152, RZ, RZ, -R152 ;  /* 0x000000ffff98b224 */ /* 0x000fe200078e0a98 */
[C---:B------:R-:W-:Y:S01]  /*3db0*/  SEL R96, R19.reuse, R112, !P4 ;  /* 0x0000007013607207 */ /* 0x040fe20006000000 */
[----:B------:R-:W-:Y:S01]  /*3dc0*/  @!P1 IMAD.MOV R158, RZ, RZ, -R158 ;  /* 0x000000ffff9e9224 */ /* 0x000fe200078e0a9e */
[C---:B------:R-:W-:Y:S01]  /*3dd0*/  SEL R112, R19.reuse, R128, !P4 ;  /* 0x0000008013707207 */ /* 0x040fe20006000000 */
[----:B------:R-:W-:Y:S01]  /*3de0*/  @!P5 IMAD.MOV R160, RZ, RZ, -R160 ;  /* 0x000000ffffa0d224 */ /* 0x000fe200078e0aa0 */
[----:B------:R-:W-:Y:S01]  /*3df0*/  SEL R3, R19, R8, !P4 ;  /* 0x0000000813037207 */ /* 0x000fe20006000000 */
[----:B------:R-:W-:Y:S01]  /*3e00*/  VIADD R8, R7, 0xffffffc0 ;  /* 0xffffffc007087836 */ /* 0x000fe20000000000 */
[----:B------:R-:W-:-:S02]  /*3e10*/  SEL R5, R19, R12, !P4 ;  /* 0x0000000c13057207 */ /* 0x000fc40006000000 */
[----:B------:R-:W-:Y:S01]  /*3e20*/  SEL R128, R19, R134, !P4 ;  /* 0x0000008613807207 */ /* 0x000fe20006000000 */
[----:B----4-:R-:W-:Y:S01]  /*3e30*/  IMAD R53, R3, UR8, RZ ;  /* 0x0000000803357c24 */ /* 0x010fe2000f8e02ff */
[----:B------:R-:W-:Y:S01]  /*3e40*/  SEL R134, R19, R140, !P4 ;  /* 0x0000008c13867207 */ /* 0x000fe20006000000 */
[----:B------:R-:W-:Y:S01]  /*3e50*/  IMAD R49, R5, UR8, RZ ;  /* 0x0000000805317c24 */ /* 0x000fe2000f8e02ff */
[C---:B------:R-:W-:Y:S01]  /*3e60*/  SEL R140, R19.reuse, R146, !P4 ;  /* 0x00000092138c7207 */ /* 0x040fe20006000000 */
[----:B------:R-:W-:Y:S01]  /*3e70*/  @!P2 IMAD.MOV R162, RZ, RZ, -R162 ;  /* 0x000000ffffa2a224 */ /* 0x000fe200078e0aa2 */
[C---:B------:R-:W-:Y:S01]  /*3e80*/  SEL R146, R19.reuse, R152, !P4 ;  /* 0x0000009813927207 */ /* 0x040fe20006000000 */
[----:B------:R1:W-:Y:S01]  /*3e90*/  STL [R1+0x1c8], R53 ;  /* 0x0001c83501007387 */ /* 0x0003e20000100800 */
[----:B------:R-:W-:Y:S02]  /*3ea0*/  SEL R152, R19, R158, !P4 ;  /* 0x0000009e13987207 */ /* 0x000fe40006000000 */
[----:B------:R-:W-:-:S02]  /*3eb0*/  @!P0 LOP3.LUT R160, RZ, R18, RZ, 0x33, !PT ;  /* 0x00000012ffa08212 */ /* 0x000fc400078e33ff */
[----:B------:R-:W-:Y:S02]  /*3ec0*/  ISETP.GE.AND P3, PT, R23, RZ, PT ;  /* 0x000000ff1700720c */ /* 0x000fe40003f66270 */
[C---:B------:R-:W-:Y:S02]  /*3ed0*/  SEL R16, R19.reuse, R16, !P4 ;  /* 0x0000001013107207 */ /* 0x040fe40006000000 */
[----:B------:R-:W-:Y:S02]  /*3ee0*/  SEL R22, R19, R22, !P4 ;  /* 0x0000001613167207 */ /* 0x000fe40006000000 */
[----:B------:R-:W-:Y:S01]  /*3ef0*/  LEA R158, P0, R13, UR18, 0x2 ;  /* 0x000000120d9e7c11 */ /* 0x000fe2000f8010ff */
[----:B------:R-:W-:Y:S01]  /*3f00*/  IMAD R47, R16, UR8, RZ ;  /* 0x00000008102f7c24 */ /* 0x000fe2000f8e02ff */
[C---:B------:R-:W-:Y:S01]  /*3f10*/  SEL R86, R19.reuse, R66, !P4 ;  /* 0x0000004213567207 */ /* 0x040fe20006000000 */
[----:B------:R-:W-:Y:S01]  /*3f20*/  IMAD R43, R22, UR8, RZ ;  /* 0x00000008162b7c24 */ /* 0x000fe2000f8e02ff */
[----:B------:R-:W-:-:S02]  /*3f30*/  SEL R90, R19, R70, !P4 ;  /* 0x00000046135a7207 */ /* 0x000fc40006000000 */
[----:B------:R-:W-:Y:S01]  /*3f40*/  LEA.HI.X.SX32 R12, R13, UR19, 0x2, P0 ;  /* 0x000000130d0c7c11 */ /* 0x000fe200080f16ff */
[----:B------:R-:W-:Y:S01]  /*3f50*/  @!P3 IMAD.MOV R166, RZ, RZ, -R166 ;  /* 0x000000ffffa6b224 */ /* 0x000fe200078e0aa6 */
[C---:B------:R-:W-:Y:S02]  /*3f60*/  SEL R24, R19.reuse, R24, !P4 ;  /* 0x0000001813187207 */ /* 0x040fe40006000000 */
[----:B------:R-:W-:Y:S02]  /*3f70*/  SEL R28, R19, R28, !P4 ;  /* 0x0000001c131c7207 */ /* 0x000fe40006000000 */
[-C--:B------:R-:W-:Y:S01]  /*3f80*/  LEA R70, P0, R53, R158.reuse, 0x2 ;  /* 0x0000009e35467211 */ /* 0x080fe200078010ff */
[----:B------:R-:W-:Y:S01]  /*3f90*/  IMAD R41, R24, UR8, RZ ;  /* 0x0000000818297c24 */ /* 0x000fe2000f8e02ff */
[----:B------:R-:W-:Y:S01]  /*3fa0*/  LEA R66, P2, R49, R158, 0x2 ;  /* 0x0000009e31427211 */ /* 0x000fe200078410ff */
[----:B------:R-:W-:Y:S01]  /*3fb0*/  IMAD R37, R28, UR8, RZ ;  /* 0x000000081c257c24 */ /* 0x000fe2000f8e02ff */
[----:B------:R-:W-:-:S02]  /*3fc0*/  SEL R10, R19, R10, !P4 ;  /* 0x0000000a130a7207 */ /* 0x000fc40006000000 */
[C---:B------:R-:W-:Y:S02]  /*3fd0*/  SEL R80, R19.reuse, R60, !P4 ;  /* 0x0000003c13507207 */ /* 0x040fe40006000000 */
[----:B------:R-:W-:Y:S01]  /*3fe0*/  SEL R84, R19, R64, !P4 ;  /* 0x0000004013547207 */ /* 0x000fe20006000000 */
[----:B------:R-:W-:Y:S01]  /*3ff0*/  IMAD R51, R10, UR8, RZ ;  /* 0x000000080a337c24 */ /* 0x000fe2000f8e02ff */
[-C--:B------:R-:W-:Y:S02]  /*4000*/  LEA.HI.X.SX32 R71, R53, R12.reuse, 0x2, P0 ;  /* 0x0000000c35477211 */ /* 0x080fe400000f16ff */
[----:B------:R-:W-:Y:S02]  /*4010*/  LEA.HI.X.SX32 R67, R49, R12, 0x2, P2 ;  /* 0x0000000c31437211 */ /* 0x000fe400010f16ff */
[C---:B------:R-:W-:Y:S01]  /*4020*/  SEL R30, R19.reuse, R30, !P4 ;  /* 0x0000001e131e7207 */ /* 0x040fe20006000000 */
[----:B------:R-:W-:Y:S01]  /*4030*/  STL [R1+0x1c4], R51 ;  /* 0x0001c43301007387 */ /* 0x000fe20000100800 */
[----:B------:R-:W-:-:S02]  /*4040*/  SEL R34, R19, R34, !P4 ;  /* 0x0000002213227207 */ /* 0x000fc40006000000 */
[-C--:B------:R-:W-:Y:S01]  /*4050*/  LEA R64, P0, R47, R158.reuse, 0x2 ;  /* 0x0000009e2f407211 */ /* 0x080fe200078010ff */
[----:B------:R-:W-:Y:S01]  /*4060*/  IMAD R35, R30, UR8, RZ ;  /* 0x000000081e237c24 */ /* 0x000fe2000f8e02ff */
[----:B------:R-:W-:Y:S01]  /*4070*/  LEA R60, P2, R43, R158, 0x2 ;  /* 0x0000009e2b3c7211 */ /* 0x000fe200078410ff */
[----:B------:R-:W-:Y:S01]  /*4080*/  IMAD R31, R34, UR8, RZ ;  /* 0x00000008221f7c24 */ /* 0x000fe2000f8e02ff */
[C---:B------:R-:W-:Y:S01]  /*4090*/  SEL R101, R19.reuse, R116, !P4 ;  /* 0x0000007413657207 */ /* 0x040fe20006000000 */
[----:B------:R2:W-:Y:S01]  /*40a0*/  STL [R1+0x1c0], R49 ;  /* 0x0001c03101007387 */ /* 0x0005e20000100800 */
[C---:B------:R-:W-:Y:S02]  /*40b0*/  SEL R116, R19.reuse, R132, !P4 ;  /* 0x0000008413747207 */ /* 0x040fe40006000000 */
[C---:B------:R-:W-:Y:S01]  /*40c0*/  SEL R20, R19.reuse, R20, !P4 ;  /* 0x0000001413147207 */ /* 0x040fe20006000000 */
[----:B------:R3:W-:Y:S01]  /*40d0*/  STL [R1+0x1bc], R47 ;  /* 0x0001bc2f01007387 */ /* 0x0007e20000100800 */
[----:B------:R-:W-:-:S02]  /*40e0*/  SEL R48, R19, R48, !P4 ;  /* 0x0000003013307207 */ /* 0x000fc40006000000 */
[C---:B------:R-:W-:Y:S01]  /*40f0*/  SEL R74, R19.reuse, R54, !P4 ;  /* 0x00000036134a7207 */ /* 0x040fe20006000000 */
[----:B------:R-:W-:Y:S01]  /*4100*/  IMAD R45, R20, UR8, RZ ;  /* 0x00000008142d7c24 */ /* 0x000fe2000f8e02ff */
[C---:B------:R-:W-:Y:S01]  /*4110*/  SEL R78, R19.reuse, R58, !P4 ;  /* 0x0000003a134e7207 */ /* 0x040fe20006000000 */
[----:B------:R-:W-:Y:S01]  /*4120*/  IMAD R11, R48, UR8, RZ ;  /* 0x00000008300b7c24 */ /* 0x000fe2000f8e02ff */
[----:B------:R-:W-:Y:S02]  /*4130*/  SEL R132, R19, R138, !P4 ;  /* 0x0000008a13847207 */ /* 0x000fe40006000000 */
[-C--:B------:R-:W-:Y:S01]  /*4140*/  LEA.HI.X.SX32 R65, R47, R12.reuse, 0x2, P0 ;  /* 0x0000000c2f417211 */ /* 0x080fe200000f16ff */
[----:B------:R-:W-:Y:S01]  /*4150*/  STL [R1+0x1b8], R45 ;  /* 0x0001b82d01007387 */ /* 0x000fe20000100800 */
[----:B------:R-:W-:Y:S02]  /*4160*/  LEA.HI.X.SX32 R61, R43, R12, 0x2, P2 ;  /* 0x0000000c2b3d7211 */ /* 0x000fe400010f16ff */
[C---:B------:R-:W-:Y:S01]  /*4170*/  SEL R36, R19.reuse, R36, !P4 ;  /* 0x0000002413247207 */ /* 0x040fe20006000000 */
[----:B------:R4:W-:Y:S01]  /*4180*/  STL [R1+0x1b4], R43 ;  /* 0x0001b42b01007387 */ /* 0x0009e20000100800 */
[----:B------:R-:W-:-:S02]  /*4190*/  SEL R40, R19, R40, !P4 ;  /* 0x0000002813287207 */ /* 0x000fc40006000000 */
[C---:B------:R-:W-:Y:S01]  /*41a0*/  SEL R137, R19.reuse, R142, !P4 ;  /* 0x0000008e13897207 */ /* 0x040fe20006000000 */
[----:B------:R-:W-:Y:S01]  /*41b0*/  IMAD R29, R36, UR8, RZ ;  /* 0x00000008241d7c24 */ /* 0x000fe2000f8e02ff */
[----:B------:R-:W-:Y:S01]  /*41c0*/  SEL R138, R19, R144, !P4 ;  /* 0x00000090138a7207 */ /* 0x000fe20006000000 */
[----:B------:R-:W-:Y:S01]  /*41d0*/  IMAD R25, R40, UR8, RZ ;  /* 0x0000000828197c24 */ /* 0x000fe2000f8e02ff */
[-C--:B------:R-:W-:Y:S01]  /*41e0*/  LEA R58, P0, R41, R158.reuse, 0x2 ;  /* 0x0000009e293a7211 */ /* 0x080fe200078010ff */
[----:B------:R5:W-:Y:S01]  /*41f0*/  STL [R1+0x1b0], R41 ;  /* 0x0001b02901007387 */ /* 0x000be20000100800 */
[----:B------:R-:W-:Y:S02]  /*4200*/  LEA R54, P2, R37, R158, 0x2 ;  /* 0x0000009e25367211 */ /* 0x000fe400078410ff */
[C---:B------:R-:W-:Y:S02]  /*4210*/  SEL R94, R19.reuse, R110, !P4 ;  /* 0x0000006e135e7207 */ /* 0x040fe40006000000 */
[----:B------:R-:W-:-:S02]  /*4220*/  SEL R99, R19, R114, !P4 ;  /* 0x0000007213637207 */ /* 0x000fc40006000000 */
[C---:B------:R-:W-:Y:S02]  /*4230*/  SEL R142, R19.reuse, R148, !P4 ;  /* 0x00000094138e7207 */ /* 0x040fe40006000000 */
[C---:B------:R-:W-:Y:S02]  /*4240*/  SEL R144, R19.reuse, R150, !P4 ;  /* 0x0000009613907207 */ /* 0x040fe40006000000 */
[C---:B------:R-:W-:Y:S02]  /*4250*/  SEL R103, R19.reuse, R118, !P4 ;  /* 0x0000007613677207 */ /* 0x040fe40006000000 */
[C---:B------:R-:W-:Y:S02]  /*4260*/  SEL R105, R19.reuse, R120, !P4 ;  /* 0x0000007813697207 */ /* 0x040fe40006000000 */
        /* <DEDUP_REMOVED lines=8> */
[C---:B------:R-:W-:Y:S01]  /*42f0*/  SEL R38, R19.reuse, R38, !P4 ;  /* 0x0000002613267207 */ /* 0x040fe20006000000 */
[----:B------:R-:W-:Y:S01]  /*4300*/  IMAD R39, R26, UR8, RZ ;  /* 0x000000081a277c24 */ /* 0x000fe2000f8e02ff */
[C---:B------:R-:W-:Y:S01]  /*4310*/  SEL R42, R19.reuse, R42, !P4 ;  /* 0x0000002a132a7207 */ /* 0x040fe20006000000 */
[----:B------:R-:W-:Y:S01]  /*4320*/  IMAD R33, R32, UR8, RZ ;  /* 0x0000000820217c24 */ /* 0x000fe2000f8e02ff */
[C---:B------:R-:W-:Y:S01]  /*4330*/  SEL R44, R19.reuse, R44, !P4 ;  /* 0x0000002c132c7207 */ /* 0x040fe20006000000 */
[----:B------:R-:W-:Y:S01]  /*4340*/  IMAD R27, R38, UR8, RZ ;  /* 0x00000008261b7c24 */ /* 0x000fe2000f8e02ff */
[C---:B------:R-:W-:Y:S01]  /*4350*/  SEL R46, R19.reuse, R46, !P4 ;  /* 0x0000002e132e7207 */ /* 0x040fe20006000000 */
[----:B------:R-:W-:Y:S01]  /*4360*/  IMAD R23, R42, UR8, RZ ;  /* 0x000000082a177c24 */ /* 0x000fe2000f8e02ff */
[C---:B------:R-:W-:Y:S01]  /*4370*/  SEL R50, R19.reuse, R50, !P4 ;  /* 0x0000003213327207 */ /* 0x040fe20006000000 */
[----:B------:R-:W-:Y:S01]  /*4380*/  STL [R1+0x1ac], R39 ;  /* 0x0001ac2701007387 */ /* 0x000fe20000100800 */
[C---:B------:R-:W-:Y:S01]  /*4390*/  SEL R72, R19.reuse, R52, !P4 ;  /* 0x0000003413487207 */ /* 0x040fe20006000000 */
[----:B------:R-:W-:Y:S01]  /*43a0*/  IMAD R17, R46, UR8, RZ ;  /* 0x000000082e117c24 */ /* 0x000fe2000f8e02ff */
[C---:B------:R-:W-:Y:S01]  /*43b0*/  SEL R76, R19.reuse, R56, !P4 ;  /* 0x00000038134c7207 */ /* 0x040fe20006000000 */
[----:B------:R-:W-:Y:S01]  /*43c0*/  IMAD R9, R50, UR8, RZ ;  /* 0x0000000832097c24 */ /* 0x000fe2000f8e02ff */
[C---:B------:R-:W-:Y:S01]  /*43d0*/  SEL R82, R19.reuse, R62, !P4 ;  /* 0x0000003e13527207 */ /* 0x040fe20006000000 */
[----:B------:R1:W-:Y:S01]  /*43e0*/  STL [R1+0x1a8], R37 ;  /* 0x0001a82501007387 */ /* 0x0003e20000100800 */
[C---:B------:R-:W-:Y:S01]  /*43f0*/  SEL R88, R19.reuse, R68, !P4 ;  /* 0x0000004413587207 */ /* 0x040fe20006000000 */
[----:B------:R-:W-:Y:S01]  /*4400*/  IMAD R21, R44, UR8, RZ ;  /* 0x000000082c157c24 */ /* 0x000fe2000f8e02ff */
[C---:B------:R-:W-:Y:S01]  /*4410*/  SEL R92, R19.reuse, R6, !P4 ;  /* 0x00000006135c7207 */ /* 0x040fe20006000000 */
[----:B------:R1:W-:Y:S01]  /*4420*/  STL [R1+0x1a4], R35 ;  /* 0x0001a42301007387 */ /* 0x0003e20000100800 */
[----:B------:R-:W-:-:S02]  /*4430*/  SEL R118, R19, R98, !P4 ;  /* 0x0000006213767207 */ /* 0x000fc40006000000 */
[C---:B------:R-:W-:Y:S01]  /*4440*/  SEL R120, R19.reuse, R100, !P4 ;  /* 0x0000006413787207 */ /* 0x040fe20006000000 */
[----:B------:R1:W-:Y:S01]  /*4450*/  STL [R1+0x1a0], R33 ;  /* 0x0001a02101007387 */ /* 0x0003e20000100800 */
[C---:B------:R-:W-:Y:S02]  /*4460*/  SEL R122, R19.reuse, R102, !P4 ;  /* 0x00000066137a7207 */ /* 0x040fe40006000000 */
[C---:B------:R-:W-:Y:S01]  /*4470*/  SEL R124, R19.reuse, R104, !P4 ;  /* 0x00000068137c7207 */ /* 0x040fe20006000000 */
[----:B------:R1:W-:Y:S01]  /*4480*/  STL [R1+0x19c], R31 ;  /* 0x00019c1f01007387 */ /* 0x0003e20000100800 */
[C---:B------:R-:W-:Y:S02]  /*4490*/  SEL R126, R19.reuse, R106, !P4 ;  /* 0x0000006a137e7207 */ /* 0x040fe40006000000 */
[C---:B------:R-:W-:Y:S01]  /*44a0*/  SEL R130, R19.reuse, R136, !P4 ;  /* 0x0000008813827207 */ /* 0x040fe20006000000 */
[----:B------:R-:W-:Y:S01]  /*44b0*/  STL [R1+0x198], R29 ;  /* 0x0001981d01007387 */ /* 0x000fe20000100800 */
[----:B------:R-:W-:-:S02]  /*44c0*/  SEL R154, R19, R162, !P4 ;  /* 0x000000a2139a7207 */ /* 0x000fc40006000000 */
[C---:B------:R-:W-:Y:S01]  /*44d0*/  SEL R156, R19.reuse, R164, !P4 ;  /* 0x000000a4139c7207 */ /* 0x040fe20006000000 */
[----:B------:R-:W-:Y:S01]  /*44e0*/  STL [R1+0x194], R27 ;  /* 0x0001941b01007387 */ /* 0x000fe20000100800 */
[----:B------:R-:W-:Y:S02]  /*44f0*/  SEL R159, R19, R166, !P4 ;  /* 0x000000a6139f7207 */ /* 0x000fe40006000000 */
[----:B------:R-:W-:Y:S01]  /*4500*/  LEA R68, P4, R51, R158, 0x2 ;  /* 0x0000009e33447211 */ /* 0x000fe200078810ff */
[----:B------:R-:W-:Y:S01]  /*4510*/  STL [R1+0x190], R25 ;  /* 0x0001901901007387 */ /* 0x000fe20000100800 */
[-C--:B------:R-:W-:Y:S02]  /*4520*/  LEA.HI.X.SX32 R59, R41, R12.reuse, 0x2, P0 ;  /* 0x0000000c293b7211 */ /* 0x080fe400000f16ff */
[----:B------:R-:W-:Y:S01]  /*4530*/  LEA.HI.X.SX32 R55, R37, R12, 0x2, P2 ;  /* 0x0000000c25377211 */ /* 0x000fe200010f16ff */
[----:B------:R2:W-:Y:S01]  /*4540*/  STL [R1+0x18c], R23 ;  /* 0x00018c1701007387 */ /* 0x0005e20000100800 */
[----:B------:R-:W-:-:S02]  /*4550*/  LEA R52, P0, R35, R158, 0x2 ;  /* 0x0000009e23347211 */ /* 0x000fc400078010ff */
[----:B------:R-:W-:Y:S01]  /*4560*/  LEA R48, P2, R31, R158, 0x2 ;  /* 0x0000009e1f307211 */ /* 0x000fe200078410ff */
[----:B------:R3:W-:Y:S01]  /*4570*/  STL [R1+0x188], R21 ;  /* 0x0001881501007387 */ /* 0x0007e20000100800 */
[----:B------:R-:W-:Y:S02]  /*4580*/  LEA.HI.X.SX32 R69, R51, R12, 0x2, P4 ;  /* 0x0000000c33457211 */ /* 0x000fe400020f16ff */
[----:B------:R-:W-:Y:S01]  /*4590*/  LEA R62, P4, R45, R158, 0x2 ;  /* 0x0000009e2d3e7211 */ /* 0x000fe200078810ff */
[----:B------:R3:W-:Y:S01]  /*45a0*/  STL [R1+0x184], R17 ;  /* 0x0001841101007387 */ /* 0x0007e20000100800 */
[-C--:B-1----:R-:W-:Y:S02]  /*45b0*/  LEA.HI.X.SX32 R53, R35, R12.reuse, 0x2, P0 ;  /* 0x0000000c23357211 */ /* 0x082fe400000f16ff */
[----:B--2---:R-:W-:Y:S01]  /*45c0*/  LEA.HI.X.SX32 R49, R31, R12, 0x2, P2 ;  /* 0x0000000c1f317211 */ /* 0x004fe200010f16ff */
[----:B------:R1:W-:Y:S01]  /*45d0*/  STL [R1+0x180], R11 ;  /* 0x0001800b01007387 */ /* 0x0003e20000100800 */
[----:B------:R-:W-:-:S02]  /*45e0*/  LEA R46, P0, R29, R158, 0x2 ;  /* 0x0000009e1d2e7211 */ /* 0x000fc400078010ff */
[----:B------:R-:W-:Y:S01]  /*45f0*/  LEA R42, P2, R25, R158, 0x2 ;  /* 0x0000009e192a7211 */ /* 0x000fe200078410ff */
[----:B------:R2:W-:Y:S01]  /*4600*/  STL [R1+0x17c], R9 ;  /* 0x00017c0901007387 */ /* 0x0005e20000100800 */
[----:B------:R-:W-:Y:S02]  /*4610*/  LEA.HI.X.SX32 R63, R45, R12, 0x2, P4 ;  /* 0x0000000c2d3f7211 */ /* 0x000fe400020f16ff */
[----:B------:R-:W-:Y:S02]  /*4620*/  LEA R56, P4, R39, R158, 0x2 ;  /* 0x0000009e27387211 */ /* 0x000fe400078810ff */
[-C--:B---3--:R-:W-:Y:S02]  /*4630*/  LEA.HI.X.SX32 R47, R29, R12.reuse, 0x2, P0 ;  /* 0x0000000c1d2f7211 */ /* 0x088fe400000f16ff */
[----:B----4-:R-:W-:Y:S02]  /*4640*/  LEA.HI.X.SX32 R43, R25, R12, 0x2, P2 ;  /* 0x0000000c192b7211 */ /* 0x010fe400010f16ff */
[----:B------:R-:W-:-:S02]  /*4650*/  LEA R40, P0, R23, R158, 0x2 ;  /* 0x0000009e17287211 */ /* 0x000fc400078010ff */
[----:B------:R-:W-:Y:S02]  /*4660*/  LEA R36, P2, R17, R158, 0x2 ;  /* 0x0000009e11247211 */ /* 0x000fe400078410ff */
[----:B------:R-:W-:Y:S02]  /*4670*/  ISETP.GT.AND P1, PT, R145, 0x3f, PT ;  /* 0x0000003f9100780c */ /* 0x000fe40003f24270 */
[----:B------:R-:W-:Y:S02]  /*4680*/  LEA.HI.X.SX32 R57, R39, R12, 0x2, P4 ;  /* 0x0000000c27397211 */ /* 0x000fe400020f16ff */
[----:B------:R-:W-:Y:S02]  /*4690*/  LEA R50, P4, R33, R158, 0x2 ;  /* 0x0000009e21327211 */ /* 0x000fe400078810ff */
[-C--:B-----5:R-:W-:Y:S02]  /*46a0*/  LEA.HI.X.SX32 R41, R23, R12.reuse, 0x2, P0 ;  /* 0x0000000c17297211 */ /* 0x0a0fe400000f16ff */
[----:B------:R-:W-:-:S02]  /*46b0*/  LEA.HI.X.SX32 R37, R17, R12, 0x2, P2 ;  /* 0x0000000c11257211 */ /* 0x000fc400010f16ff */
[-C--:B------:R-:W-:Y:S02]  /*46c0*/  LEA R34, P0, R11, R158.reuse, 0x2 ;  /* 0x0000009e0b227211 */ /* 0x080fe400078010ff */
[----:B------:R-:W-:Y:S02]  /*46d0*/  LEA R32, P2, R9, R158, 0x2 ;  /* 0x0000009e09207211 */ /* 0x000fe400078410ff */
[----:B------:R-:W-:Y:S02]  /*46e0*/  ISETP.GE.AND P5, PT, R2, R7, PT ;  /* 0x000000070200720c */ /* 0x000fe40003fa6270 */
[----:B------:R-:W-:Y:S02]  /*46f0*/  SEL R98, RZ, 0x4, !P1 ;  /* 0x00000004ff627807 */ /* 0x000fe40004800000 */
[-C--:B------:R-:W-:Y:S02]  /*4700*/  LEA.HI.X.SX32 R51, R33, R12.reuse, 0x2, P4 ;  /* 0x0000000c21337211 */ /* 0x080fe400020f16ff */
[----:B------:R-:W-:-:S02]  /*4710*/  LEA.HI.X.SX32 R35, R11, R12, 0x2, P0 ;  /* 0x0000000c0b237211 */ /* 0x000fc400000f16ff */
[----:B------:R-:W-:Y:S02]  /*4720*/  LEA.HI.X.SX32 R33, R9, R12, 0x2, P2 ;  /* 0x0000000c09217211 */ /* 0x000fe400010f16ff */
[-C--:B------:R-:W-:Y:S02]  /*4730*/  ISETP.GE.AND P0, PT, R189, R7.reuse, PT ;  /* 0x00000007bd00720c */ /* 0x080fe40003f06270 */
[-C--:B------:R-:W-:Y:S02]  /*4740*/  ISETP.GE.AND P2, PT, R188, R7.reuse, PT ;  /* 0x00000007bc00720c */ /* 0x080fe40003f46270 */
[-C--:B------:R-:W-:Y:S02]  /*4750*/  ISETP.GE.AND P1, PT, R187, R7.reuse, PT ;  /* 0x00000007bb00720c */ /* 0x080fe40003f26270 */
[----:B------:R-:W-:Y:S02]  /*4760*/  SEL R31, R98, RZ, !P5 ;  /* 0x000000ff621f7207 */ /* 0x000fe40006800000 */
[----:B------:R-:W-:-:S02]  /*4770*/  ISETP.GE.AND P5, PT, R185, R7, PT ;  /* 0x00000007b900720c */ /* 0x000fc40003fa6270 */
[C---:B------:R-:W-:Y:S02]  /*4780*/  SEL R30, R98.reuse, RZ, !P0 ;  /* 0x000000ff621e7207 */ /* 0x040fe40004000000 */
[C---:B------:R-:W-:Y:S02]  /*4790*/  SEL R6, R98.reuse, RZ, !P2 ;  /* 0x000000ff62067207 */ /* 0x040fe40005000000 */
[----:B------:R-:W-:Y:S02]  /*47a0*/  SEL R3, R98, RZ, !P1 ;  /* 0x000000ff62037207 */ /* 0x000fe40004800000 */
[-C--:B------:R-:W-:Y:S02]  /*47b0*/  ISETP.GE.AND P0, PT, R186, R7.reuse, PT ;  /* 0x00000007ba00720c */ /* 0x080fe40003f06270 */
[-C--:B------:R-:W-:Y:S02]  /*47c0*/  ISETP.GE.AND P2, PT, R184, R7.reuse, PT ;  /* 0x00000007b800720c */ /* 0x080fe40003f46270 */
[----:B------:R-:W-:-:S02]  /*47d0*/  ISETP.GE.AND P1, PT, R183, R7, PT ;  /* 0x00000007b700720c */ /* 0x000fc40003f26270 */
[----:B------:R-:W-:Y:S02]  /*47e0*/  SEL R224, R98, RZ, !P5 ;  /* 0x000000ff62e07207 */ /* 0x000fe40006800000 */
[-C--:B------:R-:W-:Y:S02]  /*47f0*/  ISETP.GE.AND P5, PT, R182, R7.reuse, PT ;  /* 0x00000007b600720c */ /* 0x080fe40003fa6270 */
[C---:B------:R-:W-:Y:S02]  /*4800*/  SEL R252, R98.reuse, RZ, !P0 ;  /* 0x000000ff62fc7207 */ /* 0x040fe40004000000 */
[C---:B------:R-:W-:Y:S02]  /*4810*/  SEL R239, R98.reuse, RZ, !P2 ;  /* 0x000000ff62ef7207 */ /* 0x040fe40005000000 */
[----:B------:R-:W-:Y:S02]  /*4820*/  SEL R238, R98, RZ, !P1 ;  /* 0x000000ff62ee7207 */ /* 0x000fe40004800000 */
[----:B------:R-:W-:-:S02]  /*4830*/  ISETP.GE.AND P0, PT, R181, R7, PT ;  /* 0x00000007b500720c */ /* 0x000fc40003f06270 */
[-C--:B------:R-:W-:Y:S02]  /*4840*/  ISETP.GE.AND P2, PT, R180, R7.reuse, PT ;  /* 0x00000007b400720c */ /* 0x080fe40003f46270 */
[-C--:B------:R-:W-:Y:S02]  /*4850*/  ISETP.GE.AND P1, PT, R179, R7.reuse, PT ;  /* 0x00000007b300720c */ /* 0x080fe40003f26270 */
[----:B------:R-:W-:Y:S02]  /*4860*/  SEL R226, R98, RZ, !P5 ;  /* 0x000000ff62e27207 */ /* 0x000fe40006800000 */
[----:B------:R-:W-:Y:S02]  /*4870*/  ISETP.GE.AND P5, PT, R178, R7, PT ;  /* 0x00000007b200720c */ /* 0x000fe40003fa6270 */
[C---:B------:R-:W-:Y:S02]  /*4880*/  SEL R225, R98.reuse, RZ, !P0 ;  /* 0x000000ff62e17207 */ /* 0x040fe40004000000 */
[----:B------:R-:W-:-:S02]  /*4890*/  SEL R23, R98, RZ, !P2 ;  /* 0x000000ff62177207 */ /* 0x000fc40005000000 */
[----:B------:R-:W-:Y:S02]  /*48a0*/  SEL R25, R98, RZ, !P1 ;  /* 0x000000ff62197207 */ /* 0x000fe40004800000 */
        /* <DEDUP_REMOVED lines=19> */
[C---:B------:R-:W-:Y:S02]  /*49e0*/  SEL R232, R98.reuse, RZ, !P5 ;  /* 0x000000ff62e87207 */ /* 0x040fe40006800000 */
[----:B------:R-:W-:Y:S02]  /*49f0*/  ISETP.GE.AND P5, PT, R165, R7, PT ;  /* 0x00000007a500720c */ /* 0x000fe40003fa6270 */
[----:B------:R-:W-:Y:S02]  /*4a00*/  LEA R44, P4, R27, R158, 0x2 ;  /* 0x0000009e1b2c7211 */ /* 0x000fe400078810ff */
[----:B------:R-:W-:-:S02]  /*4a10*/  SEL R231, R98, RZ, !P0 ;  /* 0x000000ff62e77207 */ /* 0x000fc40004000000 */
[C---:B------:R-:W-:Y:S02]  /*4a20*/  SEL R22, R98.reuse, RZ, !P2 ;  /* 0x000000ff62167207 */ /* 0x040fe40005000000 */
[C---:B------:R-:W-:Y:S02]  /*4a30*/  SEL R28, R98.reuse, RZ, !P1 ;  /* 0x000000ff621c7207 */ /* 0x040fe40004800000 */
[-C--:B------:R-:W-:Y:S02]  /*4a40*/  ISETP.GE.AND P0, PT, R163, R7.reuse, PT ;  /* 0x00000007a300720c */ /* 0x080fe40003f06270 */
[-C--:B------:R-:W-:Y:S02]  /*4a50*/  ISETP.GE.AND P2, PT, R161, R7.reuse, PT ;  /* 0x00000007a100720c */ /* 0x080fe40003f46270 */
[----:B------:R-:W-:Y:S02]  /*4a60*/  ISETP.GE.AND P1, PT, R157, R7, PT ;  /* 0x000000079d00720c */ /* 0x000fe40003f26270 */
[----:B------:R-:W-:-:S02]  /*4a70*/  SEL R234, R98, RZ, !P5 ;  /* 0x000000ff62ea7207 */ /* 0x000fc40006800000 */
[-C--:B------:R-:W-:Y:S02]  /*4a80*/  ISETP.GE.AND P5, PT, R155, R7.reuse, PT ;  /* 0x000000079b00720c */ /* 0x080fe40003fa6270 */
[----:B------:R-:W-:Y:S02]  /*4a90*/  LEA.HI.X.SX32 R45, R27, R12, 0x2, P4 ;  /* 0x0000000c1b2d7211 */ /* 0x000fe400020f16ff */
[C---:B------:R-:W-:Y:S02]  /*4aa0*/  SEL R233, R98.reuse, RZ, !P0 ;  /* 0x000000ff62e97207 */ /* 0x040fe40004000000 */
[C---:B------:R-:W-:Y:S02]  /*4ab0*/  SEL R27, R98.reuse, RZ, !P2 ;  /* 0x000000ff621b7207 */ /* 0x040fe40005000000 */
[----:B------:R-:W-:Y:S02]  /*4ac0*/  SEL R244, R98, RZ, !P1 ;  /* 0x000000ff62f47207 */ /* 0x000fe40004800000 */
[----:B------:R-:W-:-:S02]  /*4ad0*/  ISETP.GE.AND P0, PT, R153, R7, PT ;  /* 0x000000079900720c */ /* 0x000fc40003f06270 */
[-C--:B------:R-:W-:Y:S02]  /*4ae0*/  ISETP.GE.AND P2, PT, R151, R7.reuse, PT ;  /* 0x000000079700720c */ /* 0x080fe40003f46270 */
[-C--:B------:R-:W-:Y:S02]  /*4af0*/  ISETP.GE.AND P1, PT, R149, R7.reuse, PT ;  /* 0x000000079500720c */ /* 0x080fe40003f26270 */
[----:B------:R-:W-:Y:S02]  /*4b00*/  SEL R236, R98, RZ, !P5 ;  /* 0x000000ff62ec7207 */ /* 0x000fe40006800000 */
[----:B------:R-:W-:Y:S01]  /*4b10*/  ISETP.GE.AND P3, PT, R147, R7, PT ;  /* 0x000000079300720c */ /* 0x000fe20003f66270 */
[----:B------:R-:W-:Y:S01]  /*4b20*/  VIADD R7, R7, 0xffffff80 ;  /* 0xffffff8007077836 */ /* 0x000fe20000000000 */
[-C--:B------:R-:W-:Y:S02]  /*4b30*/  ISETP.GE.AND P6, PT, R2, R8.reuse, PT ;  /* 0x000000080200720c */ /* 0x080fe40003fc6270 */
[----:B------:R-:W-:-:S02]  /*4b40*/  ISETP.GE.AND P5, PT, R189, R8, PT ;  /* 0x00000008bd00720c */ /* 0x000fc40003fa6270 */
[----:B------:R-:W-:Y:S02]  /*4b50*/  LEA R38, P4, R21, R158, 0x2 ;  /* 0x0000009e15267211 */ /* 0x000fe400078810ff */
[C---:B------:R-:W-:Y:S02]  /*4b60*/  SEL R235, R98.reuse, RZ, !P0 ;  /* 0x000000ff62eb7207 */ /* 0x040fe40004000000 */
[C---:B------:R-:W-:Y:S02]  /*4b70*/  SEL R26, R98.reuse, RZ, !P2 ;  /* 0x000000ff621a7207 */ /* 0x040fe40005000000 */
[----:B------:R-:W-:Y:S02]  /*4b80*/  SEL R29, R98, RZ, !P1 ;  /* 0x000000ff621d7207 */ /* 0x000fe40004800000 */
[----:B------:R-:W-:Y:S02]  /*4b90*/  ISETP.GE.AND P0, PT, R188, R8, PT ;  /* 0x00000008bc00720c */ /* 0x000fe40003f06270 */
[----:B------:R-:W-:-:S02]  /*4ba0*/  SEL R98, R98, RZ, !P3 ;  /* 0x000000ff62627207 */ /* 0x000fc40005800000 */
[----:B------:R-:W-:Y:S02]  /*4bb0*/  SEL R243, RZ, 0x4, P6 ;  /* 0x00000004fff37807 */ /* 0x000fe40003000000 */
[----:B------:R-:W-:Y:S02]  /*4bc0*/  SEL R241, RZ, 0x4, P5 ;  /* 0x00000004fff17807 */ /* 0x000fe40002800000 */
[-C--:B------:R-:W-:Y:S02]  /*4bd0*/  ISETP.GE.AND P2, PT, R187, R8.reuse, PT ;  /* 0x00000008bb00720c */ /* 0x080fe40003f46270 */
[-C--:B------:R-:W-:Y:S02]  /*4be0*/  ISETP.GE.AND P1, PT, R185, R8.reuse, PT ;  /* 0x00000008b900720c */ /* 0x080fe40003f26270 */
[-C--:B------:R-:W-:Y:S02]  /*4bf0*/  ISETP.GE.AND P3, PT, R186, R8.reuse, PT ;  /* 0x00000008ba00720c */ /* 0x080fe40003f66270 */
[----:B------:R-:W-:-:S02]  /*4c00*/  ISETP.GE.AND P6, PT, R184, R8, PT ;  /* 0x00000008b800720c */ /* 0x000fc40003fc6270 */
[----:B------:R-:W-:Y:S02]  /*4c10*/  ISETP.GE.AND P5, PT, R183, R8, PT ;  /* 0x00000008b700720c */ /* 0x000fe40003fa6270 */
[----:B------:R-:W-:Y:S02]  /*4c20*/  LEA.HI.X.SX32 R39, R21, R12, 0x2, P4 ;  /* 0x0000000c15277211 */ /* 0x000fe400020f16ff */
[----:B------:R-:W-:Y:S02]  /*4c30*/  SEL R21, RZ, 0x4, P0 ;  /* 0x00000004ff157807 */ /* 0x000fe40000000000 */
[----:B------:R-:W-:Y:S02]  /*4c40*/  ISETP.GE.AND P0, PT, R182, R8, PT ;  /* 0x00000008b600720c */ /* 0x000fe40003f06270 */
[----:B------:R-:W-:Y:S02]  /*4c50*/  SEL R20, RZ, 0x4, P2 ;  /* 0x00000004ff147807 */ /* 0x000fe40001000000 */
[----:B------:R-:W-:-:S02]  /*4c60*/  SEL R19, RZ, 0x4, P1 ;  /* 0x00000004ff137807 */ /* 0x000fc40000800000 */
[----:B------:R-:W-:Y:S02]  /*4c70*/  SEL R18, RZ, 0x4, P3 ;  /* 0x00000004ff127807 */ /* 0x000fe40001800000 */
[----:B------:R-:W-:Y:S02]  /*4c80*/  SEL R17, RZ, 0x4, P6 ;  /* 0x00000004ff117807 */ /* 0x000fe40003000000 */
[----:B------:R-:W-:Y:S02]  /*4c90*/  SEL R16, RZ, 0x4, P5 ;  /* 0x00000004ff107807 */ /* 0x000fe40002800000 */
[-C--:B------:R-:W-:Y:S02]  /*4ca0*/  ISETP.GE.AND P2, PT, R181, R8.reuse, PT ;  /* 0x00000008b500720c */ /* 0x080fe40003f46270 */
[-C--:B------:R-:W-:Y:S02]  /*4cb0*/  ISETP.GE.AND P1, PT, R180, R8.reuse, PT ;  /* 0x00000008b400720c */ /* 0x080fe40003f26270 */
[----:B------:R-:W-:-:S02]  /*4cc0*/  ISETP.GE.AND P3, PT, R179, R8, PT ;  /* 0x00000008b300720c */ /* 0x000fc40003f66270 */
[-C--:B------:R-:W-:Y:S02]  /*4cd0*/  ISETP.GE.AND P6, PT, R178, R8.reuse, PT ;  /* 0x00000008b200720c */ /* 0x080fe40003fc6270 */
[-C--:B------:R-:W-:Y:S02]  /*4ce0*/  ISETP.GE.AND P5, PT, R177, R8.reuse, PT ;  /* 0x00000008b100720c */ /* 0x080fe40003fa6270 */
        /* <DEDUP_REMOVED lines=28> */
[----:B-1----:R-:W-:Y:S02]  /*4eb0*/  SEL R11, RZ, 0x4, P3 ;  /* 0x00000004ff0b7807 */ /* 0x002fe40001800000 */
[----:B------:R-:W-:Y:S02]  /*4ec0*/  SEL R10, RZ, 0x4, P6 ;  /* 0x00000004ff0a7807 */ /* 0x000fe40003000000 */
[----:B--2---:R-:W-:Y:S02]  /*4ed0*/  SEL R9, RZ, 0x4, P5 ;  /* 0x00000004ff097807 */ /* 0x004fe40002800000 */
[-C--:B------:R-:W-:Y:S02]  /*4ee0*/  ISETP.GE.AND P4, PT, R147, R8.reuse, PT ;  /* 0x000000089300720c */ /* 0x080fe40003f86270 */
[-C--:B------:R-:W-:Y:S02]  /*4ef0*/  ISETP.GE.AND P2, PT, R157, R8.reuse, PT ;  /* 0x000000089d00720c */ /* 0x080fe40003f46270 */
[----:B------:R-:W-:-:S02]  /*4f00*/  ISETP.GE.AND P1, PT, R155, R8, PT ;  /* 0x000000089b00720c */ /* 0x000fc40003f26270 */
[-C--:B------:R-:W-:Y:S02]  /*4f10*/  ISETP.GE.AND P3, PT, R153, R8.reuse, PT ;  /* 0x000000089900720c */ /* 0x080fe40003f66270 */
[-C--:B------:R-:W-:Y:S02]  /*4f20*/  ISETP.GE.AND P6, PT, R151, R8.reuse, PT ;  /* 0x000000089700720c */ /* 0x080fe40003fc6270 */
[----:B------:R-:W-:Y:S02]  /*4f30*/  ISETP.GE.AND P5, PT, R149, R8, PT ;  /* 0x000000089500720c */ /* 0x000fe40003fa6270 */
[----:B------:R-:W-:Y:S02]  /*4f40*/  SEL R247, RZ, 0x4, P0 ;  /* 0x00000004fff77807 */ /* 0x000fe40000000000 */
[----:B------:R-:W-:Y:S02]  /*4f50*/  ISETP.GT.AND P0, PT, R145, 0x7f, PT ;  /* 0x0000007f9100780c */ /* 0x000fe40003f04270 */
[----:B------:R-:W-:-:S02]  /*4f60*/  SEL R8, RZ, 0x4, P2 ;  /* 0x00000004ff087807 */ /* 0x000fc40001000000 */
[----:B------:R-:W-:Y:S02]  /*4f70*/  SEL R246, RZ, 0x4, P1 ;  /* 0x00000004fff67807 */ /* 0x000fe40000800000 */
[----:B------:R-:W-:Y:S02]  /*4f80*/  SEL R24, RZ, 0x4, P3 ;  /* 0x00000004ff187807 */ /* 0x000fe40001800000 */
[----:B------:R-:W-:Y:S02]  /*4f90*/  SEL R136, RZ, 0x4, P6 ;  /* 0x00000004ff887807 */ /* 0x000fe40003000000 */
[----:B------:R-:W-:Y:S02]  /*4fa0*/  SEL R245, RZ, 0x4, P5 ;  /* 0x00000004fff57807 */ /* 0x000fe40002800000 */
[----:B------:R-:W-:Y:S02]  /*4fb0*/  SEL R100, RZ, 0x4, P4 ;  /* 0x00000004ff647807 */ /* 0x000fe40002000000 */
[----:B------:R-:W-:-:S02]  /*4fc0*/  ISETP.GE.AND P3, PT, R189, R7, PT ;  /* 0x00000007bd00720c */ /* 0x000fc40003f66270 */
[----:B------:R-:W-:Y:S02]  /*4fd0*/  ISETP.GE.AND P2, PT, R2, R7, PT ;  /* 0x000000070200720c */ /* 0x000fe40003f46270 */
[----:B------:R-:W-:Y:S02]  /*4fe0*/  SEL R243, R243, RZ, P0 ;  /* 0x000000fff3f37207 */ /* 0x000fe40000000000 */
[----:B------:R-:W-:Y:S02]  /*4ff0*/  SEL R241, R241, RZ, P0 ;  /* 0x000000fff1f17207 */ /* 0x000fe40000000000 */
[----:B------:R-:W-:Y:S02]  /*5000*/  SEL R21, R21, RZ, P0 ;  /* 0x000000ff15157207 */ /* 0x000fe40000000000 */
[----:B------:R-:W-:Y:S02]  /*5010*/  SEL R20, R20, RZ, P0 ;  /* 0x000000ff14147207 */ /* 0x000fe40000000000 */
[----:B------:R-:W-:-:S02]  /*5020*/  SEL R19, R19, RZ, P0 ;  /* 0x000000ff13137207 */ /* 0x000fc40000000000 */
[----:B------:R-:W-:Y:S02]  /*5030*/  SEL R18, R18, RZ, P0 ;  /* 0x000000ff12127207 */ /* 0x000fe40000000000 */
[----:B------:R-:W-:Y:S02]  /*5040*/  SEL R17, R17, RZ, P0 ;  /* 0x000000ff11117207 */ /* 0x000fe40000000000 */
[----:B------:R-:W-:Y:S02]  /*5050*/  SEL R16, R16, RZ, P0 ;  /* 0x000000ff10107207 */ /* 0x000fe40000000000 */
[----:B------:R-:W-:Y:S02]  /*5060*/  SEL R104, R104, RZ, P0 ;  /* 0x000000ff68687207 */ /* 0x000fe40000000000 */
[----:B------:R-:W-:Y:S02]  /*5070*/  SEL R102, R102, RZ, P0 ;  /* 0x000000ff66667207 */ /* 0x000fe40000000000 */
[----:B------:R-:W-:Y:S01]  /*5080*/  SEL R97, R97, RZ, P0 ;  /* 0x000000ff61617207 */ /* 0x000fe20000000000 */
[----:B------:R1:W-:Y:S01]  /*5090*/  STL [R1], R104 ;  /* 0x0000006801007387 */ /* 0x0003e20000100800 */
[----:B------:R-:W-:-:S02]  /*50a0*/  SEL R95, R95, RZ, P0 ;  /* 0x000000ff5f5f7207 */ /* 0x000fc40000000000 */
[----:B------:R-:W-:Y:S01]  /*50b0*/  SEL R93, R93, RZ, P0 ;  /* 0x000000ff5d5d7207 */ /* 0x000fe20000000000 */
[----:B------:R-:W-:Y:S01]  /*50c0*/  STL [R1+0x4], R102 ;  /* 0x0000046601007387 */ /* 0x000fe20000100800 */
[----:B------:R-:W-:Y:S02]  /*50d0*/  SEL R91, R91, RZ, P0 ;  /* 0x000000ff5b5b7207 */ /* 0x000fe40000000000 */
[----:B------:R-:W-:Y:S01]  /*50e0*/  SEL R89, R89, RZ, P0 ;  /* 0x000000ff59597207 */ /* 0x000fe20000000000 */
[----:B------:R-:W-:Y:S01]  /*50f0*/  STL [R1+0x8], R97 ;  /* 0x0000086101007387 */ /* 0x000fe20000100800 */
[----:B------:R-:W-:Y:S02]  /*5100*/  SEL R87, R87, RZ, P0 ;  /* 0x000000ff57577207 */ /* 0x000fe40000000000 */
[----:B------:R-:W-:Y:S01]  /*5110*/  SEL R85, R85, RZ, P0 ;  /* 0x000000ff55557207 */ /* 0x000fe20000000000 */
[----:B------:R-:W-:Y:S01]  /*5120*/  STL [R1+0xc], R95 ;  /* 0x00000c5f01007387 */ /* 0x000fe20000100800 */
[----:B------:R-:W-:-:S02]  /*5130*/  SEL R83, R83, RZ, P0 ;  /* 0x000000ff53537207 */ /* 0x000fc40000000000 */
[----:B------:R-:W-:Y:S01]  /*5140*/  SEL R81, R81, RZ, P0 ;  /* 0x000000ff51517207 */ /* 0x000fe20000000000 */
[----:B------:R-:W-:Y:S01]  /*5150*/  STL [R1+0x10], R93 ;  /* 0x0000105d01007387 */ /* 0x000fe20000100800 */
[----:B------:R-:W-:Y:S02]  /*5160*/  SEL R79, R79, RZ, P0 ;  /* 0x000000ff4f4f7207 */ /* 0x000fe40000000000 */
[----:B------:R-:W-:Y:S01]  /*5170*/  SEL R77, R77, RZ, P0 ;  /* 0x000000ff4d4d7207 */ /* 0x000fe20000000000 */
[----:B------:R2:W-:Y:S01]  /*5180*/  STL [R1+0x14], R91 ;  /* 0x0000145b01007387 */ /* 0x0005e20000100800 */
[----:B------:R-:W-:Y:S02]  /*5190*/  SEL R75, R75, RZ, P0 ;  /* 0x000000ff4b4b7207 */ /* 0x000fe40000000000 */
[----:B------:R-:W-:Y:S01]  /*51a0*/  SEL R73, R73, RZ, P0 ;  /* 0x000000ff49497207 */ /* 0x000fe20000000000 */
[----:B------:R-:W-:Y:S01]  /*51b0*/  STL [R1+0x18], R89 ;  /* 0x0000185901007387 */ /* 0x000fe20000100800 */
[----:B------:R-:W-:-:S02]  /*51c0*/  SEL R11, R11, RZ, P0 ;  /* 0x000000ff0b0b7207 */ /* 0x000fc40000000000 */
[----:B------:R-:W-:Y:S01]  /*51d0*/  SEL R10, R10, RZ, P0 ;  /* 0x000000ff0a0a7207 */ /* 0x000fe20000000000 */
[----:B------:R3:W-:Y:S01]  /*51e0*/  STL [R1+0x1c], R87 ;  /* 0x00001c5701007387 */ /* 0x0007e20000100800 */
        /* <DEDUP_REMOVED lines=12> */
[----:B------:R-:W-:Y:S02]  /*52b0*/  ISETP.GE.AND P0, PT, R186, R7, PT ;  /* 0x00000007ba00720c */ /* 0x000fe40003f06270 */
[----:B------:R-:W-:Y:S01]  /*52c0*/  SEL R129, RZ, 0x4, P3 ;  /* 0x00000004ff817807 */ /* 0x000fe20001800000 */
[----:B------:R-:W-:Y:S01]  /*52d0*/  STL [R1+0x30], R77 ;  /* 0x0000304d01007387 */ /* 0x000fe20000100800 */
[----:B------:R-:W-:-:S02]  /*52e0*/  SEL R131, RZ, 0x4, P2 ;  /* 0x00000004ff837807 */ /* 0x000fc40001000000 */
[-C--:B------:R-:W-:Y:S01]  /*52f0*/  ISETP.GE.AND P3, PT, R183, R7.reuse, PT ;  /* 0x00000007b700720c */ /* 0x080fe20003f66270 */
[----:B------:R5:W-:Y:S01]  /*5300*/  STL [R1+0x34], R75 ;  /* 0x0000344b01007387 */ /* 0x000be20000100800 */
[-C--:B------:R-:W-:Y:S02]  /*5310*/  ISETP.GE.AND P6, PT, R188, R7.reuse, PT ;  /* 0x00000007bc00720c */ /* 0x080fe40003fc6270 */
[-C--:B------:R-:W-:Y:S01]  /*5320*/  ISETP.GE.AND P5, PT, R187, R7.reuse, PT ;  /* 0x00000007bb00720c */ /* 0x080fe20003fa6270 */
[----:B------:R-:W-:Y:S01]  /*5330*/  STL [R1+0x38], R73 ;  /* 0x0000384901007387 */ /* 0x000fe20000100800 */
[-C--:B------:R-:W-:Y:S02]  /*5340*/  ISETP.GE.AND P4, PT, R185, R7.reuse, PT ;  /* 0x00000007b900720c */ /* 0x080fe40003f86270 */
[----:B------:R-:W-:Y:S01]  /*5350*/  ISETP.GE.AND P2, PT, R184, R7, PT ;  /* 0x00000007b800720c */ /* 0x000fe20003f46270 */
[----:B------:R-:W-:Y:S01]  /*5360*/  STL [R1+0x3c], R11 ;  /* 0x00003c0b01007387 */ /* 0x000fe20000100800 */
[----:B------:R-:W-:-:S02]  /*5370*/  SEL R121, RZ, 0x4, P0 ;  /* 0x00000004ff797807 */ /* 0x000fc40000000000 */
[----:B------:R-:W-:Y:S01]  /*5380*/  ISETP.GE.AND P0, PT, R179, R7, PT ;  /* 0x00000007b300720c */ /* 0x000fe20003f06270 */
[----:B------:R-:W-:Y:S01]  /*5390*/  STL [R1+0x40], R10 ;  /* 0x0000400a01007387 */ /* 0x000fe20000100800 */
[----:B------:R-:W-:Y:S02]  /*53a0*/  SEL R117, RZ, 0x4, P3 ;  /* 0x00000004ff757807 */ /* 0x000fe40001800000 */
[----:B------:R-:W-:Y:S01]  /*53b0*/  SEL R127, RZ, 0x4, P6 ;  /* 0x00000004ff7f7807 */ /* 0x000fe20003000000 */
[----:B------:R1:W-:Y:S01]  /*53c0*/  STL [R1+0x44], R9 ;  /* 0x0000440901007387 */ /* 0x0003e20000100800 */
[----:B------:R-:W-:Y:S02]  /*53d0*/  SEL R125, RZ, 0x4, P5 ;  /* 0x00000004ff7d7807 */ /* 0x000fe40002800000 */
[----:B------:R-:W-:Y:S02]  /*53e0*/  SEL R123, RZ, 0x4, P4 ;  /* 0x00000004ff7b7807 */ /* 0x000fe40002000000 */
[----:B------:R-:W-:-:S02]  /*53f0*/  SEL R119, RZ, 0x4, P2 ;  /* 0x00000004ff777807 */ /* 0x000fc40001000000 */
[-C--:B------:R-:W-:Y:S02]  /*5400*/  ISETP.GE.AND P3, PT, R177, R7.reuse, PT ;  /* 0x00000007b100720c */ /* 0x080fe40003f66270 */
[-C--:B------:R-:W-:Y:S02]  /*5410*/  ISETP.GE.AND P6, PT, R182, R7.reuse, PT ;  /* 0x00000007b600720c */ /* 0x080fe40003fc6270 */
[-C--:B------:R-:W-:Y:S02]  /*5420*/  ISETP.GE.AND P5, PT, R181, R7.reuse, PT ;  /* 0x00000007b500720c */ /* 0x080fe40003fa6270 */
[-C--:B------:R-:W-:Y:S02]  /*5430*/  ISETP.GE.AND P4, PT, R180, R7.reuse, PT ;  /* 0x00000007b400720c */ /* 0x080fe40003f86270 */
[----:B------:R-:W-:Y:S02]  /*5440*/  ISETP.GE.AND P2, PT, R178, R7, PT ;  /* 0x00000007b200720c */ /* 0x000fe40003f46270 */
[----:B------:R-:W-:-:S02]  /*5450*/  SEL R109, RZ, 0x4, P0 ;  /* 0x00000004ff6d7807 */ /* 0x000fc40000000000 */
[----:B------:R-:W-:Y:S02]  /*5460*/  ISETP.GE.AND P0, PT, R173, R7, PT ;  /* 0x00000007ad00720c */ /* 0x000fe40003f06270 */
[----:B-1----:R-:W-:Y:S02]  /*5470*/  SEL R104, RZ, 0x4, P3 ;  /* 0x00000004ff687807 */ /* 0x002fe40001800000 */
[----:B------:R-:W-:Y:S02]  /*5480*/  SEL R115, RZ, 0x4, P6 ;  /* 0x00000004ff737807 */ /* 0x000fe40003000000 */
        /* <DEDUP_REMOVED lines=8> */
[----:B--2---:R-:W-:-:S02]  /*5510*/  SEL R91, RZ, 0x4, P0 ;  /* 0x00000004ff5b7807 */ /* 0x004fc40000000000 */
[----:B------:R-:W-:Y:S02]  /*5520*/  ISETP.GE.AND P0, PT, R167, R7, PT ;  /* 0x00000007a700720c */ /* 0x000fe40003f06270 */
[----:B---3--:R-:W-:Y:S02]  /*5530*/  SEL R87, RZ, 0x4, P3 ;  /* 0x00000004ff577807 */ /* 0x008fe40001800000 */
        /* <DEDUP_REMOVED lines=9> */
[----:B----4-:R-:W-:-:S02]  /*55d0*/  SEL R79, RZ, 0x4, P0 ;  /* 0x00000004ff4f7807 */ /* 0x010fc40000000000 */
[----:B------:R-:W-:Y:S02]  /*55e0*/  ISETP.GE.AND P0, PT, R153, R7, PT ;  /* 0x000000079900720c */ /* 0x000fe40003f06270 */
[----:B-----5:R-:W-:Y:S02]  /*55f0*/  SEL R75, RZ, 0x4, P3 ;  /* 0x00000004ff4b7807 */ /* 0x020fe40001800000 */
        /* <DEDUP_REMOVED lines=8> */
[-C--:B------:R-:W-:Y:S02]  /*5680*/  ISETP.GE.AND P4, PT, R155, R7.reuse, PT ;  /* 0x000000079b00720c */ /* 0x080fe40003f86270 */
[----:B------:R-:W-:-:S02]  /*5690*/  ISETP.GE.AND P2, PT, R151, R7, PT ;  /* 0x000000079700720c */ /* 0x000fc40003f46270 */
[----:B------:R-:W-:Y:S02]  /*56a0*/  SEL R7, RZ, 0x4, P0 ;  /* 0x00000004ff077807 */ /* 0x000fe40000000000 */
[----:B------:R-:W-:Y:S02]  /*56b0*/  ISETP.NE.U32.AND P0, PT, R3, RZ, PT ;  /* 0x000000ff0300720c */ /* 0x000fe40003f05070 */
[----:B------:R-:W-:Y:S02]  /*56c0*/  SEL R3, RZ, 0x4, P3 ;  /* 0x00000004ff037807 */ /* 0x000fe40001800000 */
[----:B------:R-:W-:Y:S02]  /*56d0*/  ISETP.GE.AND P3, PT, R2, UR4, PT ;  /* 0x0000000402007c0c */ /* 0x000fe4000bf66270 */
[----:B------:R-:W-:Y:S02]  /*56e0*/  SEL R9, RZ, 0x4, P2 ;  /* 0x00000004ff097807 */ /* 0x000fe40001000000 */
[----:B------:R-:W-:-:S02]  /*56f0*/  ISETP.GT.AND P2, PT, R145, 0xbf, PT ;  /* 0x000000bf9100780c */ /* 0x000fc40003f44270 */
[----:B------:R-:W-:Y:S02]  /*5700*/  SEL R141, RZ, 0x4, P3 ;  /* 0x00000004ff8d7807 */ /* 0x000fe40001800000 */
[----:B------:R-:W-:Y:S02]  /*5710*/  ISETP.GE.AND P3, PT, R187, UR4, PT ;  /* 0x00000004bb007c0c */ /* 0x000fe4000bf66270 */
[----:B------:R-:W-:Y:S02]  /*5720*/  SEL R131, R131, RZ, P2 ;  /* 0x000000ff83837207 */ /* 0x000fe40001000000 */
[----:B------:R-:W-:Y:S02]  /*5730*/  SEL R129, R129, RZ, P2 ;  /* 0x000000ff81817207 */ /* 0x000fe40001000000 */
[----:B------:R-:W-:Y:S01]  /*5740*/  SEL R127, R127, RZ, P2 ;  /* 0x000000ff7f7f7207 */ /* 0x000fe20001000000 */
[----:B------:R-:W-:Y:S01]  /*5750*/  STL [R1+0x5c], R131 ;  /* 0x00005c8301007387 */ /* 0x000fe20000100800 */
[----:B------:R-:W-:-:S02]  /*5760*/  SEL R133, RZ, 0x4, P3 ;  /* 0x00000004ff857807 */ /* 0x000fc40001800000 */
[----:B------:R-:W-:Y:S01]  /*5770*/  ISETP.GE.AND P3, PT, R184, UR4, PT ;  /* 0x00000004b8007c0c */ /* 0x000fe2000bf66270 */
        /* <DEDUP_REMOVED lines=9> */
[----:B------:R-:W-:Y:S01]  /*5810*/  STL [R1+0x68], R123 ;  /* 0x0000687b01007387 */ /* 0x000fe20000100800 */
[----:B------:R-:W-:Y:S02]  /*5820*/  SEL R113, R113, RZ, P2 ;  /* 0x000000ff71717207 */ /* 0x000fe40001000000 */
[----:B-1----:R-:W-:Y:S01]  /*5830*/  SEL R127, RZ, 0x4, P3 ;  /* 0x00000004ff7f7807 */ /* 0x002fe20001800000 */
[----:B------:R1:W-:Y:S01]  /*5840*/  STL [R1+0x6c], R121 ;  /* 0x00006c7901007387 */ /* 0x0003e20000100800 */
[----:B------:R-:W-:Y:S02]  /*5850*/  ISETP.GE.AND P3, PT, R181, UR4, PT ;  /* 0x00000004b5007c0c */ /* 0x000fe4000bf66270 */
        /* <DEDUP_REMOVED lines=12> */
[----:B------:R-:W-:Y:S01]  /*5920*/  SEL R11, RZ, 0x4, P6 ;  /* 0x00000004ff0b7807 */ /* 0x000fe20003000000 */
[----:B------:R-:W-:Y:S01]  /*5930*/  STL [R1+0x80], R111 ;  /* 0x0000806f01007387 */ /* 0x000fe20000100800 */
[----:B------:R-:W-:Y:S02]  /*5940*/  SEL R73, RZ, 0x4, P5 ;  /* 0x00000004ff497807 */ /* 0x000fe40002800000 */
[----:B-1----:R-:W-:Y:S01]  /*5950*/  SEL R115, RZ, 0x4, P3 ;  /* 0x00000004ff737807 */ /* 0x002fe20001800000 */
[----:B------:R1:W-:Y:S01]  /*5960*/  STL [R1+0x84], R109 ;  /* 0x0000846d01007387 */ /* 0x0003e20000100800 */
[----:B------:R-:W-:Y:S02]  /*5970*/  ISETP.GE.AND P3, PT, R175, UR4, PT ;  /* 0x00000004af007c0c */ /* 0x000fe4000bf66270 */
[----:B------:R-:W-:Y:S01]  /*5980*/  SEL R10, RZ, 0x4, P4 ;  /* 0x00000004ff0a7807 */ /* 0x000fe20002000000 */
[----:B------:R-:W-:Y:S01]  /*5990*/  STL [R1+0x88], R106 ;  /* 0x0000886a01007387 */ /* 0x000fe20000100800 */
[----:B------:R-:W-:-:S02]  /*59a0*/  SEL R102, RZ, 0x4, P1 ;  /* 0x00000004ff667807 */ /* 0x000fc40000800000 */
[----:B------:R-:W-:Y:S01]  /*59b0*/  SEL R93, R93, RZ, P2 ;  /* 0x000000ff5d5d7207 */ /* 0x000fe20001000000 */
[----:B------:R-:W-:Y:S01]  /*59c0*/  STL [R1+0x8c], R104 ;  /* 0x00008c6801007387 */ /* 0x000fe20000100800 */
[----:B------:R-:W-:Y:S02]  /*59d0*/  ISETP.GE.AND P1, PT, R189, UR4, PT ;  /* 0x00000004bd007c0c */ /* 0x000fe4000bf26270 */
[----:B-1----:R-:W-:Y:S01]  /*59e0*/  SEL R109, RZ, 0x4, P3 ;  /* 0x00000004ff6d7807 */ /* 0x002fe20001800000 */
[----:B------:R-:W-:Y:S01]  /*59f0*/  STL [R1+0x90], R97 ;  /* 0x0000906101007387 */ /* 0x000fe20000100800 */
[----:B------:R-:W-:Y:S02]  /*5a00*/  ISETP.GE.AND P3, PT, R172, UR4, PT ;  /* 0x00000004ac007c0c */ /* 0x000fe4000bf66270 */
[----:B------:R-:W-:Y:S01]  /*5a10*/  SEL R91, R91, RZ, P2 ;  /* 0x000000ff5b5b7207 */ /* 0x000fe20001000000 */
[----:B------:R1:W-:Y:S01]  /*5a20*/  STL [R1+0x94], R95 ;  /* 0x0000945f01007387 */ /* 0x0003e20000100800 */
        /* <DEDUP_REMOVED lines=22> */
[----:B-1----:R-:W-:Y:S01]  /*5b90*/  SEL R95, RZ, 0x4, P3 ;  /* 0x00000004ff5f7807 */ /* 0x002fe20001800000 */
[----:B------:R-:W-:Y:S01]  /*5ba0*/  STL [R1+0xb4], R79 ;  /* 0x0000b44f01007387 */ /* 0x000fe20000100800 */
[----:B------:R-:W-:Y:S02]  /*5bb0*/  ISETP.GE.AND P2, PT, R188, UR4, PT ;  /* 0x00000004bc007c0c */ /* 0x000fe4000bf46270 */
[----:B------:R-:W-:Y:S01]  /*5bc0*/  ISETP.GE.AND P3, PT, R169, UR4, PT ;  /* 0x00000004a9007c0c */ /* 0x000fe2000bf66270 */
[----:B------:R1:W-:Y:S01]  /*5bd0*/  STL [R1+0xbc], R77 ;  /* 0x0000bc4d01007387 */ /* 0x0003e20000100800 */
[----:B------:R-:W-:-:S02]  /*5be0*/  SEL R139, RZ, 0x4, P1 ;  /* 0x00000004ff8b7807 */ /* 0x000fc40000800000 */
[----:B------:R-:W-:Y:S01]  /*5bf0*/  ISETP.GE.AND P1, PT, R185, UR4, PT ;  /* 0x00000004b9007c0c */ /* 0x000fe2000bf26270 */
[----:B------:R-:W-:Y:S01]  /*5c00*/  STL [R1+0xb8], R75 ;  /* 0x0000b84b01007387 */ /* 0x000fe20000100800 */
[----:B------:R-:W-:Y:S02]  /*5c10*/  SEL R135, RZ, 0x4, P2 ;  /* 0x00000004ff877807 */ /* 0x000fe40001000000 */
[----:B--2---:R-:W-:Y:S01]  /*5c20*/  SEL R89, RZ, 0x4, P3 ;  /* 0x00000004ff597807 */ /* 0x004fe20001800000 */
[----:B------:R-:W-:Y:S01]  /*5c30*/  STL [R1+0xc0], R73 ;  /* 0x0000c04901007387 */ /* 0x000fe20000100800 */
[----:B------:R-:W-:Y:S02]  /*5c40*/  ISETP.GE.AND P2, PT, R186, UR4, PT ;  /* 0x00000004ba007c0c */ /* 0x000fe4000bf46270 */
[----:B------:R-:W-:Y:S01]  /*5c50*/  ISETP.GE.AND P3, PT, R165, UR4, PT ;  /* 0x00000004a5007c0c */ /* 0x000fe2000bf66270 */
[----:B------:R2:W-:Y:S01]  /*5c60*/  STL [R1+0xc4], R7 ;  /* 0x0000c40701007387 */ /* 0x0005e20000100800 */
[----:B------:R-:W-:-:S02]  /*5c70*/  SEL R131, RZ, 0x4, P1 ;  /* 0x00000004ff837807 */ /* 0x000fc40000800000 */
[----:B------:R-:W-:Y:S01]  /*5c80*/  ISETP.GE.AND P1, PT, R183, UR4, PT ;  /* 0x00000004b7007c0c */ /* 0x000fe2000bf26270 */
[----:B------:R4:W-:Y:S01]  /*5c90*/  STL [R1+0xc8], R3 ;  /* 0x0000c80301007387 */ /* 0x0009e20000100800 */
[----:B------:R-:W-:Y:S02]  /*5ca0*/  SEL R129, RZ, 0x4, P2 ;  /* 0x00000004ff817807 */ /* 0x000fe40001000000 */
[----:B---3--:R-:W-:Y:S02]  /*5cb0*/  SEL R83, RZ, 0x4, P3 ;  /* 0x00000004ff537807 */ /* 0x008fe40001800000 */
[----:B------:R-:W-:Y:S02]  /*5cc0*/  ISETP.GE.AND P2, PT, R182, UR4, PT ;  /* 0x00000004b6007c0c */ /* 0x000fe4000bf46270 */
[----:B------:R-:W-:Y:S02]  /*5cd0*/  ISETP.GE.AND P3, PT, R157, UR4, PT ;  /* 0x000000049d007c0c */ /* 0x000fe4000bf66270 */
[----:B------:R-:W-:-:S02]  /*5ce0*/  SEL R125, RZ, 0x4, P1 ;  /* 0x00000004ff7d7807 */ /* 0x000fc40000800000 */
[----:B------:R-:W-:Y:S02]  /*5cf0*/  ISETP.GE.AND P1, PT, R180, UR4, PT ;  /* 0x00000004b4007c0c */ /* 0x000fe4000bf26270 */
[----:B------:R-:W-:Y:S02]  /*5d00*/  SEL R123, RZ, 0x4, P2 ;  /* 0x00000004ff7b7807 */ /* 0x000fe40001000000 */
[----:B-1----:R-:W-:Y:S02]  /*5d10*/  SEL R77, RZ, 0x4, P3 ;  /* 0x00000004ff4d7807 */ /* 0x002fe40001800000 */
[----:B------:R-:W-:Y:S02]  /*5d20*/  ISETP.GE.AND P2, PT, R179, UR4, PT ;  /* 0x00000004b3007c0c */ /* 0x000fe4000bf46270 */
[----:B------:R-:W-:Y:S02]  /*5d30*/  ISETP.GE.AND P3, PT, R151, UR4, PT ;  /* 0x0000000497007c0c */ /* 0x000fe4000bf66270 */
[----:B------:R-:W-:-:S02]  /*5d40*/  SEL R119, RZ, 0x4, P1 ;  /* 0x00000004ff777807 */ /* 0x000fc40000800000 */
[----:B------:R-:W-:Y:S02]  /*5d50*/  ISETP.GE.AND P1, PT, R177, UR4, PT ;  /* 0x00000004b1007c0c */ /* 0x000fe4000bf26270 */
[----:B------:R-:W-:Y:S02]  /*5d60*/  SEL R117, RZ, 0x4, P2 ;  /* 0x00000004ff757807 */ /* 0x000fe40001000000 */
[----:B--2---:R-:W-:Y:S02]  /*5d70*/  SEL R7, RZ, 0x4, P3 ;  /* 0x00000004ff077807 */ /* 0x004fe40001800000 */
[----:B------:R-:W-:Y:S02]  /*5d80*/  ISETP.GE.AND P2, PT, R176, UR4, PT ;  /* 0x00000004b0007c0c */ /* 0x000fe4000bf46270 */
[----:B------:R-:W-:Y:S02]  /*5d90*/  ISETP.GT.AND P3, PT, R145, 0xff, PT ;  /* 0x000000ff9100780c */ /* 0x000fe40003f64270 */
[----:B------:R-:W-:-:S02]  /*5da0*/  SEL R113, RZ, 0x4, P1 ;  /* 0x00000004ff717807 */ /* 0x000fc40000800000 */
[----:B------:R-:W-:Y:S02]  /*5db0*/  ISETP.GE.AND P1, PT, R174, UR4, PT ;  /* 0x00000004ae007c0c */ /* 0x000fe4000bf26270 */
[----:B------:R-:W-:Y:S02]  /*5dc0*/  SEL R111, RZ, 0x4, P2 ;  /* 0x00000004ff6f7807 */ /* 0x000fe40001000000 */
[----:B------:R-:W-:Y:S02]  /*5dd0*/  SEL R141, R141, RZ, P3 ;  /* 0x000000ff8d8d7207 */ /* 0x000fe40001800000 */
[----:B------:R-:W-:Y:S02]  /*5de0*/  ISETP.GE.AND P2, PT, R173, UR4, PT ;  /* 0x00000004ad007c0c */ /* 0x000fe4000bf46270 */
[----:B------:R-:W-:Y:S01]  /*5df0*/  SEL R139, R139, RZ, P3 ;  /* 0x000000ff8b8b7207 */ /* 0x000fe20001800000 */
[----:B------:R-:W-:Y:S01]  /*5e00*/  STL [R1+0x1d0], R141 ;  /* 0x0001d08d01007387 */ /* 0x000fe20000100800 */
[----:B------:R-:W-:-:S02]  /*5e10*/  SEL R106, RZ, 0x4, P1 ;  /* 0x00000004ff6a7807 */ /* 0x000fc40000800000 */
[----:B------:R-:W-:Y:S01]  /*5e20*/  SEL R135, R135, RZ, P3 ;  /* 0x000000ff87877207 */ /* 0x000fe20001800000 */
[----:B------:R-:W-:Y:S01]  /*5e30*/  STL [R1+0x1cc], R139 ;  /* 0x0001cc8b01007387 */ /* 0x000fe20000100800 */
[----:B------:R-:W-:Y:S02]  /*5e40*/  ISETP.GE.AND P1, PT, R171, UR4, PT ;  /* 0x00000004ab007c0c */ /* 0x000fe4000bf26270 */
[----:B------:R-:W-:Y:S01]  /*5e50*/  SEL R133, R133, RZ, P3 ;  /* 0x000000ff85857207 */ /* 0x000fe20001800000 */
[----:B------:R-:W-:Y:S01]  /*5e60*/  STL [R1+0x1d4], R135 ;  /* 0x0001d48701007387 */ /* 0x000fe20000100800 */
[----:B------:R-:W-:Y:S02]  /*5e70*/  SEL R131, R131, RZ, P3 ;  /* 0x000000ff83837207 */ /* 0x000fe40001800000 */
[----:B------:R-:W-:Y:S01]  /*5e80*/  SEL R97, RZ, 0x4, P2 ;  /* 0x00000004ff617807 */ /* 0x000fe20001000000 */
[----:B------:R-:W-:Y:S01]  /*5e90*/  STL [R1+0x1d8], R133 ;  /* 0x0001d88501007387 */ /* 0x000fe20000100800 */
[----:B------:R-:W-:-:S02]  /*5ea0*/  SEL R129, R129, RZ, P3 ;  /* 0x000000ff81817207 */ /* 0x000fc40001800000 */
[----:B------:R-:W-:Y:S01]  /*5eb0*/  ISETP.GE.AND P2, PT, R170, UR4, PT ;  /* 0x00000004aa007c0c */ /* 0x000fe2000bf46270 */
[----:B------:R-:W-:Y:S01]  /*5ec0*/  STL [R1+0x1dc], R131 ;  /* 0x0001dc8301007387 */ /* 0x000fe20000100800 */
[----:B------:R-:W-:Y:S02]  /*5ed0*/  SEL R127, R127, RZ, P3 ;  /* 0x000000ff7f7f7207 */ /* 0x000fe40001800000 */
[----:B------:R-:W-:Y:S01]  /*5ee0*/  SEL R93, RZ, 0x4, P1 ;  /* 0x00000004ff5d7807 */ /* 0x000fe20000800000 */
[----:B------:R-:W-:Y:S01]  /*5ef0*/  STL [R1+0x1e0], R129 ;  /* 0x0001e08101007387 */ /* 0x000fe20000100800 */
[----:B------:R-:W-:Y:S02]  /*5f00*/  SEL R125, R125, RZ, P3 ;  /* 0x000000ff7d7d7207 */ /* 0x000fe40001800000 */
[----:B------:R-:W-:Y:S01]  /*5f10*/  ISETP.GE.AND P1, PT, R168, UR4, PT ;  /* 0x00000004a8007c0c */ /* 0x000fe2000bf26270 */
[----:B------:R-:W-:Y:S01]  /*5f20*/  STL [R1+0x1e4], R127 ;  /* 0x0001e47f01007387 */ /* 0x000fe20000100800 */
[----:B------:R-:W-:-:S02]  /*5f30*/  SEL R123, R123, RZ, P3 ;  /* 0x000000ff7b7b7207 */ /* 0x000fc40001800000 */
[----:B------:R-:W-:Y:S01]  /*5f40*/  SEL R121, R121, RZ, P3 ;  /* 0x000000ff79797207 */ /* 0x000fe20001800000 */
[----:B------:R-:W-:Y:S01]  /*5f50*/  STL [R1+0x1ec], R125 ;  /* 0x0001ec7d01007387 */ /* 0x000fe20000100800 */
[----:B------:R-:W-:Y:S02]  /*5f60*/  SEL R91, RZ, 0x4, P2 ;  /* 0x00000004ff5b7807 */ /* 0x000fe40001000000 */
[----:B------:R-:W-:Y:S01]  /*5f70*/  SEL R119, R119, RZ, P3 ;  /* 0x000000ff77777207 */ /* 0x000fe20001800000 */
[----:B------:R-:W-:Y:S01]  /*5f80*/  STL [R1+0x1f0], R123 ;  /* 0x0001f07b01007387 */ /* 0x000fe20000100800 */
        /* <DEDUP_REMOVED lines=40> */
[----:B------:R-:W-:Y:S01]  /*6210*/  SEL R79, R79, RZ, P3 ;  /* 0x000000ff4f4f7207 */ /* 0x000fe20001800000 */
[----:B------:R-:W-:Y:S01]  /*6220*/  STL [R1+0x22c], R87 ;  /* 0x00022c5701007387 */ /* 0x000fe20000100800 */
[----:B----4-:R-:W-:Y:S02]  /*6230*/  SEL R3, RZ, 0x4, P1 ;  /* 0x00000004ff037807 */ /* 0x010fe40000800000 */
        /* <DEDUP_REMOVED lines=8> */
[----:B------:R-:W-:Y:S02]  /*62c0*/  ISETP.GE.AND P1, PT, R2, UR5, PT ;  /* 0x0000000502007c0c */ /* 0x000fe4000bf26270 */
[----:B------:R-:W-:Y:S01]  /*62d0*/  ISETP.GE.AND P2, PT, R147, UR4, PT ;  /* 0x0000000493007c0c */ /* 0x000fe2000bf46270 */
[----:B------:R-:W-:Y:S01]  /*62e0*/  STL [R1+0x23c], R79 ;  /* 0x00023c4f01007387 */ /* 0x000fe20000100800 */
[----:B------:R-:W-:Y:S02]  /*62f0*/  ISETP.NE.U32.AND P6, PT, R31, RZ, PT ;  /* 0x000000ff1f00720c */ /* 0x000fe40003fc5070 */
[----:B------:R-:W-:Y:S01]  /*6300*/  SEL R104, RZ, 0x4, P2 ;  /* 0x00000004ff687807 */ /* 0x000fe20001000000 */
[----:B------:R-:W-:Y:S01]  /*6310*/  STL [R1+0x240], R77 ;  /* 0x0002404d01007387 */ /* 0x000fe20000100800 */
[----:B------:R-:W-:-:S02]  /*6320*/  ISETP.GE.AND P2, PT, R189, UR5, PT ;  /* 0x00000005bd007c0c */ /* 0x000fc4000bf46270 */
[----:B------:R-:W-:Y:S01]  /*6330*/  SEL R104, R104, RZ, P3 ;  /* 0x000000ff68687207 */ /* 0x000fe20001800000 */
[----:B------:R-:W-:Y:S01]  /*6340*/  STL [R1+0x244], R75 ;  /* 0x0002444b01007387 */ /* 0x000fe20000100800 */
[----:B------:R-:W-:Y:S02]  /*6350*/  ISETP.GE.AND P3, PT, R188, UR5, PT ;  /* 0x00000005bc007c0c */ /* 0x000fe4000bf66270 */
[----:B------:R-:W-:Y:S01]  /*6360*/  ISETP.NE.U32.AND P5, PT, R30, RZ, PT ;  /* 0x000000ff1e00720c */ /* 0x000fe20003fa5070 */
[----:B------:R1:W-:Y:S01]  /*6370*/  STL [R1+0x248], R73 ;  /* 0x0002484901007387 */ /* 0x0003e20000100800 */
[----:B------:R-:W-:Y:S02]  /*6380*/  ISETP.NE.U32.AND P4, PT, R6, RZ, PT ;  /* 0x000000ff0600720c */ /* 0x000fe40003f85070 */
[----:B------:R-:W-:Y:S01]  /*6390*/  @P6 LOP3.LUT R4, R4, 0x4, RZ, 0xfc, !PT ;  /* 0x0000000404046812 */ /* 0x000fe200078efcff */
[----:B------:R2:W-:Y:S03]  /*63a0*/  STL [R1+0x250], R7 ;  /* 0x0002500701007387 */ /* 0x0005e60000100800 */
[----:B------:R-:W-:Y:S01]  /*63b0*/  LOP3.LUT R4, R4, 0xfffffffd, RZ, 0xc0, !PT ;  /* 0xfffffffd04047812 */ /* 0x000fe200078ec0ff */
[----:B------:R3:W-:Y:S01]  /*63c0*/  STL [R1+0x24c], R3 ;  /* 0x00024c0301007387 */ /* 0x0007e20000100800 */
[----:B-1----:R-:W-:-:S02]  /*63d0*/  SEL R73, RZ, 0x4, P3 ;  /* 0x00000004ff497807 */ /* 0x002fc40001800000 */
[----:B------:R-:W-:Y:S02]  /*63e0*/  ISETP.GE.AND P3, PT, R186, UR5, PT ;  /* 0x00000005ba007c0c */ /* 0x000fe4000bf66270 */
[----:B--2---:R-:W-:Y:S02]  /*63f0*/  SEL R7, RZ, 0x4, P2 ;  /* 0x00000004ff077807 */ /* 0x004fe40001000000 */
[----:B------:R-:W-:Y:S02]  /*6400*/  ISETP.GE.AND P2, PT, R185, UR5, PT ;  /* 0x00000005b9007c0c */ /* 0x000fe4000bf46270 */
[----:B---3--:R-:W-:Y:S02]  /*6410*/  SEL R3, RZ, 0x4, P1 ;  /* 0x00000004ff037807 */ /* 0x008fe40000800000 */
[----:B------:R-:W-:Y:S02]  /*6420*/  ISETP.GE.AND P1, PT, R187, UR5, PT ;  /* 0x00000005bb007c0c */ /* 0x000fe4000bf26270 */
[----:B------:R-:W-:-:S02]  /*6430*/  SEL R77, RZ, 0x4, P2 ;  /* 0x00000004ff4d7807 */ /* 0x000fc40001000000 */
[----:B------:R-:W-:Y:S02]  /*6440*/  SEL R75, RZ, 0x4, P1 ;  /* 0x00000004ff4b7807 */ /* 0x000fe40000800000 */
[----:B------:R-:W-:Y:S02]  /*6450*/  ISETP.GE.AND P1, PT, R184, UR5, PT ;  /* 0x00000005b8007c0c */ /* 0x000fe4000bf26270 */
[----:B------:R-:W-:Y:S02]  /*6460*/  ISETP.GE.AND P2, PT, R183, UR5, PT ;  /* 0x00000005b7007c0c */ /* 0x000fe4000bf46270 */
[----:B------:R-:W-:Y:S02]  /*6470*/  SEL R81, RZ, 0x4, P1 ;  /* 0x00000004ff517807 */ /* 0x000fe40000800000 */
        /* <DEDUP_REMOVED lines=24> */
[----:B------:R-:W-:Y:S02]  /*6600*/  ISETP.GT.AND P1, PT, R145, 0x13f, PT ;  /* 0x0000013f9100780c */ /* 0x000fe40003f24270 */
[----:B------:R-:W-:-:S02]  /*6610*/  SEL R91, RZ, 0x4, P3 ;  /* 0x00000004ff5b7807 */ /* 0x000fc40001800000 */
[----:B------:R-:W-:Y:S02]  /*6620*/  SEL R162, R3, RZ, P1 ;  /* 0x000000ff03a27207 */ /* 0x000fe40000800000 */
[----:B------:R-:W-:Y:S02]  /*6630*/  SEL R3, R7, RZ, P1 ;  /* 0x000000ff07037207 */ /* 0x000fe40000800000 */
[----:B------:R-:W-:Y:S01]  /*6640*/  SEL R73, R73, RZ, P1 ;  /* 0x000000ff49497207 */ /* 0x000fe20000800000 */
[----:B------:R-:W-:Y:S01]  /*6650*/  STL [R1+0x2e4], R162 ;  /* 0x0002e4a201007387 */ /* 0x000fe20000100800 */
[----:B------:R-:W-:Y:S02]  /*6660*/  SEL R7, R75, RZ, P1 ;  /* 0x000000ff4b077207 */ /* 0x000fe40000800000 */
[----:B------:R-:W-:Y:S01]  /*6670*/  ISETP.GE.AND P3, PT, R176, UR5, PT ;  /* 0x00000005b0007c0c */ /* 0x000fe2000bf66270 */
[----:B------:R1:W-:Y:S01]  /*6680*/  STL [R1+0x2dc], R3 ;  /* 0x0002dc0301007387 */ /* 0x0003e20000100800 */
[----:B------:R-:W-:-:S02]  /*6690*/  SEL R95, RZ, 0x4, P2 ;  /* 0x00000004ff5f7807 */ /* 0x000fc40001000000 */
[----:B------:R-:W-:Y:S01]  /*66a0*/  ISETP.GE.AND P2, PT, R174, UR5, PT ;  /* 0x00000005ae007c0c */ /* 0x000fe2000bf46270 */
[----:B------:R2:W-:Y:S01]  /*66b0*/  STL [R1+0x2e0], R73 ;  /* 0x0002e04901007387 */ /* 0x0005e20000100800 */
[----:B------:R-:W-:Y:S02]  /*66c0*/  SEL R97, RZ, 0x4, P3 ;  /* 0x00000004ff617807 */ /* 0x000fe40001800000 */
[----:B------:R-:W-:Y:S01]  /*66d0*/  ISETP.GE.AND P3, PT, R173, UR5, PT ;  /* 0x00000005ad007c0c */ /* 0x000fe2000bf66270 */
[----:B------:R3:W-:Y:S01]  /*66e0*/  STL [R1+0x2e8], R7 ;  /* 0x0002e80701007387 */ /* 0x0007e20000100800 */
[----:B------:R-:W-:Y:S02]  /*66f0*/  SEL R109, RZ, 0x4, P2 ;  /* 0x00000004ff6d7807 */ /* 0x000fe40001000000 */
[----:B-1----:R-:W-:Y:S02]  /*6700*/  SEL R3, R77, RZ, P1 ;  /* 0x000000ff4d037207 */ /* 0x002fe40000800000 */
[----:B------:R-:W-:-:S02]  /*6710*/  ISETP.GE.AND P2, PT, R171, UR5, PT ;  /* 0x00000005ab007c0c */ /* 0x000fc4000bf46270 */
[----:B--2---:R-:W-:Y:S01]  /*6720*/  SEL R73, R79, RZ, P1 ;  /* 0x000000ff4f497207 */ /* 0x004fe20000800000 */
[----:B------:R1:W-:Y:S01]  /*6730*/  STL [R1+0x2ec], R3 ;  /* 0x0002ec0301007387 */ /* 0x0003e20000100800 */
[----:B------:R-:W-:Y:S02]  /*6740*/  SEL R111, RZ, 0x4, P3 ;  /* 0x00000004ff6f7807 */ /* 0x000fe40001800000 */
[----:B---3--:R-:W-:Y:S01]  /*6750*/  SEL R7, R81, RZ, P1 ;  /* 0x000000ff51077207 */ /* 0x008fe20000800000 */
[----:B------:R2:W-:Y:S01]  /*6760*/  STL [R1+0x2f0], R73 ;  /* 0x0002f04901007387 */ /* 0x0005e20000100800 */
[----:B------:R-:W-:Y:S02]  /*6770*/  ISETP.GE.AND P3, PT, R170, UR5, PT ;  /* 0x00000005aa007c0c */ /* 0x000fe4000bf66270 */
[----:B------:R-:W-:Y:S01]  /*6780*/  SEL R115, RZ, 0x4, P2 ;  /* 0x00000004ff737807 */ /* 0x000fe20001000000 */
[----:B------:R3:W-:Y:S01]  /*6790*/  STL [R1+0x2f4], R7 ;  /* 0x0002f40701007387 */ /* 0x0007e20000100800 */
[----:B------:R-:W-:-:S02]  /*67a0*/  ISETP.GE.AND P2, PT, R168, UR5, PT ;  /* 0x00000005a8007c0c */ /* 0x000fc4000bf46270 */
[----:B-1----:R-:W-:Y:S02]  /*67b0*/  SEL R3, R83, RZ, P1 ;  /* 0x000000ff53037207 */ /* 0x002fe40000800000 */
[----:B------:R-:W-:Y:S02]  /*67c0*/  SEL R117, RZ, 0x4, P3 ;  /* 0x00000004ff757807 */ /* 0x000fe40001800000 */
[----:B--2---:R-:W-:Y:S01]  /*67d0*/  SEL R73, R85, RZ, P1 ;  /* 0x000000ff55497207 */ /* 0x004fe20000800000 */
[----:B------:R1:W-:Y:S01]  /*67e0*/  STL [R1+0x2f8], R3 ;  /* 0x0002f80301007387 */ /* 0x0003e20000100800 */
[----:B------:R-:W-:Y:S02]  /*67f0*/  ISETP.GE.AND P3, PT, R167, UR5, PT ;  /* 0x00000005a7007c0c */ /* 0x000fe4000bf66270 */
[----:B---3--:R-:W-:Y:S01]  /*6800*/  SEL R7, R87, RZ, P1 ;  /* 0x000000ff57077207 */ /* 0x008fe20000800000 */
[----:B------:R2:W-:Y:S01]  /*6810*/  STL [R1+0x2fc], R73 ;  /* 0x0002fc4901007387 */ /* 0x0005e20000100800 */
[----:B------:R-:W-:-:S02]  /*6820*/  SEL R121, RZ, 0x4, P2 ;  /* 0x00000004ff797807 */ /* 0x000fc40001000000 */
[----:B------:R-:W-:Y:S01]  /*6830*/  ISETP.GE.AND P2, PT, R163, UR5, PT ;  /* 0x00000005a3007c0c */ /* 0x000fe2000bf46270 */
[----:B------:R3:W-:Y:S01]  /*6840*/  STL [R1+0x300], R7 ;  /* 0x0003000701007387 */ /* 0x0007e20000100800 */
[----:B------:R-:W-:Y:S02]  /*6850*/  SEL R123, RZ, 0x4, P3 ;  /* 0x00000004ff7b7807 */ /* 0x000fe40001800000 */
[----:B-1----:R-:W-:Y:S02]  /*6860*/  SEL R3, R89, RZ, P1 ;  /* 0x000000ff59037207 */ /* 0x002fe40000800000 */
[----:B------:R-:W-:Y:S02]  /*6870*/  ISETP.GE.AND P3, PT, R161, UR5, PT ;  /* 0x00000005a1007c0c */ /* 0x000fe4000bf66270 */
[----:B--2---:R-:W-:Y:S01]  /*6880*/  SEL R73, R91, RZ, P1 ;  /* 0x000000ff5b497207 */ /* 0x004fe20000800000 */
[----:B------:R1:W-:Y:S01]  /*6890*/  STL [R1+0x304], R3 ;  /* 0x0003040301007387 */ /* 0x0003e20000100800 */
[----:B------:R-:W-:-:S02]  /*68a0*/  SEL R127, RZ, 0x4, P2 ;  /* 0x00000004ff7f7807 */ /* 0x000fc40001000000 */
[----:B---3--:R-:W-:Y:S01]  /*68b0*/  SEL R7, R93, RZ, P1 ;  /* 0x000000ff5d077207 */ /* 0x008fe20000800000 */
[----:B------:R2:W-:Y:S01]  /*68c0*/  STL [R1+0x308], R73 ;  /* 0x0003084901007387 */ /* 0x0005e20000100800 */
[----:B------:R-:W-:Y:S02]  /*68d0*/  ISETP.GE.AND P2, PT, R155, UR5, PT ;  /* 0x000000059b007c0c */ /* 0x000fe4000bf46270 */
[----:B------:R-:W-:Y:S01]  /*68e0*/  SEL R129, RZ, 0x4, P3 ;  /* 0x00000004ff817807 */ /* 0x000fe20001800000 */
[----:B------:R3:W-:Y:S01]  /*68f0*/  STL [R1+0x30c], R7 ;  /* 0x00030c0701007387 */ /* 0x0007e20000100800 */
[----:B------:R-:W-:Y:S02]  /*6900*/  ISETP.GE.AND P3, PT, R153, UR5, PT ;  /* 0x0000000599007c0c */ /* 0x000fe4000bf66270 */
[----:B-1----:R-:W-:Y:S02]  /*6910*/  SEL R3, R95, RZ, P1 ;  /* 0x000000ff5f037207 */ /* 0x002fe40000800000 */
[----:B------:R-:W-:-:S02]  /*6920*/  SEL R133, RZ, 0x4, P2 ;  /* 0x00000004ff857807 */ /* 0x000fc40001000000 */
[----:B--2---:R-:W-:Y:S01]  /*6930*/  SEL R73, R97, RZ, P1 ;  /* 0x000000ff61497207 */ /* 0x004fe20000800000 */
[----:B------:R1:W-:Y:S01]  /*6940*/  STL [R1+0x310], R3 ;  /* 0x0003100301007387 */ /* 0x0003e20000100800 */
[----:B------:R-:W-:Y:S02]  /*6950*/  ISETP.GE.AND P2, PT, R149, UR5, PT ;  /* 0x0000000595007c0c */ /* 0x000fe4000bf46270 */
[----:B---3--:R-:W-:Y:S01]  /*6960*/  SEL R7, R106, RZ, P1 ;  /* 0x000000ff6a077207 */ /* 0x008fe20000800000 */
[----:B------:R2:W-:Y:S01]  /*6970*/  STL [R1+0x314], R73 ;  /* 0x0003144901007387 */ /* 0x0005e20000100800 */
[----:B------:R-:W-:Y:S02]  /*6980*/  SEL R135, RZ, 0x4, P3 ;  /* 0x00000004ff877807 */ /* 0x000fe40001800000 */
        /* <DEDUP_REMOVED lines=10> */
[----:B------:R-:W-:-:S02]  /*6a30*/  @P5 LOP3.LUT R4, R4, 0x2, RZ, 0xfc, !PT ;  /* 0x0000000204045812 */ /* 0x000fc400078efcff */
[----:B------:R-:W-:Y:S01]  /*6a40*/  ISETP.GE.AND P2, PT, R2, UR6, PT ;  /* 0x0000000602007c0c */ /* 0x000fe2000bf46270 */
[----:B------:R3:W-:Y:S01]  /*6a50*/  STL [R1+0x324], R7 ;  /* 0x0003240701007387 */ /* 0x0007e20000100800 */
[----:B------:R-:W-:Y:S02]  /*6a60*/  LOP3.LUT R4, R4, 0xfffffffe, RZ, 0xc0, !PT ;  /* 0xfffffffe04047812 */ /* 0x000fe400078ec0ff */
[----:B-1----:R-:W-:Y:S02]  /*6a70*/  SEL R3, R115, RZ, P1 ;  /* 0x000000ff73037207 */ /* 0x002fe40000800000 */
[----:B------:R-:W-:Y:S02]  /*6a80*/  @P4 LOP3.LUT R4, R4, 0x1, RZ, 0xfc, !PT ;  /* 0x0000000104044812 */ /* 0x000fe400078efcff */
[----:B--2---:R-:W-:Y:S01]  /*6a90*/  SEL R73, R117, RZ, P1 ;  /* 0x000000ff75497207 */ /* 0x004fe20000800000 */
[----:B------:R1:W-:Y:S01]  /*6aa0*/  STL [R1+0x328], R3 ;  /* 0x0003280301007387 */ /* 0x0003e20000100800 */
[----:B------:R-:W-:-:S02]  /*6ab0*/  SEL R106, R143, RZ, P1 ;  /* 0x000000ff8f6a7207 */ /* 0x000fc40000800000 */
[----:B---3--:R-:W-:Y:S01]  /*6ac0*/  SEL R7, R119, RZ, P1 ;  /* 0x000000ff77077207 */ /* 0x008fe20000800000 */
[----:B------:R2:W-:Y:S01]  /*6ad0*/  STL [R1+0x32c], R73 ;  /* 0x00032c4901007387 */ /* 0x0005e20000100800 */
[----:B------:R-:W-:-:S03]  /*6ae0*/  LOP3.LUT R4, R4, 0xfffbffff, RZ, 0xc0, !PT ;  /* 0xfffbffff04047812 */ /* 0x000fc600078ec0ff */
[----:B------:R3:W-:Y:S01]  /*6af0*/  STL [R1+0x330], R7 ;  /* 0x0003300701007387 */ /* 0x0007e20000100800 */
[----:B-1----:R-:W-:Y:S02]  /*6b00*/  SEL R3, R121, RZ, P1 ;  /* 0x000000ff79037207 */ /* 0x002fe40000800000 */
[----:B--2---:R-:W-:-:S03]  /*6b10*/  SEL R73, R123, RZ, P1 ;  /* 0x000000ff7b497207 */ /* 0x004fc60000800000 */
[----:B------:R1:W-:Y:S01]  /*6b20*/  STL [R1+0x334], R3 ;  /* 0x0003340301007387 */ /* 0x0003e20000100800 */
[----:B---3--:R-:W-:-:S03]  /*6b30*/  SEL R7, R125, RZ, P1 ;  /* 0x000000ff7d077207 */ /* 0x008fc60000800000 */
[----:B------:R2:W-:Y:S04]  /*6b40*/  STL [R1+0x338], R73 ;  /* 0x0003384901007387 */ /* 0x0005e80000100800 */
        /* <DEDUP_REMOVED lines=8> */
[----:B------:R-:W-:Y:S02]  /*6bd0*/  SEL R133, RZ, 0x4, P2 ;  /* 0x00000004ff857807 */ /* 0x000fe40001000000 */
[----:B--2---:R-:W-:Y:S01]  /*6be0*/  SEL R73, R135, RZ, P1 ;  /* 0x000000ff87497207 */ /* 0x004fe20000800000 */
[----:B------:R1:W-:Y:S01]  /*6bf0*/  STL [R1+0x34c], R3 ;  /* 0x00034c0301007387 */ /* 0x0003e20000100800 */
[----:B------:R-:W-:-:S02]  /*6c00*/  SEL R135, RZ, 0x4, P3 ;  /* 0x00000004ff877807 */ /* 0x000fc40001800000 */
[----:B---3--:R-:W-:Y:S01]  /*6c10*/  SEL R7, R139, RZ, P1 ;  /* 0x000000ff8b077207 */ /* 0x008fe20000800000 */
[----:B------:R2:W-:Y:S01]  /*6c20*/  STL [R1+0x354], R73 ;  /* 0x0003544901007387 */ /* 0x0005e20000100800 */
[----:B------:R-:W-:Y:S02]  /*6c30*/  ISETP.NE.U32.AND P3, PT, R224, RZ, PT ;  /* 0x000000ffe000720c */ /* 0x000fe40003f65070 */
[----:B------:R-:W-:Y:S01]  /*6c40*/  ISETP.GE.AND P2, PT, R187, UR6, PT ;  /* 0x00000006bb007c0c */ /* 0x000fe2000bf46270 */
[----:B------:R2:W-:Y:S01]  /*6c50*/  STL [R1+0x358], R7 ;  /* 0x0003580701007387 */ /* 0x0005e20000100800 */
[----:B-1----:R-:W-:Y:S02]  /*6c60*/  SEL R3, R141, RZ, P1 ;  /* 0x000000ff8d037207 */ /* 0x002fe40000800000 */
[----:B------:R-:W-:Y:S02]  /*6c70*/  ISETP.GE.AND P1, PT, R188, UR6, PT ;  /* 0x00000006bc007c0c */ /* 0x000fe4000bf26270 */
[----:B------:R-:W-:Y:S01]  /*6c80*/  SEL R141, RZ, 0x4, P2 ;  /* 0x00000004ff8d7807 */ /* 0x000fe20001000000 */
[----:B------:R2:W-:Y:S01]  /*6c90*/  STL [R1+0x350], R3 ;  /* 0x0003500301007387 */ /* 0x0005e20000100800 */
[----:B------:R-:W-:-:S02]  /*6ca0*/  ISETP.GE.AND P2, PT, R185, UR6, PT ;  /* 0x00000006b9007c0c */ /* 0x000fc4000bf46270 */
[----:B------:R-:W-:Y:S02]  /*6cb0*/  SEL R139, RZ, 0x4, P1 ;  /* 0x00000004ff8b7807 */ /* 0x000fe40000800000 */
[----:B------:R-:W-:Y:S02]  /*6cc0*/  ISETP.GE.AND P1, PT, R186, UR6, PT ;  /* 0x00000006ba007c0c */ /* 0x000fe4000bf26270 */
[----:B------:R-:W-:Y:S02]  /*6cd0*/  @P3 LOP3.LUT R4, R4, 0x40000, RZ, 0xfc, !PT ;  /* 0x0004000004043812 */ /* 0x000fe400078efcff */
[----:B------:R-:W-:Y:S01]  /*6ce0*/  SEL R143, RZ, 0x4, P2 ;  /* 0x00000004ff8f7807 */ /* 0x000fe20001000000 */
[----:B--2---:R-:W-:Y:S08]  /*6cf0*/  BRA.U UP0, `(.L_x_5) ;  /* 0x0000000100187547 */ /* 0x004ff0000b800000 */
[----:B------:R-:W-:Y:S01]  /*6d00*/  ELECT P2, URZ, PT ;  /* 0x0000000000ff782f */ /* 0x000fe20003840000 */
[----:B------:R-:W-:Y:S01]  /*6d10*/  IMAD.MOV.U32 R3, RZ, RZ, 0x1 ;  /* 0x00000001ff037424 */ /* 0x000fe200078e00ff */
[----:B------:R-:W-:Y:S01]  /*6d20*/  UMOV UR4, 0x40 ;  /* 0x0000004000047882 */ /* 0x000fe20000000000 */
[----:B------:R-:W-:Y:S01]  /*6d30*/  UVIRTCOUNT.DEALLOC.SMPOOL 0x80 ;  /* 0x000000800000784c */ /* 0x000fe20000000000 */
[----:B------:R-:W-:-:S09]  /*6d40*/  ULEA UR4, UR7, UR4, 0x18 ;  /* 0x0000000407047291 */ /* 0x000fd2000f8ec0ff */
[----:B------:R1:W-:Y:S03]  /*6d50*/  @P2 STS.U8 [UR4], R3 ;  /* 0x00000003ff002988 */ /* 0x0003e60008000004 */
.L_x_5:
[----:B------:R-:W-:Y:S01]  /*6d60*/  SEL R81, RZ, 0x4, P1 ;  /* 0x00000004ff517807 */ /* 0x000fe20000800000 */
[----:B------:R-:W2:Y:S01]  /*6d70*/  S2R R4, SR_TID.X ;  /* 0x0000000000047919 */ /* 0x000ea20000002100 */
[----:B------:R-:W-:Y:S01]  /*6d80*/  ISETP.GE.AND P1, PT, R183, UR6, PT ;  /* 0x00000006b7007c0c */ /* 0x000fe2000bf26270 */
[----:B------:R-:W-:Y:S01]  /*6d90*/  IMAD R202, R2, R14, RZ ;  /* 0x0000000e02ca7224 */ /* 0x000fe200078e02ff */
[----:B------:R-:W-:Y:S01]  /*6da0*/  ISETP.GE.AND P2, PT, R184, UR6, PT ;  /* 0x00000006b8007c0c */ /* 0x000fe2000bf46270 */
[----:B------:R3:W-:Y:S01]  /*6db0*/  STL [R1+0x4d0], R13 ;  /* 0x0004d00d01007387 */ /* 0x0007e20000100800 */
[----:B------:R-:W-:Y:S01]  /*6dc0*/  SEL R85, RZ, 0x4, P1 ;  /* 0x00000004ff557807 */ /* 0x000fe20000800000 */
[C---:B------:R-:W-:Y:S01]  /*6dd0*/  IMAD R204, R14.reuse, 0x2, R202 ;  /* 0x000000020ecc7824 */ /* 0x040fe200078e02ca */
[----:B------:R-:W-:Y:S01]  /*6de0*/  ISETP.GE.AND P1, PT, R181, UR6, PT ;  /* 0x00000006b5007c0c */ /* 0x000fe2000bf26270 */
[----:B------:R4:W-:Y:S01]  /*6df0*/  STL [R1+0x4cc], R0 ;  /* 0x0004cc0001007387 */ /* 0x0009e20000100800 */
[----:B------:R-:W-:Y:S01]  /*6e00*/  SEL R83, RZ, 0x4, P2 ;  /* 0x00000004ff537807 */ /* 0x000fe20001000000 */
[C---:B------:R-:W-:Y:S01]  /*6e10*/  IMAD R206, R14.reuse, 0x2, R204 ;  /* 0x000000020ece7824 */ /* 0x040fe200078e02cc */
[----:B------:R-:W-:Y:S01]  /*6e20*/  SEL R89, RZ, 0x4, P1 ;  /* 0x00000004ff597807 */ /* 0x000fe20000800000 */
[----:B------:R-:W1:Y:S01]  /*6e30*/  LDCU UR4, c[0x0][0x3a4] ;  /* 0x00007480ff0477ac */ /* 0x000e620008000800 */
[----:B------:R-:W-:Y:S01]  /*6e40*/  ISETP.GE.AND P1, PT, R179, UR6, PT ;  /* 0x00000006b3007c0c */ /* 0x000fe2000bf26270 */
[----:B------:R-:W-:Y:S01]  /*6e50*/  IMAD R208, R14, 0x2, R206 ;  /* 0x000000020ed07824 */ /* 0x000fe200078e02ce */
[----:B------:R-:W-:Y:S01]  /*6e60*/  ISETP.GE.AND P2, PT, R182, UR6, PT ;  /* 0x00000006b6007c0c */ /* 0x000fe2000bf46270 */
[----:B------:R-:W-:Y:S01]  /*6e70*/  UMOV UR5, 0x1 ;  /* 0x0000000100057882 */ /* 0x000fe20000000000 */
[----:B------:R-:W-:Y:S01]  /*6e80*/  SEL R93, RZ, 0x4, P1 ;  /* 0x00000004ff5d7807 */ /* 0x000fe20000800000 */
[C---:B------:R-:W-:Y:S01]  /*6e90*/  IMAD R210, R14.reuse, 0x2, R208 ;  /* 0x000000020ed27824 */ /* 0x040fe200078e02d0 */
[----:B------:R-:W-:Y:S01]  /*6ea0*/  ISETP.GE.AND P1, PT, R177, UR6, PT ;  /* 0x00000006b1007c0c */ /* 0x000fe2000bf26270 */
[----:B------:R-:W-:Y:S01]  /*6eb0*/  UIADD3 UR13, UPT, UPT, UR10, 0x60000, URZ ;  /* 0x000600000a0d7890 */ /* 0x000fe2000fffe0ff */
[----:B------:R-:W-:Y:S01]  /*6ec0*/  SEL R87, RZ, 0x4, P2 ;  /* 0x00000004ff577807 */ /* 0x000fe20001000000 */
[C---:B------:R-:W-:Y:S01]  /*6ed0*/  IMAD R212, R14.reuse, 0x2, R210 ;  /* 0x000000020ed47824 */ /* 0x040fe200078e02d2 */
[----:B------:R-:W-:Y:S01]  /*6ee0*/  SEL R97, RZ, 0x4, P1 ;  /* 0x00000004ff617807 */ /* 0x000fe20000800000 */
[----:B------:R-:W1:Y:S01]  /*6ef0*/  LDCU.64 UR40, c[0x0][0x358] ;  /* 0x00006b00ff2877ac */ /* 0x000e620008000a00 */
[----:B------:R-:W-:Y:S01]  /*6f00*/  ISETP.GE.AND P1, PT, R175, UR6, PT ;  /* 0x00000006af007c0c */ /* 0x000fe2000bf26270 */
[----:B------:R-:W-:Y:S01]  /*6f10*/  IMAD R214, R14, 0x2, R212 ;  /* 0x000000020ed67824 */ /* 0x000fe200078e02d4 */
[----:B------:R-:W-:-:S02]  /*6f20*/  ISETP.GE.AND P2, PT, R180, UR6, PT ;  /* 0x00000006b4007c0c */ /* 0x000fc4000bf46270 */
[----:B------:R-:W-:Y:S01]  /*6f30*/  ISETP.NE.U32.AND P6, PT, R98, RZ, PT ;  /* 0x000000ff6200720c */ /* 0x000fe20003fc5070 */
[----:B------:R-:W-:Y:S01]  /*6f40*/  IMAD R216, R14, 0x2, R214 ;  /* 0x000000020ed87824 */ /* 0x000fe200078e02d6 */
[----:B------:R-:W-:Y:S01]  /*6f50*/  SEL R111, RZ, 0x4, P1 ;  /* 0x00000004ff6f7807 */ /* 0x000fe20000800000 */
[C---:B--2---:R-:W-:Y:S01]  /*6f60*/  IMAD.SHL.U32 R7, R4.reuse, 0x10, RZ ;  /* 0x0000001004077824 */ /* 0x044fe200078e00ff */
[----:B------:R-:W-:Y:S01]  /*6f70*/  ISETP.GE.AND P1, PT, R173, UR6, PT ;  /* 0x00000006ad007c0c */ /* 0x000fe2000bf26270 */
[----:B------:R-:W-:Y:S01]  /*6f80*/  IMAD.SHL.U32 R75, R4, 0x200, RZ ;  /* 0x00000200044b7824 */ /* 0x000fe200078e00ff */
[----:B-1----:R-:W-:Y:S01]  /*6f90*/  SHF.R.U32.HI R3, RZ, 0x5, R4 ;  /* 0x00000005ff037819 */ /* 0x002fe20000011604 */
[----:B------:R-:W-:Y:S01]  /*6fa0*/  IMAD R218, R14, 0x2, R216 ;  /* 0x000000020eda7824 */ /* 0x000fe200078e02d8 */
[----:B------:R-:W-:Y:S02]  /*6fb0*/  SEL R115, RZ, 0x4, P1 ;  /* 0x00000004ff737807 */ /* 0x000fe40000800000 */
[----:B------:R-:W-:-:S02]  /*6fc0*/  ISETP.NE.U32.AND P5, PT, R100, RZ, PT ;  /* 0x000000ff6400720c */ /* 0x000fc40003fa5070 */
[----:B------:R-:W-:Y:S02]  /*6fd0*/  ISETP.NE.U32.AND P4, PT, R102, RZ, PT ;  /* 0x000000ff6600720c */ /* 0x000fe40003f85070 */
[----:B------:R-:W-:Y:S02]  /*6fe0*/  ISETP.NE.U32.AND P3, PT, R104, RZ, PT ;  /* 0x000000ff6800720c */ /* 0x000fe40003f65070 */
[----:B------:R-:W-:Y:S01]  /*6ff0*/  LOP3.LUT R251, R251, 0xfffff7ff, RZ, 0xc0, !PT ;  /* 0xfffff7fffbfb7812 */ /* 0x000fe200078ec0ff */
[----:B------:R-:W-:Y:S01]  /*7000*/  IMAD.SHL.U32 R15, R15, 0x40, RZ ;  /* 0x000000400f0f7824 */ /* 0x000fe200078e00ff */
[----:B------:R-:W-:Y:S01]  /*7010*/  ISETP.GE.AND P1, PT, R171, UR6, PT ;  /* 0x00000006ab007c0c */ /* 0x000fe2000bf26270 */
[----:B------:R-:W1:Y:S01]  /*7020*/  LDCU UR20, c[0x0][0x3a0] ;  /* 0x00007400ff1477ac */ /* 0x000e620008000800 */
[----:B------:R-:W-:Y:S02]  /*7030*/  R2UR UR7, R3 ;  /* 0x00000000030772ca */ /* 0x000fe400000e0000 */
[----:B------:R-:W-:-:S02]  /*7040*/  SEL R119, RZ, 0x4, P1 ;  /* 0x00000004ff777807 */ /* 0x000fc40000800000 */
[----:B------:R-:W-:Y:S02]  /*7050*/  ISETP.GE.AND P1, PT, R169, UR6, PT ;  /* 0x00000006a9007c0c */ /* 0x000fe4000bf26270 */
[----:B------:R-:W-:Y:S02]  /*7060*/  SHF.R.S32.HI R3, RZ, 0x6, R4 ;  /* 0x00000006ff037819 */ /* 0x000fe40000011404 */
[----:B------:R-:W-:Y:S02]  /*7070*/  SEL R123, RZ, 0x4, P1 ;  /* 0x00000004ff7b7807 */ /* 0x000fe40000800000 */
[----:B------:R-:W-:Y:S02]  /*7080*/  ISETP.GE.AND P1, PT, R167, UR6, PT ;  /* 0x00000006a7007c0c */ /* 0x000fe4000bf26270 */
[----:B------:R-:W-:Y:S02]  /*7090*/  LOP3.LUT R7, R7, 0x70, RZ, 0xc0, !PT ;  /* 0x0000007007077812 */ /* 0x000fe400078ec0ff */
[----:B------:R-:W-:-:S02]  /*70a0*/  SEL R127, RZ, 0x4, P1 ;  /* 0x00000004ff7f7807 */ /* 0x000fc40000800000 */
[----:B------:R-:W-:Y:S02]  /*70b0*/  ISETP.GE.AND P1, PT, R165, UR6, PT ;  /* 0x00000006a5007c0c */ /* 0x000fe4000bf26270 */
[----:B------:R-:W-:Y:S02]  /*70c0*/  LOP3.LUT R73, R4, 0x40, RZ, 0xc0, !PT ;  /* 0x0000004004497812 */ /* 0x000fe400078ec0ff */
[----:B------:R-:W-:Y:S02]  /*70d0*/  SEL R129, RZ, 0x4, P1 ;  /* 0x00000004ff817807 */ /* 0x000fe40000800000 */
[----:B------:R-:W-:Y:S02]  /*70e0*/  ISETP.GE.AND P1, PT, R163, UR6, PT ;  /* 0x00000006a3007c0c */ /* 0x000fe4000bf26270 */
[----:B------:R-:W-:Y:S02]  /*70f0*/  SGXT R3, R3, 0x1 ;  /* 0x000000010303781a */ /* 0x000fe40000000200 */
[----:B------:R-:W-:-:S02]  /*7100*/  SEL R131, RZ, 0x4, P1 ;  /* 0x00000004ff837807 */ /* 0x000fc40000800000 */
[----:B------:R-:W-:Y:S01]  /*7110*/  ISETP.GE.AND P1, PT, R161, UR6, PT ;  /* 0x00000006a1007c0c */ /* 0x000fe2000bf26270 */
[----:B------:R-:W-:Y:S01]  /*7120*/  IMAD R161, R156, UR8, RZ ;  /* 0x000000089ca17c24 */ /* 0x000fe2000f8e02ff */
[----:B------:R-:W-:Y:S01]  /*7130*/  LEA.HI R7, R73, R7, RZ, 0x1c ;  /* 0x0000000749077211 */ /* 0x000fe200078fe0ff */
[----:B------:R-:W-:Y:S01]  /*7140*/  IMAD.SHL.U32 R73, R4, 0x4, RZ ;  /* 0x0000000404497824 */ /* 0x000fe200078e00ff */
[----:B------:R-:W-:Y:S02]  /*7150*/  SEL R248, RZ, 0x4, P1 ;  /* 0x00000004fff87807 */ /* 0x000fe40000800000 */
[----:B------:R-:W-:Y:S01]  /*7160*/  ISETP.GE.AND P1, PT, R157, UR6, PT ;  /* 0x000000069d007c0c */ /* 0x000fe2000bf26270 */
[----:B------:R-:W-:Y:S01]  /*7170*/  IMAD R157, R154, UR8, RZ ;  /* 0x000000089a9d7c24 */ /* 0x000fe2000f8e02ff */
[----:B------:R-:W-:Y:S02]  /*7180*/  LOP3.LUT R3, R3, 0x90, RZ, 0xc0, !PT ;  /* 0x0000009003037812 */ /* 0x000fe400078ec0ff */
[----:B------:R-:W-:-:S02]  /*7190*/  SEL R249, RZ, 0x4, P1 ;  /* 0x00000004fff97807 */ /* 0x000fc40000800000 */
[----:B------:R-:W-:Y:S01]  /*71a0*/  ISETP.GE.AND P1, PT, R155, UR6, PT ;  /* 0x000000069b007c0c */ /* 0x000fe2000bf26270 */
[----:B------:R-:W-:Y:S01]  /*71b0*/  IMAD R155, R152, UR8, RZ ;  /* 0x00000008989b7c24 */ /* 0x000fe2000f8e02ff */
[----:B------:R-:W-:Y:S02]  /*71c0*/  LOP3.LUT R3, R3, 0x7c, R73, 0x78, !PT ;  /* 0x0000007c03037812 */ /* 0x000fe400078e7849 */
[----:B------:R-:W-:Y:S02]  /*71d0*/  SEL R73, RZ, 0x4, P1 ;  /* 0x00000004ff497807 */ /* 0x000fe40000800000 */
[----:B------:R-:W-:Y:S01]  /*71e0*/  ISETP.GE.AND P1, PT, R153, UR6, PT ;  /* 0x0000000699007c0c */ /* 0x000fe2000bf26270 */
[----:B------:R-:W-:Y:S01]  /*71f0*/  IMAD R153, R150, UR8, RZ ;  /* 0x0000000896997c24 */ /* 0x000fe2000f8e02ff */
[----:B------:R-:W-:Y:S02]  /*7200*/  LOP3.LUT R3, R3, 0x4000, R75, 0xf8, !PT ;  /* 0x0000400003037812 */ /* 0x000fe400078ef84b */
[----:B------:R-:W-:-:S02]  /*7210*/  SEL R75, RZ, 0x4, P1 ;  /* 0x00000004ff4b7807 */ /* 0x000fc40000800000 */
[----:B------:R-:W-:Y:S01]  /*7220*/  ISETP.GE.AND P1, PT, R151, UR6, PT ;  /* 0x0000000697007c0c */ /* 0x000fe2000bf26270 */
[----:B------:R-:W-:Y:S01]  /*7230*/  IMAD R151, R148, UR8, RZ ;  /* 0x0000000894977c24 */ /* 0x000fe2000f8e02ff */
[----:B------:R-:W-:Y:S02]  /*7240*/  SEL R91, RZ, 0x4, P2 ;  /* 0x00000004ff5b7807 */ /* 0x000fe40001000000 */
[----:B------:R-:W-:Y:S02]  /*7250*/  SEL R77, RZ, 0x4, P1 ;  /* 0x00000004ff4d7807 */ /* 0x000fe40000800000 */
[----:B------:R-:W-:Y:S01]  /*7260*/  ISETP.GE.AND P1, PT, R149, UR6, PT ;  /* 0x0000000695007c0c */ /* 0x000fe2000bf26270 */
[----:B------:R-:W-:Y:S01]  /*7270*/  IMAD R149, R146, UR8, RZ ;  /* 0x0000000892957c24 */ /* 0x000fe2000f8e02ff */
[----:B------:R-:W-:Y:S02]  /*7280*/  ISETP.GE.AND P2, PT, R178, UR6, PT ;  /* 0x00000006b2007c0c */ /* 0x000fe4000bf46270 */
[----:B------:R-:W-:-:S02]  /*7290*/  SEL R79, RZ, 0x4, P1 ;  /* 0x00000004ff4f7807 */ /* 0x000fc40000800000 */
[----:B------:R-:W-:Y:S01]  /*72a0*/  ISETP.GE.AND P1, PT, R147, UR6, PT ;  /* 0x0000000693007c0c */ /* 0x000fe2000bf26270 */
[----:B------:R-:W-:Y:S01]  /*72b0*/  IMAD R147, R144, UR8, RZ ;  /* 0x0000000890937c24 */ /* 0x000fe2000f8e02ff */
[----:B------:R-:W-:Y:S02]  /*72c0*/  SEL R95, RZ, 0x4, P2 ;  /* 0x00000004ff5f7807 */ /* 0x000fe40001000000 */
[----:B------:R-:W-:Y:S02]  /*72d0*/  SEL R250, RZ, 0x4, P1 ;  /* 0x00000004fffa7807 */ /* 0x000fe40000800000 */
[----:B------:R-:W-:Y:S01]  /*72e0*/  ISETP.GT.AND P1, PT, R145, 0x17f, PT ;  /* 0x0000017f9100780c */ /* 0x000fe20003f24270 */
[----:B------:R-:W-:Y:S01]  /*72f0*/  IMAD R145, R142, UR8, RZ ;  /* 0x000000088e917c24 */ /* 0x000fe2000f8e02ff */
[----:B------:R-:W-:Y:S02]  /*7300*/  ISETP.GE.AND P2, PT, R176, UR6, PT ;  /* 0x00000006b0007c0c */ /* 0x000fe4000bf46270 */
[----:B---3--:R-:W-:-:S02]  /*7310*/  SEL R13, R133, RZ, P1 ;  /* 0x000000ff850d7207 */ /* 0x008fc40000800000 */
[----:B----4-:R-:W-:Y:S01]  /*7320*/  SEL R0, R135, RZ, P1 ;  /* 0x000000ff87007207 */ /* 0x010fe20000800000 */
[----:B------:R-:W-:Y:S01]  /*7330*/  IMAD R135, R132, UR8, RZ ;  /* 0x0000000884877c24 */ /* 0x000fe2000f8e02ff */
[----:B------:R-:W-:Y:S01]  /*7340*/  SEL R133, R139, RZ, P1 ;  /* 0x000000ff8b857207 */ /* 0x000fe20000800000 */
[----:B------:R2:W-:Y:S01]  /*7350*/  STL [R1+0x370], R13 ;  /* 0x0003700d01007387 */ /* 0x0005e20000100800 */
[----:B------:R-:W-:Y:S01]  /*7360*/  SEL R81, R81, RZ, P1 ;  /* 0x000000ff51517207 */ /* 0x000fe20000800000 */
[----:B------:R-:W-:Y:S01]  /*7370*/  IMAD R139, R134, UR8, RZ ;  /* 0x00000008868b7c24 */ /* 0x000fe2000f8e02ff */
[----:B------:R-:W-:Y:S01]  /*7380*/  SEL R109, RZ, 0x4, P2 ;  /* 0x00000004ff6d7807 */ /* 0x000fe20001000000 */
[----:B------:R3:W-:Y:S01]  /*7390*/  STL [R1+0x368], R0 ;  /* 0x0003680001007387 */ /* 0x0007e20000100800 */
[----:B------:R-:W-:Y:S02]  /*73a0*/  ISETP.GE.AND P2, PT, R174, UR6, PT ;  /* 0x00000006ae007c0c */ /* 0x000fe4000bf46270 */
[----:B------:R-:W-:Y:S01]  /*73b0*/  SEL R248, R248, RZ, P1 ;  /* 0x000000fff8f87207 */ /* 0x000fe20000800000 */
[----:B------:R4:W-:Y:S01]  /*73c0*/  STL [R1+0x36c], R133 ;  /* 0x00036c8501007387 */ /* 0x0009e20000100800 */
[----:B------:R-:W-:-:S02]  /*73d0*/  SEL R113, RZ, 0x4, P2 ;  /* 0x00000004ff717807 */ /* 0x000fc40001000000 */
[----:B--2---:R-:W-:Y:S01]  /*73e0*/  SEL R13, R141, RZ, P1 ;  /* 0x000000ff8d0d7207 */ /* 0x004fe20000800000 */
[----:B------:R-:W-:Y:S01]  /*73f0*/  IMAD R141, R138, UR8, RZ ;  /* 0x000000088a8d7c24 */ /* 0x000fe2000f8e02ff */
[----:B------:R-:W-:Y:S02]  /*7400*/  ISETP.GE.AND P2, PT, R172, UR6, PT ;  /* 0x00000006ac007c0c */ /* 0x000fe4000bf46270 */
[----:B---3--:R-:W-:Y:S01]  /*7410*/  SEL R0, R143, RZ, P1 ;  /* 0x000000ff8f007207 */ /* 0x008fe20000800000 */
[----:B------:R2:W-:Y:S01]  /*7420*/  STL [R1+0x374], R13 ;  /* 0x0003740d01007387 */ /* 0x0005e20000100800 */
[----:B------:R-:W-:Y:S01]  /*7430*/  SEL R117, RZ, 0x4, P2 ;  /* 0x00000004ff757807 */ /* 0x000fe20001000000 */
[----:B----4-:R-:W-:Y:S01]  /*7440*/  IMAD R133, R130, UR8, RZ ;  /* 0x0000000882857c24 */ /* 0x010fe2000f8e02ff */
[----:B------:R-:W-:Y:S01]  /*7450*/  ISETP.GE.AND P2, PT, R170, UR6, PT ;  /* 0x00000006aa007c0c */ /* 0x000fe2000bf46270 */
[----:B------:R3:W-:Y:S01]  /*7460*/  STL [R1+0x378], R0 ;  /* 0x0003780001007387 */ /* 0x0007e20000100800 */
[----:B------:R-:W-:Y:S01]  /*7470*/  SEL R249, R249, RZ, P1 ;  /* 0x000000fff9f97207 */ /* 0x000fe20000800000 */
[----:B------:R-:W-:Y:S01]  /*7480*/  IMAD R143, R140, UR8, RZ ;  /* 0x000000088c8f7c24 */ /* 0x000fe2000f8e02ff */
[----:B------:R-:W-:Y:S01]  /*7490*/  SEL R121, RZ, 0x4, P2 ;  /* 0x00000004ff797807 */ /* 0x000fe20001000000 */
[----:B------:R4:W-:Y:S01]  /*74a0*/  STL [R1+0x37c], R81 ;  /* 0x00037c5101007387 */ /* 0x0009e20000100800 */
[----:B------:R-:W-:-:S02]  /*74b0*/  ISETP.GE.AND P2, PT, R168, UR6, PT ;  /* 0x00000006a8007c0c */ /* 0x000fc4000bf46270 */
[----:B--2---:R-:W-:Y:S01]  /*74c0*/  SEL R13, R83, RZ, P1 ;  /* 0x000000ff530d7207 */ /* 0x004fe20000800000 */
[----:B------:R-:W-:Y:S01]  /*74d0*/  IMAD R83, R80, UR8, RZ ;  /* 0x0000000850537c24 */ /* 0x000fe2000f8e02ff */
[----:B------:R-:W-:Y:S02]  /*74e0*/  SEL R125, RZ, 0x4, P2 ;  /* 0x00000004ff7d7807 */ /* 0x000fe40001000000 */
[----:B---3--:R-:W-:Y:S01]  /*74f0*/  SEL R0, R85, RZ, P1 ;  /* 0x000000ff55007207 */ /* 0x008fe20000800000 */
[----:B------:R2:W-:Y:S01]  /*7500*/  STL [R1+0x380], R13 ;  /* 0x0003800d01007387 */ /* 0x0005e20000100800 */
[----:B------:R-:W-:Y:S01]  /*7510*/  SEL R250, R250, RZ, P1 ;  /* 0x000000fffafa7207 */ /* 0x000fe20000800000 */
[----:B------:R-:W-:Y:S01]  /*7520*/  IMAD R85, R82, UR8, RZ ;  /* 0x0000000852557c24 */ /* 0x000fe2000f8e02ff */
[----:B----4-:R-:W-:Y:S01]  /*7530*/  SEL R81, R87, RZ, P1 ;  /* 0x000000ff57517207 */ /* 0x010fe20000800000 */
[----:B------:R3:W-:Y:S01]  /*7540*/  STL [R1+0x38c], R0 ;  /* 0x00038c0001007387 */ /* 0x0007e20000100800 */
[----:B------:R-:W-:Y:S01]  /*7550*/  IMAD R87, R84, UR8, RZ ;  /* 0x0000000854577c24 */ /* 0x000fe2000f8e02ff */
[----:B------:R-:W-:-:S02]  /*7560*/  ISETP.NE.U32.AND P2, PT, R106, RZ, PT ;  /* 0x000000ff6a00720c */ /* 0x000fc40003f45070 */
[----:B------:R4:W-:Y:S01]  /*7570*/  STL [R1+0x390], R81 ;  /* 0x0003905101007387 */ /* 0x0009e20000100800 */
[----:B------:R-:W-:Y:S02]  /*7580*/  @P5 LOP3.LUT R251, R251, 0x800, RZ, 0xfc, !PT ;  /* 0x00000800fbfb5812 */ /* 0x000fe400078efcff */
[----:B--2---:R-:W-:Y:S01]  /*7590*/  SEL R13, R89, RZ, P1 ;  /* 0x000000ff590d7207 */ /* 0x004fe20000800000 */
[----:B------:R-:W-:Y:S01]  /*75a0*/  IMAD R89, R86, UR8, RZ ;  /* 0x0000000856597c24 */ /* 0x000fe2000f8e02ff */
[----:B------:R-:W-:Y:S02]  /*75b0*/  ISETP.NE.U32.AND P5, PT, R136, RZ, PT ;  /* 0x000000ff8800720c */ /* 0x000fe40003fa5070 */
[----:B---3--:R-:W-:Y:S01]  /*75c0*/  SEL R0, R91, RZ, P1 ;  /* 0x000000ff5b007207 */ /* 0x008fe20000800000 */
[----:B------:R2:W-:Y:S01]  /*75d0*/  STL [R1+0x394], R13 ;  /* 0x0003940d01007387 */ /* 0x0005e20000100800 */
[----:B------:R-:W-:Y:S01]  /*75e0*/  IMAD R91, R88, UR8, RZ ;  /* 0x00000008585b7c24 */ /* 0x000fe2000f8e02ff */
[----:B----4-:R-:W-:Y:S01]  /*75f0*/  SEL R81, R93, RZ, P1 ;  /* 0x000000ff5d517207 */ /* 0x010fe20000800000 */
[----:B------:R-:W-:Y:S01]  /*7600*/  IMAD R93, R90, UR8, RZ ;  /* 0x000000085a5d7c24 */ /* 0x000fe2000f8e02ff */
[----:B------:R3:W-:Y:S01]  /*7610*/  STL [R1+0x398], R0 ;  /* 0x0003980001007387 */ /* 0x0007e20000100800 */
[----:B------:R-:W-:-:S03]  /*7620*/  LOP3.LUT R251, R251, 0xffffff7f, RZ, 0xc0, !PT ;  /* 0xffffff7ffbfb7812 */ /* 0x000fc600078ec0ff */
[----:B------:R4:W-:Y:S01]  /*7630*/  STL [R1+0x39c], R81 ;  /* 0x00039c5101007387 */ /* 0x0009e20000100800 */
[----:B------:R-:W-:Y:S02]  /*7640*/  @P4 LOP3.LUT R251, R251, 0x80, RZ, 0xfc, !PT ;  /* 0x00000080fbfb4812 */ /* 0x000fe400078efcff */
[----:B--2---:R-:W-:Y:S01]  /*7650*/  SEL R13, R95, RZ, P1 ;  /* 0x000000ff5f0d7207 */ /* 0x004fe20000800000 */
[----:B------:R-:W-:Y:S01]  /*7660*/  IMAD R95, R92, UR8, RZ ;  /* 0x000000085c5f7c24 */ /* 0x000fe2000f8e02ff */
[----:B------:R-:W-:Y:S02]  /*7670*/  LOP3.LUT R251, R251, 0xfffffeff, RZ, 0xc0, !PT ;  /* 0xfffffefffbfb7812 */ /* 0x000fe400078ec0ff */
[----:B---3--:R-:W-:Y:S01]  /*7680*/  SEL R0, R97, RZ, P1 ;  /* 0x000000ff61007207 */ /* 0x008fe20000800000 */
[----:B------:R2:W-:Y:S01]  /*7690*/  STL [R1+0x3a0], R13 ;  /* 0x0003a00d01007387 */ /* 0x0005e20000100800 */
[----:B------:R-:W-:Y:S01]  /*76a0*/  IMAD R97, R94, UR8, RZ ;  /* 0x000000085e617c24 */ /* 0x000fe2000f8e02ff */
[----:B----4-:R-:W-:Y:S01]  /*76b0*/  SEL R81, R109, RZ, P1 ;  /* 0x000000ff6d517207 */ /* 0x010fe20000800000 */
[----:B------:R-:W-:Y:S01]  /*76c0*/  IMAD R109, R96, UR8, RZ ;  /* 0x00000008606d7c24 */ /* 0x000fe2000f8e02ff */
[----:B------:R3:W-:Y:S01]  /*76d0*/  STL [R1+0x3a4], R0 ;  /* 0x0003a40001007387 */ /* 0x0007e20000100800 */
[----:B------:R-:W-:-:S02]  /*76e0*/  @P3 LOP3.LUT R251, R251, 0x100, RZ, 0xfc, !PT ;  /* 0x00000100fbfb3812 */ /* 0x000fc400078efcff */
[----:B------:R-:W-:Y:S01]  /*76f0*/  ISETP.NE.U32.AND P3, PT, R10, RZ, PT ;  /* 0x000000ff0a00720c */ /* 0x000fe20003f65070 */
[----:B------:R4:W-:Y:S01]  /*7700*/  STL [R1+0x3ac], R81 ;  /* 0x0003ac5101007387 */ /* 0x0009e20000100800 */
[----:B------:R-:W-:Y:S02]  /*7710*/  LOP3.LUT R251, R251, 0xfffffdff, RZ, 0xc0, !PT ;  /* 0xfffffdfffbfb7812 */ /* 0x000fe400078ec0ff */
[----:B--2---:R-:W-:Y:S01]  /*7720*/  SEL R13, R111, RZ, P1 ;  /* 0x000000ff6f0d7207 */ /* 0x004fe20000800000 */
[----:B------:R-:W-:Y:S01]  /*7730*/  IMAD R111, R108, UR8, RZ ;  /* 0x000000086c6f7c24 */ /* 0x000fe2000f8e02ff */
[----:B------:R-:W-:Y:S02]  /*7740*/  @P2 LOP3.LUT R251, R251, 0x200, RZ, 0xfc, !PT ;  /* 0x00000200fbfb2812 */ /* 0x000fe400078efcff */
[----:B---3--:R-:W-:Y:S01]  /*7750*/  SEL R0, R113, RZ, P1 ;  /* 0x000000ff71007207 */ /* 0x008fe20000800000 */
[----:B------:R2:W-:Y:S01]  /*7760*/  STL [R1+0x3b0], R13 ;  /* 0x0003b00d01007387 */ /* 0x0005e20000100800 */
[----:B------:R-:W-:Y:S01]  /*7770*/  IMAD R113, R110, UR8, RZ ;  /* 0x000000086e717c24 */ /* 0x000fe2000f8e02ff */
[----:B----4-:R-:W-:Y:S01]  /*7780*/  SEL R81, R115, RZ, P1 ;  /* 0x000000ff73517207 */ /* 0x010fe20000800000 */
[----:B------:R-:W-:Y:S01]  /*7790*/  IMAD R115, R112, UR8, RZ ;  /* 0x0000000870737c24 */ /* 0x000fe2000f8e02ff */
[----:B------:R3:W-:Y:S01]  /*77a0*/  STL [R1+0x3b4], R0 ;  /* 0x0003b40001007387 */ /* 0x0007e20000100800 */
[----:B------:R-:W-:Y:S01]  /*77b0*/  ISETP.NE.U32.AND P2, PT, R11, RZ, PT ;  /* 0x000000ff0b00720c */ /* 0x000fe20003f45070 */
[C---:B------:R-:W-:Y:S01]  /*77c0*/  IMAD R11, R14.reuse, 0x2, R218 ;  /* 0x000000020e0b7824 */ /* 0x040fe200078e02da */
[----:B------:R-:W-:Y:S01]  /*77d0*/  ISETP.NE.U32.AND P4, PT, R9, RZ, PT ;  /* 0x000000ff0900720c */ /* 0x000fe20003f85070 */
[----:B------:R4:W-:Y:S01]  /*77e0*/  STL [R1+0x3b8], R81 ;  /* 0x0003b85101007387 */ /* 0x0009e20000100800 */
[----:B------:R-:W-:Y:S01]  /*77f0*/  LOP3.LUT R251, R251, 0xffffefff, RZ, 0xc0, !PT ;  /* 0xffffeffffbfb7812 */ /* 0x000fe200078ec0ff */
[----:B------:R-:W-:Y:S01]  /*7800*/  IMAD R10, R14, 0x2, R11 ;  /* 0x000000020e0a7824 */ /* 0x000fe200078e020b */
[----:B--2---:R-:W-:Y:S01]  /*7810*/  SEL R13, R117, RZ, P1 ;  /* 0x000000ff750d7207 */ /* 0x004fe20000800000 */
[----:B------:R-:W-:Y:S01]  /*7820*/  IMAD R117, R114, UR8, RZ ;  /* 0x0000000872757c24 */ /* 0x000fe2000f8e02ff */
[----:B------:R-:W-:Y:S01]  /*7830*/  @P5 LOP3.LUT R251, R251, 0x1000, RZ, 0xfc, !PT ;  /* 0x00001000fbfb5812 */ /* 0x000fe200078efcff */
[----:B------:R-:W-:Y:S01]  /*7840*/  IMAD R9, R14, 0x2, R10 ;  /* 0x000000020e097824 */ /* 0x000fe200078e020a */
[----:B---3--:R-:W-:Y:S01]  /*7850*/  SEL R0, R119, RZ, P1 ;  /* 0x000000ff77007207 */ /* 0x008fe20000800000 */
[----:B------:R2:W-:Y:S01]  /*7860*/  STL [R1+0x3bc], R13 ;  /* 0x0003bc0d01007387 */ /* 0x0005e20000100800 */
[----:B------:R-:W-:Y:S01]  /*7870*/  IMAD R119, R116, UR8, RZ ;  /* 0x0000000874777c24 */ /* 0x000fe2000f8e02ff */
[----:B----4-:R-:W-:Y:S01]  /*7880*/  SEL R81, R121, RZ, P1 ;  /* 0x000000ff79517207 */ /* 0x010fe20000800000 */
[----:B------:R-:W-:Y:S01]  /*7890*/  IMAD R121, R118, UR8, RZ ;  /* 0x0000000876797c24 */ /* 0x000fe2000f8e02ff */
[----:B------:R3:W-:Y:S01]  /*78a0*/  STL [R1+0x3c0], R0 ;  /* 0x0003c00001007387 */ /* 0x0007e20000100800 */
[----:B------:R-:W-:Y:S01]  /*78b0*/  IMAD R199, R14, 0x2, R9 ;  /* 0x000000020ec77824 */ /* 0x000fe200078e0209 */
[----:B------:R-:W-:-:S02]  /*78c0*/  LOP3.LUT R251, R251, 0xfffffbff, RZ, 0xc0, !PT ;  /* 0xfffffbfffbfb7812 */ /* 0x000fc400078ec0ff */
[----:B------:R4:W-:Y:S01]  /*78d0*/  STL [R1+0x3c8], R81 ;  /* 0x0003c85101007387 */ /* 0x0009e20000100800 */
[----:B------:R-:W-:Y:S02]  /*78e0*/  ISETP.NE.U32.AND P5, PT, R6, RZ, PT ;  /* 0x000000ff0600720c */ /* 0x000fe40003fa5070 */
        /* <DEDUP_REMOVED lines=9> */
[----:B------:R-:W-:-:S02]  /*7980*/  LOP3.LUT P2, RZ, R4, 0x7f, RZ, 0xc0, !PT ;  /* 0x0000007f04ff7812 */ /* 0x000fc4000784c0ff */
[----:B------:R-:W-:Y:S01]  /*7990*/  LOP3.LUT R4, R4, 0x3f, RZ, 0xc0, !PT ;  /* 0x0000003f04047812 */ /* 0x000fe200078ec0ff */
[----:B------:R4:W-:Y:S01]  /*79a0*/  STL [R1+0x3dc], R81 ;  /* 0x0003dc5101007387 */ /* 0x0009e20000100800 */
[----:B--2---:R-:W-:Y:S01]  /*79b0*/  SEL R13, R129, RZ, P1 ;  /* 0x000000ff810d7207 */ /* 0x004fe20000800000 */
[----:B------:R-:W-:Y:S02]  /*79c0*/  IMAD R129, R126, UR8, RZ ;  /* 0x000000087e817c24 */ /* 0x000fe4000f8e02ff */
[----:B------:R-:W-:Y:S01]  /*79d0*/  IMAD R4, R4, 0x80, R7 ;  /* 0x0000008004047824 */ /* 0x000fe200078e0207 */
[----:B---3--:R-:W-:Y:S01]  /*79e0*/  SEL R0, R131, RZ, P1 ;  /* 0x000000ff83007207 */ /* 0x008fe20000800000 */
[----:B------:R2:W-:Y:S01]  /*79f0*/  STL [R1+0x3e0], R13 ;  /* 0x0003e00d01007387 */ /* 0x0005e20000100800 */
[----:B------:R-:W-:Y:S02]  /*7a00*/  IMAD R131, R128, UR8, RZ ;  /* 0x0000000880837c24 */ /* 0x000fe4000f8e02ff */
[----:B----4-:R-:W-:Y:S01]  /*7a10*/  IMAD R81, R72, UR8, RZ ;  /* 0x0000000848517c24 */ /* 0x010fe2000f8e02ff */
[----:B------:R3:W-:Y:S01]  /*7a20*/  STL [R1+0x3e4], R0 ;  /* 0x0003e40001007387 */ /* 0x0007e20000100800 */
[----:B------:R-:W-:Y:S01]  /*7a30*/  VOTEU.ALL UP1, P2 ;  /* 0x0000000000ff7886 */ /* 0x000fe20001020000 */
[----:B------:R-:W-:Y:S01]  /*7a40*/  VOTEU.ALL UP2, P2 ;  /* 0x0000000000ff7886 */ /* 0x000fe20001040000 */
[----:B------:R-:W-:Y:S01]  /*7a50*/  VIADD R7, R4, UR10 ;  /* 0x0000000a04077c36 */ /* 0x000fe20008000000 */
[----:B--2---:R-:W-:Y:S01]  /*7a60*/  SEL R13, R77, RZ, P1 ;  /* 0x000000ff4d0d7207 */ /* 0x004fe20000800000 */
[----:B------:R-:W-:Y:S01]  /*7a70*/  IMAD R77, R74, UR8, RZ ;  /* 0x000000084a4d7c24 */ /* 0x000fe2000f8e02ff */
[----:B---3--:R-:W-:-:S02]  /*7a80*/  SEL R0, R73, RZ, P1 ;  /* 0x000000ff49007207 */ /* 0x008fc40000800000 */
[----:B------:R-:W-:-:S03]  /*7a90*/  SEL R73, R75, RZ, P1 ;  /* 0x000000ff4b497207 */ /* 0x000fc60000800000 */
[----:B------:R2:W-:Y:S04]  /*7aa0*/  STL [R1+0x3c4], R0 ;  /* 0x0003c40001007387 */ /* 0x0005e80000100800 */
[----:B------:R3:W-:Y:S04]  /*7ab0*/  STL [R1+0x3d8], R73 ;  /* 0x0003d84901007387 */ /* 0x0007e80000100800 */
[----:B------:R4:W-:Y:S01]  /*7ac0*/  STL [R1+0x178], R81 ;  /* 0x0001785101007387 */ /* 0x0009e20000100800 */
[----:B--2---:R-:W-:Y:S01]  /*7ad0*/  SEL R0, R79, RZ, P1 ;  /* 0x000000ff4f007207 */ /* 0x004fe20000800000 */
[----:B------:R-:W-:Y:S01]  /*7ae0*/  IMAD R79, R76, UR8, RZ ;  /* 0x000000084c4f7c24 */ /* 0x000fe2000f8e02ff */
[C---:B------:R-:W-:Y:S01]  /*7af0*/  LEA R72, P1, R81.reuse, R158, 0x2 ;  /* 0x0000009e51487211 */ /* 0x040fe200078210ff */
[----:B------:R2:W-:Y:S03]  /*7b00*/  STL [R1+0x174], R77 ;  /* 0x0001744d01007387 */ /* 0x0005e60000100800 */
[----:B---3--:R-:W-:Y:S01]  /*7b10*/  LEA.HI.X.SX32 R73, R81, R12, 0x2, P1 ;  /* 0x0000000c51497211 */ /* 0x008fe200008f16ff */
[----:B------:R3:W-:Y:S01]  /*7b20*/  STL [R1+0x170], R79 ;  /* 0x0001704f01007387 */ /* 0x0007e20000100800 */
[----:B------:R-:W-:Y:S01]  /*7b30*/  LEA R74, P1, R77, R158, 0x2 ;  /* 0x0000009e4d4a7211 */ /* 0x000fe200078210ff */
[----:B----4-:R-:W-:-:S03]  /*7b40*/  IMAD R81, R78, UR8, RZ ;  /* 0x000000084e517c24 */ /* 0x010fc6000f8e02ff */
[----:B------:R-:W-:Y:S02]  /*7b50*/  LEA.HI.X.SX32 R75, R77, R12, 0x2, P1 ;  /* 0x0000000c4d4b7211 */ /* 0x000fe400008f16ff */
[C---:B------:R-:W-:Y:S01]  /*7b60*/  LEA R76, P1, R79.reuse, R158, 0x2 ;  /* 0x0000009e4f4c7211 */ /* 0x040fe200078210ff */
[----:B------:R4:W-:Y:S03]  /*7b70*/  STL [R1+0x16c], R81 ;  /* 0x00016c5101007387 */ /* 0x0009e60000100800 */
[----:B--2---:R-:W-:Y:S01]  /*7b80*/  LEA.HI.X.SX32 R77, R79, R12, 0x2, P1 ;  /* 0x0000000c4f4d7211 */ /* 0x004fe200008f16ff */
[----:B------:R2:W-:Y:S01]  /*7b90*/  STL [R1+0x168], R83 ;  /* 0x0001685301007387 */ /* 0x0005e20000100800 */
[----:B------:R-:W-:-:S03]  /*7ba0*/  LEA R78, P1, R81, R158, 0x2 ;  /* 0x0000009e514e7211 */ /* 0x000fc600078210ff */
[----:B------:R1:W-:Y:S01]  /*7bb0*/  STL [R1+0x164], R85 ;  /* 0x0001645501007387 */ /* 0x0003e20000100800 */
[----:B---3--:R-:W-:Y:S02]  /*7bc0*/  LEA.HI.X.SX32 R79, R81, R12, 0x2, P1 ;  /* 0x0000000c514f7211 */ /* 0x008fe400008f16ff */
[C---:B------:R-:W-:Y:S01]  /*7bd0*/  LEA R80, P1, R83.reuse, R158, 0x2 ;  /* 0x0000009e53507211 */ /* 0x040fe200078210ff */
[----:B------:R3:W-:Y:S03]  /*7be0*/  STL [R1+0x160], R87 ;  /* 0x0001605701007387 */ /* 0x0007e60000100800 */
[----:B----4-:R-:W-:Y:S01]  /*7bf0*/  LEA.HI.X.SX32 R81, R83, R12, 0x2, P1 ;  /* 0x0000000c53517211 */ /* 0x010fe200008f16ff */
[----:B------:R4:W-:Y:S01]  /*7c00*/  STL [R1+0x15c], R89 ;  /* 0x00015c5901007387 */ /* 0x0009e20000100800 */
[----:B------:R-:W-:-:S03]  /*7c10*/  LEA R82, P1, R85, R158, 0x2 ;  /* 0x0000009e55527211 */ /* 0x000fc600078210ff */
[----:B------:R3:W-:Y:S01]  /*7c20*/  STL [R1+0x158], R91 ;  /* 0x0001585b01007387 */ /* 0x0007e20000100800 */
[----:B--2---:R-:W-:Y:S02]  /*7c30*/  LEA.HI.X.SX32 R83, R85, R12, 0x2, P1 ;  /* 0x0000000c55537211 */ /* 0x004fe400008f16ff */
[C---:B------:R-:W-:Y:S01]  /*7c40*/  LEA R84, P1, R87.reuse, R158, 0x2 ;  /* 0x0000009e57547211 */ /* 0x040fe200078210ff */
[----:B------:R2:W-:Y:S03]  /*7c50*/  STL [R1+0x154], R93 ;  /* 0x0001545d01007387 */ /* 0x0005e60000100800 */
[----:B-1----:R-:W-:Y:S01]  /*7c60*/  LEA.HI.X.SX32 R85, R87, R12, 0x2, P1 ;  /* 0x0000000c57557211 */ /* 0x002fe200008f16ff */
[----:B------:R1:W-:Y:S01]  /*7c70*/  STL [R1+0x150], R95 ;  /* 0x0001505f01007387 */ /* 0x0003e20000100800 */
[----:B------:R-:W-:-:S03]  /*7c80*/  LEA R86, P1, R89, R158, 0x2 ;  /* 0x0000009e59567211 */ /* 0x000fc600078210ff */
[----:B------:R1:W-:Y:S01]  /*7c90*/  STL [R1+0x14c], R97 ;  /* 0x00014c6101007387 */ /* 0x0003e20000100800 */
[----:B---3--:R-:W-:Y:S02]  /*7ca0*/  LEA.HI.X.SX32 R87, R89, R12, 0x2, P1 ;  /* 0x0000000c59577211 */ /* 0x008fe400008f16ff */
[C---:B------:R-:W-:Y:S01]  /*7cb0*/  LEA R88, P1, R91.reuse, R158, 0x2 ;  /* 0x0000009e5b587211 */ /* 0x040fe200078210ff */
[----:B------:R3:W-:Y:S03]  /*7cc0*/  STL [R1+0x148], R109 ;  /* 0x0001486d01007387 */ /* 0x0007e60000100800 */
[----:B----4-:R-:W-:Y:S02]  /*7cd0*/  LEA.HI.X.SX32 R89, R91, R12, 0x2, P1 ;  /* 0x0000000c5b597211 */ /* 0x010fe400008f16ff */
[----:B------:R-:W-:-:S04]  /*7ce0*/  LEA R90, P1, R93, R158, 0x2 ;  /* 0x0000009e5d5a7211 */ /* 0x000fc800078210ff */
[----:B------:R-:W-:Y:S02]  /*7cf0*/  LEA.HI.X.SX32 R91, R93, R12, 0x2, P1 ;  /* 0x0000000c5d5b7211 */ /* 0x000fe400008f16ff */
[----:B------:R-:W-:-:S04]  /*7d00*/  LEA R92, P1, R95, R158, 0x2 ;  /* 0x0000009e5f5c7211 */ /* 0x000fc800078210ff */
[----:B--2---:R-:W-:Y:S02]  /*7d10*/  LEA.HI.X.SX32 R93, R95, R12, 0x2, P1 ;  /* 0x0000000c5f5d7211 */ /* 0x004fe400008f16ff */
[----:B------:R-:W-:-:S04]  /*7d20*/  LEA R94, P1, R97, R158, 0x2 ;  /* 0x0000009e615e7211 */ /* 0x000fc800078210ff */
[----:B-1----:R-:W-:Y:S02]  /*7d30*/  LEA.HI.X.SX32 R95, R97, R12, 0x2, P1 ;  /* 0x0000000c615f7211 */ /* 0x002fe400008f16ff */
[----:B------:R-:W-:-:S04]  /*7d40*/  LEA R96, P1, R109, R158, 0x2 ;  /* 0x0000009e6d607211 */ /* 0x000fc800078210ff */
[----:B------:R-:W-:Y:S01]  /*7d50*/  LEA.HI.X.SX32 R97, R109, R12, 0x2, P1 ;  /* 0x0000000c6d617211 */ /* 0x000fe200008f16ff */
[----:B---3--:R-:W-:-:S05]  /*7d60*/  IMAD R109, R99, UR8, RZ ;  /* 0x00000008636d7c24 */ /* 0x008fca000f8e02ff */
[C---:B------:R-:W-:Y:S01]  /*7d70*/  LEA R98, P1, R109.reuse, R158, 0x2 ;  /* 0x0000009e6d627211 */ /* 0x040fe200078210ff */
[----:B------:R1:W-:Y:S03]  /*7d80*/  STL [R1+0x144], R109 ;  /* 0x0001446d01007387 */ /* 0x0003e60000100800 */
[----:B------:R-:W-:Y:S01]  /*7d90*/  LEA.HI.X.SX32 R99, R109, R12, 0x2, P1 ;  /* 0x0000000c6d637211 */ /* 0x000fe200008f16ff */
[----:B-1----:R-:W-:-:S05]  /*7da0*/  IMAD R109, R101, UR8, RZ ;  /* 0x00000008656d7c24 */ /* 0x002fca000f8e02ff */
        /* <DEDUP_REMOVED lines=15> */
[----:B------:R2:W-:Y:S01]  /*7ea0*/  STL [R1+0x130], R111 ;  /* 0x0001306f01007387 */ /* 0x0005e20000100800 */
[----:B------:R-:W-:-:S03]  /*7eb0*/  LEA R108, P1, R111, R158, 0x2 ;  /* 0x0000009e6f6c7211 */ /* 0x000fc600078210ff */
[----:B------:R3:W-:Y:S01]  /*7ec0*/  STL [R1+0x12c], R113 ;  /* 0x00012c7101007387 */ /* 0x0007e20000100800 */
[----:B-1----:R-:W-:Y:S02]  /*7ed0*/  LEA.HI.X.SX32 R109, R111, R12, 0x2, P1 ;  /* 0x0000000c6f6d7211 */ /* 0x002fe400008f16ff */
        /* <DEDUP_REMOVED lines=9> */
[----:B-1----:R-:W-:Y:S01]  /*7f70*/  LEA.HI.X.SX32 R115, R117, R12, 0x2, P1 ;  /* 0x0000000c75737211 */ /* 0x002fe200008f16ff */
[----:B------:R1:W-:Y:S01]  /*7f80*/  STL [R1+0x118], R123 ;  /* 0x0001187b01007387 */ /* 0x0003e20000100800 */
[----:B------:R-:W-:-:S03]  /*7f90*/  LEA R116, P1, R119, R158, 0x2 ;  /* 0x0000009e77747211 */ /* 0x000fc600078210ff */
[----:B------:R1:W-:Y:S01]  /*7fa0*/  STL [R1+0x114], R125 ;  /* 0x0001147d01007387 */ /* 0x0003e20000100800 */
[----:B--2---:R-:W-:Y:S02]  /*7fb0*/  LEA.HI.X.SX32 R117, R119, R12, 0x2, P1 ;  /* 0x0000000c77757211 */ /* 0x004fe400008f16ff */
[C---:B------:R-:W-:Y:S01]  /*7fc0*/  LEA R118, P1, R121.reuse, R158, 0x2 ;  /* 0x0000009e79767211 */ /* 0x040fe200078210ff */
[----:B------:R2:W-:Y:S03]  /*7fd0*/  STL [R1+0x110], R127 ;  /* 0x0001107f01007387 */ /* 0x0005e60000100800 */
[----:B----4-:R-:W-:Y:S01]  /*7fe0*/  LEA.HI.X.SX32 R119, R121, R12, 0x2, P1 ;  /* 0x0000000c79777211 */ /* 0x010fe200008f16ff */
        /* <DEDUP_REMOVED lines=10> */
[----:B------:R-:W-:Y:S02]  /*8090*/  LEA.HI.X.SX32 R125, R127, R12, 0x2, P1 ;  /* 0x0000000c7f7d7211 */ /* 0x000fe400008f16ff */
[----:B------:R-:W-:-:S04]  /*80a0*/  LEA R126, P1, R129, R158, 0x2 ;  /* 0x0000009e817e7211 */ /* 0x000fc800078210ff */
[----:B--2---:R-:W-:Y:S02]  /*80b0*/  LEA.HI.X.SX32 R127, R129, R12, 0x2, P1 ;  /* 0x0000000c817f7211 */ /* 0x004fe400008f16ff */
[----:B------:R-:W-:-:S04]  /*80c0*/  LEA R128, P1, R131, R158, 0x2 ;  /* 0x0000009e83807211 */ /* 0x000fc800078210ff */
[----:B----4-:R-:W-:Y:S02]  /*80d0*/  LEA.HI.X.SX32 R129, R131, R12, 0x2, P1 ;  /* 0x0000000c83817211 */ /* 0x010fe400008f16ff */
[----:B------:R-:W-:-:S04]  /*80e0*/  LEA R130, P1, R133, R158, 0x2 ;  /* 0x0000009e85827211 */ /* 0x000fc800078210ff */
[----:B------:R-:W-:Y:S02]  /*80f0*/  LEA.HI.X.SX32 R131, R133, R12, 0x2, P1 ;  /* 0x0000000c85837211 */ /* 0x000fe400008f16ff */
[----:B------:R-:W-:-:S04]  /*8100*/  LEA R132, P1, R135, R158, 0x2 ;  /* 0x0000009e87847211 */ /* 0x000fc800078210ff */
[----:B---3--:R-:W-:Y:S02]  /*8110*/  LEA.HI.X.SX32 R133, R135, R12, 0x2, P1 ;  /* 0x0000000c87857211 */ /* 0x008fe400008f16ff */
[----:B------:R-:W-:-:S04]  /*8120*/  LEA R134, P1, R139, R158, 0x2 ;  /* 0x0000009e8b867211 */ /* 0x000fc800078210ff */
[----:B-1----:R-:W-:Y:S01]  /*8130*/  LEA.HI.X.SX32 R135, R139, R12, 0x2, P1 ;  /* 0x0000000c8b877211 */ /* 0x002fe200008f16ff */
[----:B------:R-:W-:-:S05]  /*8140*/  IMAD R139, R137, UR8, RZ ;  /* 0x00000008898b7c24 */ /* 0x000fca000f8e02ff */
        /* <DEDUP_REMOVED lines=25> */
[----:B------:R-:W-:-:S04]  /*82e0*/  LEA R150, P1, R153, R158, 0x2 ;  /* 0x0000009e99967211 */ /* 0x000fc800078210ff */
[----:B---3--:R-:W-:Y:S02]  /*82f0*/  LEA.HI.X.SX32 R151, R153, R12, 0x2, P1 ;  /* 0x0000000c99977211 */ /* 0x008fe400008f16ff */
[----:B------:R-:W-:-:S04]  /*8300*/  LEA R152, P1, R155, R158, 0x2 ;  /* 0x0000009e9b987211 */ /* 0x000fc800078210ff */
[----:B-1----:R-:W-:Y:S02]  /*8310*/  LEA.HI.X.SX32 R153, R155, R12, 0x2, P1 ;  /* 0x0000000c9b997211 */ /* 0x002fe400008f16ff */
[----:B------:R-:W-:-:S04]  /*8320*/  LEA R154, P1, R157, R158, 0x2 ;  /* 0x0000009e9d9a7211 */ /* 0x000fc800078210ff */
[----:B------:R-:W-:Y:S02]  /*8330*/  LEA.HI.X.SX32 R155, R157, R12, 0x2, P1 ;  /* 0x0000000c9d9b7211 */ /* 0x000fe400008f16ff */
[----:B------:R-:W-:-:S04]  /*8340*/  LEA R156, P1, R161, R158, 0x2 ;  /* 0x0000009ea19c7211 */ /* 0x000fc800078210ff */
[----:B--2---:R-:W-:Y:S01]  /*8350*/  LEA.HI.X.SX32 R157, R161, R12, 0x2, P1 ;  /* 0x0000000ca19d7211 */ /* 0x004fe200008f16ff */
[----:B----4-:R-:W-:Y:S01]  /*8360*/  IMAD R161, R159, UR8, RZ ;  /* 0x000000089fa17c24 */ /* 0x010fe2000f8e02ff */
[----:B------:R-:W-:-:S04]  /*8370*/  @!UP1 UIADD3 UR8, UPT, UPT, -UR5, 0x100000, URZ ;  /* 0x0010000005089890 */ /* 0x000fc8000fffe1ff */
[----:B------:R-:W-:Y:S02]  /*8380*/  @!UP1 USHF.L.U32 UR9, UR8, 0xb, URZ ;  /* 0x0000000b08099899 */ /* 0x000fe400080006ff */
[----:B------:R-:W-:Y:S01]  /*8390*/  @!UP1 USHF.L.U32 UR8, UR8, 0x1, URZ ;  /* 0x0000000108089899 */ /* 0x000fe200080006ff */
[C---:B------:R-:W-:Y:S01]  /*83a0*/  LEA R158, P1, R161.reuse, R158, 0x2 ;  /* 0x0000009ea19e7211 */ /* 0x040fe200078210ff */
[----:B------:R1:W-:Y:S03]  /*83b0*/  STL [R1+0xcc], R161 ;  /* 0x0000cca101007387 */ /* 0x0003e60000100800 */
[----:B------:R-:W-:Y:S01]  /*83c0*/  LEA.HI.X.SX32 R159, R161, R12, 0x2, P1 ;  /* 0x0000000ca19f7211 */ /* 0x000fe200008f16ff */
[----:B------:R-:W-:Y:S01]  /*83d0*/  IMAD R12, R160, UR4, RZ ;  /* 0x00000004a00c7c24 */ /* 0x000fe2000f8e02ff */
[----:B------:R2:W-:Y:S01]  /*83e0*/  STL [R1+0x4c8], R202 ;  /* 0x0004c8ca01007387 */ /* 0x0005e20000100800 */
[----:B------:R-:W-:-:S03]  /*83f0*/  USHF.L.U32 UR4, UR7, 0x15, URZ ;  /* 0x0000001507047899 */ /* 0x000fc600080006ff */
[C---:B------:R-:W-:Y:S01]  /*8400*/  LEA R222, P1, R12.reuse, UR16, 0x2 ;  /* 0x000000100cde7c11 */ /* 0x040fe2000f8210ff */
[----:B------:R-:W-:Y:S01]  /*8410*/  ULOP3.LUT UR4, UR4, 0x600000, URZ, 0xc0, !UPT ;  /* 0x0060000004047892 */ /* 0x000fe2000f8ec0ff */
[----:B------:R3:W-:Y:S02]  /*8420*/  STL [R1+0x274], R204 ;  /* 0x000274cc01007387 */ /* 0x0007e40000100800 */
[----:B------:R-:W-:Y:S01]  /*8430*/  LEA.HI.X.SX32 R223, R12, UR17, 0x2, P1 ;  /* 0x000000110cdf7c11 */ /* 0x000fe200088f16ff */
[----:B------:R-:W-:Y:S01]  /*8440*/  UIADD3 UR12, UPT, UPT, UR11, UR4, URZ ;  /* 0x000000040b0c7290 */ /* 0x000fe2000fffe0ff */
[----:B------:R-:W-:Y:S01]  /*8450*/  LEA R160, P1, R199, R222, 0x2 ;  /* 0x000000dec7a07211 */ /* 0x000fe200078210ff */
[----:B------:R4:W-:Y:S01]  /*8460*/  STL [R1+0x218], R206 ;  /* 0x000218ce01007387 */ /* 0x0009e20000100800 */
[----:B------:R-:W-:-:S04]  /*8470*/  @!UP1 UIADD3 UR4, UPT, UPT, -UR5, 0x100000, URZ ;  /* 0x0010000005049890 */ /* 0x000fc8000fffe1ff */
[----:B------:R-:W-:Y:S02]  /*8480*/  @!UP1 USHF.L.U32 UR5, UR4, 0xb, URZ ;  /* 0x0000000b04059899 */ /* 0x000fe400080006ff */
[----:B------:R-:W-:Y:S01]  /*8490*/  @!UP1 USHF.L.U32 UR4, UR4, 0x1, URZ ;  /* 0x0000000104049899 */ /* 0x000fe200080006ff */
[----:B------:R-:W-:Y:S01]  /*84a0*/  VOTEU.ALL UP1, P2 ;  /* 0x0000000000ff7886 */ /* 0x000fe20001020000 */
[----:B-1----:R-:W-:Y:S01]  /*84b0*/  LEA.HI.X.SX32 R161, R199, R223, 0x2, P1 ;  /* 0x000000dfc7a17211 */ /* 0x002fe200008f16ff */
[----:B------:R-:W-:Y:S01]  /*84c0*/  IMAD R199, R14, 0x2, R199 ;  /* 0x000000020ec77824 */ /* 0x000fe200078e02c7 */
[----:B------:R1:W-:Y:S01]  /*84d0*/  STL [R1+0x1e8], R208 ;  /* 0x0001e8d001007387 */ /* 0x0003e20000100800 */
[----:B------:R-:W-:-:S03]  /*84e0*/  ISETP.NE.U32.AND P2, PT, R30, RZ, PT ;  /* 0x000000ff1e00720c */ /* 0x000fc60003f45070 */
[C---:B------:R-:W-:Y:S01]  /*84f0*/  LEA R162, P1, R199.reuse, R222, 0x2 ;  /* 0x000000dec7a27211 */ /* 0x040fe200078210ff */
[----:B------:R-:W-:Y:S01]  /*8500*/  STTM.16dp32bit_t0_t15.x64 tmem[UR12], RZ ;  /* 0x000000ff000079ed */ /* 0x000fe20008b0000c */
[----:B------:R-:W-:Y:S01]  /*8510*/  STTM.16dp32bit_t16_t31.x64 tmem[UR12+0x40], RZ ;  /* 0x000040ff000079ed */ /* 0x000fe20008b2000c */
[----:B------:R-:W1:Y:S02]  /*8520*/  FENCE.VIEW.ASYNC.T ;  /* 0x00000000000073c6 */ /* 0x000e640000000200 */
[----:B-1----:R-:W-:Y:S01]  /*8530*/  BAR.SYNC.DEFER_BLOCKING 0x0 ;  /* 0x0000000000007b1d */ /* 0x002fe20000010000 */
[----:B------:R-:W-:Y:S01]  /*8540*/  LEA.HI.X.SX32 R163, R199, R223, 0x2, P1 ;  /* 0x000000dfc7a37211 */ /* 0x000fe200008f16ff */
[----:B------:R-:W-:-:S05]  /*8550*/  IMAD R199, R14, 0x2, R199 ;  /* 0x000000020ec77824 */ /* 0x000fca00078e02c7 */
[CC--:B------:R-:W-:Y:S01]  /*8560*/  LEA R164, P1, R199.reuse, R222.reuse, 0x2 ;  /* 0x000000dec7a47211 */ /* 0x0c0fe200078210ff */
[----:B------:R1:W-:Y:S03]  /*8570*/  STL [R1+0x3a8], R210 ;  /* 0x0003a8d201007387 */ /* 0x0003e60000100800 */
[-C--:B------:R-:W-:Y:S01]  /*8580*/  LEA.HI.X.SX32 R165, R199, R223.reuse, 0x2, P1 ;  /* 0x000000dfc7a57211 */ /* 0x080fe200008f16ff */
[C---:B------:R-:W-:Y:S01]  /*8590*/  IMAD R199, R14.reuse, 0x2, R199 ;  /* 0x000000020ec77824 */ /* 0x040fe200078e02c7 */
[----:B------:R1:W-:Y:S04]  /*85a0*/  STL [R1+0x54], R212 ;  /* 0x000054d401007387 */ /* 0x0003e80000100800 */
[CC--:B------:R-:W-:Y:S01]  /*85b0*/  LEA R166, P1, R199.reuse, R222.reuse, 0x2 ;  /* 0x000000dec7a67211 */ /* 0x0c0fe200078210ff */
[----:B------:R1:W-:Y:S03]  /*85c0*/  STL [R1+0x50], R214 ;  /* 0x000050d601007387 */ /* 0x0003e60000100800 */
[----:B------:R-:W-:Y:S01]  /*85d0*/  LEA.HI.X.SX32 R167, R199, R223, 0x2, P1 ;  /* 0x000000dfc7a77211 */ /* 0x000fe200008f16ff */
[----:B------:R-:W-:Y:S01]  /*85e0*/  IMAD R199, R14, 0x2, R199 ;  /* 0x000000020ec77824 */ /* 0x000fe200078e02c7 */
[----:B------:R1:W-:Y:S04]  /*85f0*/  STL [R1+0x4c], R216 ;  /* 0x00004cd801007387 */ /* 0x0003e80000100800 */
[----:B------:R-:W1:Y:S02]  /*8600*/  FENCE.VIEW.ASYNC.S ;  /* 0x00000000000073c6 */ /* 0x000e640000000000 */
[----:B-1----:R-:W1:Y:S02]  /*8610*/  @!UP1 SYNCS.EXCH.64 URZ, [UR13], UR8 ;  /* 0x000000080dff95b2 */ /* 0x002e640008000100 */
[----:B-1----:R-:W-:Y:S01]  /*8620*/  BAR.SYNC.DEFER_BLOCKING 0x0 ;  /* 0x0000000000007b1d */ /* 0x002fe20000010000 */
[----:B------:R-:W-:-:S04]  /*8630*/  LEA R168, P1, R199, R222, 0x2 ;  /* 0x000000dec7a87211 */ /* 0x000fc800078210ff */
[-C--:B------:R-:W-:Y:S01]  /*8640*/  LEA.HI.X.SX32 R169, R199, R223.reuse, 0x2, P1 ;  /* 0x000000dfc7a97211 */ /* 0x080fe200008f16ff */
[C---:B------:R-:W-:Y:S01]  /*8650*/  IMAD R199, R14.reuse, 0x2, R199 ;  /* 0x000000020ec77824 */ /* 0x040fe200078e02c7 */
[----:B------:R1:W-:Y:S04]  /*8660*/  STL [R1+0x48], R218 ;  /* 0x000048da01007387 */ /* 0x0003e80000100800 */
[C---:B------:R-:W-:Y:S01]  /*8670*/  LEA R170, P1, R199.reuse, R222, 0x2 ;  /* 0x000000dec7aa7211 */ /* 0x040fe200078210ff */
[----:B------:R-:W4:Y:S03]  /*8680*/  LDL.LU R6, [R1+0x18] ;  /* 0x0000180001067983 */ /* 0x000f260000300800 */
[----:B------:R-:W-:Y:S01]  /*8690*/  LEA.HI.X.SX32 R171, R199, R223, 0x2, P1 ;  /* 0x000000dfc7ab7211 */ /* 0x000fe200008f16ff */
[----:B------:R-:W-:-:S05]  /*86a0*/  IMAD R199, R14, 0x2, R199 ;  /* 0x000000020ec77824 */ /* 0x000fca00078e02c7 */
[C---:B------:R-:W-:Y:S01]  /*86b0*/  LEA R172, P1, R199.reuse, R222, 0x2 ;  /* 0x000000dec7ac7211 */ /* 0x040fe200078210ff */
[----:B------:R1:W1:Y:S03]  /*86c0*/  @!UP2 SYNCS.EXCH.64 URZ, [UR10+0x60008], UR4 ;  /* 0x060008040affa5b2 */ /* 0x0002660008000100 */
[----:B------:R-:W-:Y:S01]  /*86d0*/  LEA.HI.X.SX32 R173, R199, R223, 0x2, P1 ;  /* 0x000000dfc7ad7211 */ /* 0x000fe200008f16ff */
[----:B------:R-:W-:-:S05]  /*86e0*/  IMAD R199, R14, 0x2, R199 ;  /* 0x000000020ec77824 */ /* 0x000fca00078e02c7 */
[----:B------:R-:W-:-:S04]  /*86f0*/  LEA R174, P1, R199, R222, 0x2 ;  /* 0x000000dec7ae7211 */ /* 0x000fc800078210ff */
        /* <DEDUP_REMOVED lines=36> */
[----:B------:R-:W-:Y:S02]  /*8940*/  LEA.HI.X.SX32 R199, R199, R223, 0x2, P1 ;  /* 0x000000dfc7c77211 */ /* 0x000fe400008f16ff */
[----:B------:R-:W-:-:S04]  /*8950*/  LEA R200, P1, R202, R222, 0x2 ;  /* 0x000000decac87211 */ /* 0x000fc800078210ff */
[----:B------:R-:W-:Y:S02]  /*8960*/  LEA.HI.X.SX32 R201, R202, R223, 0x2, P1 ;  /* 0x000000dfcac97211 */ /* 0x000fe400008f16ff */
[----:B--2---:R-:W-:-:S04]  /*8970*/  LEA R202, P1, R204, R222, 0x2 ;  /* 0x000000deccca7211 */ /* 0x004fc800078210ff */
[----:B------:R-:W-:Y:S02]  /*8980*/  LEA.HI.X.SX32 R203, R204, R223, 0x2, P1 ;  /* 0x000000dfcccb7211 */ /* 0x000fe400008f16ff */
[----:B---3--:R-:W-:-:S04]  /*8990*/  LEA R204, P1, R206, R222, 0x2 ;  /* 0x000000dececc7211 */ /* 0x008fc800078210ff */
[----:B------:R-:W-:Y:S02]  /*89a0*/  LEA.HI.X.SX32 R205, R206, R223, 0x2, P1 ;  /* 0x000000dfcecd7211 */ /* 0x000fe400008f16ff */
[----:B----4-:R-:W-:-:S04]  /*89b0*/  LEA R206, P1, R208, R222, 0x2 ;  /* 0x000000ded0ce7211 */ /* 0x010fc800078210ff */
[----:B------:R-:W-:Y:S02]  /*89c0*/  LEA.HI.X.SX32 R207, R208, R223, 0x2, P1 ;  /* 0x000000dfd0cf7211 */ /* 0x000fe400008f16ff */
[----:B------:R-:W-:-:S04]  /*89d0*/  LEA R208, P1, R210, R222, 0x2 ;  /* 0x000000ded2d07211 */ /* 0x000fc800078210ff */
        /* <DEDUP_REMOVED lines=9> */
[----:B-1----:R-:W-:-:S04]  /*8a70*/  LEA R218, P1, R11, R222, 0x2 ;  /* 0x000000de0bda7211 */ /* 0x002fc800078210ff */
[----:B------:R-:W-:Y:S02]  /*8a80*/  LEA.HI.X.SX32 R219, R11, R223, 0x2, P1 ;  /* 0x000000df0bdb7211 */ /* 0x000fe400008f16ff */
[----:B------:R-:W-:-:S04]  /*8a90*/  LEA R220, P1, R10, R222, 0x2 ;  /* 0x000000de0adc7211 */ /* 0x000fc800078210ff */
[----:B------:R-:W-:Y:S02]  /*8aa0*/  LEA.HI.X.SX32 R221, R10, R223, 0x2, P1 ;  /* 0x000000df0add7211 */ /* 0x000fe400008f16ff */
[----:B------:R-:W-:-:S04]  /*8ab0*/  LEA R222, P1, R9, R222, 0x2 ;  /* 0x000000de09de7211 */ /* 0x000fc800078210ff */
[----:B------:R-:W-:Y:S02]  /*8ac0*/  LEA.HI.X.SX32 R223, R9, R223, 0x2, P1 ;  /* 0x000000df09df7211 */ /* 0x000fe400008f16ff */
[----:B------:R-:W-:Y:S02]  /*8ad0*/  ISETP.NE.U32.AND P1, PT, R31, RZ, PT ;  /* 0x000000ff1f00720c */ /* 0x000fe40003f25070 */
[----:B------:R-:W-:-:S05]  /*8ae0*/  LOP3.LUT R31, R4, 0x10, RZ, 0x3c, !PT ;  /* 0x00000010041f7812 */ /* 0x000fca00078e3cff */
[----:B------:R-:W-:-:S06]  /*8af0*/  VIADD R30, R31, UR10 ;  /* 0x0000000a1f1e7c36 */ /* 0x000fcc0008000000 */
[----:B------:R-:W-:Y:S01]  /*8b00*/  @!PT LDS RZ, [RZ] ;  /* 0x00000000fffff984 */ /* 0x000fe20000000800 */
[----:B------:R-:W-:Y:S01]  /*8b10*/  @!PT LDS RZ, [RZ] ;  /* 0x00000000fffff984 */ /* 0x000fe20000000800 */
[----:B------:R-:W-:Y:S01]  /*8b20*/  @!PT LDS RZ, [RZ] ;  /* 0x00000000fffff984 */ /* 0x000fe20000000800 */
[----:B------:R1:W-:Y:S04]  /*8b30*/  LDGSTS.E [R7+0x40000], desc[UR40][R200.64], P1 ;  /* 0x40000000c8077fae */ /* 0x0003e800089a1028 */
[----:B------:R2:W-:Y:S01]  /*8b40*/  LDGSTS.E [R7+0x40008], desc[UR40][R202.64], P2 ;  /* 0x40008000ca077fae */ /* 0x0005e200091a1028 */
[----:B------:R-:W-:-:S03]  /*8b50*/  ISETP.NE.U32.AND P1, PT, R252, RZ, PT ;  /* 0x000000fffc00720c */ /* 0x000fc60003f25070 */
[----:B------:R3:W-:Y:S04]  /*8b60*/  LDGSTS.E [R7+0x42000], desc[UR40][R168.64], P5 ;  /* 0x42000000a8077fae */ /* 0x0007e8000a9a1028 */
[----:B------:R4:W-:Y:S01]  /*8b70*/  LDGSTS.E [R7+0x42008], desc[UR40][R170.64], P0 ;  /* 0x42008000aa077fae */ /* 0x0009e200081a1028 */
[----:B------:R-:W-:Y:S02]  /*8b80*/  ISETP.NE.U32.AND P0, PT, R224, RZ, PT ;  /* 0x000000ffe000720c */ /* 0x000fe40003f05070 */
[----:B------:R-:W-:Y:S01]  /*8b90*/  ISETP.NE.U32.AND P2, PT, R239, RZ, PT ;  /* 0x000000ffef00720c */ /* 0x000fe20003f45070 */
[----:B------:R-:W2:Y:S01]  /*8ba0*/  LDL.LU R252, [R1+0x14] ;  /* 0x0000140001fc7983 */ /* 0x000ea20000300800 */
[----:B------:R-:W-:Y:S02]  /*8bb0*/  ISETP.NE.U32.AND P5, PT, R238, RZ, PT ;  /* 0x000000ffee00720c */ /* 0x000fe40003fa5070 */
[----:B------:R-:W-:-:S07]  /*8bc0*/  LOP3.LUT R239, R4, 0x20, RZ, 0x3c, !PT ;  /* 0x0000002004ef7812 */ /* 0x000fce00078e3cff */
[----:B------:R1:W-:Y:S01]  /*8bd0*/  LDGSTS.E [R30+0x40000], desc[UR40][R204.64], P0 ;  /* 0x40000000cc1e7fae */ /* 0x0003e200081a1028 */
[----:B------:R-:W-:-:S03]  /*8be0*/  ISETP.NE.U32.AND P0, PT, R226, RZ, PT ;  /* 0x000000ffe200720c */ /* 0x000fc60003f05070 */
[----:B------:R1:W-:Y:S01]  /*8bf0*/  LDGSTS.E [R30+0x40008], desc[UR40][R206.64], P1 ;  /* 0x40008000ce1e7fae */ /* 0x0003e200089a1028 */
[----:B------:R-:W-:Y:S01]  /*8c00*/  ISETP.NE.U32.AND P1, PT, R225, RZ, PT ;  /* 0x000000ffe100720c */ /* 0x000fe20003f25070 */
[----:B------:R-:W-:Y:S02]  /*8c10*/  VIADD R31, R239, UR10 ;  /* 0x0000000aef1f7c36 */ /* 0x000fe40008000000 */
[----:B------:R1:W-:Y:S01]  /*8c20*/  LDGSTS.E [R30+0x42000], desc[UR40][R172.64], P2 ;  /* 0x42000000ac1e7fae */ /* 0x0003e200091a1028 */
[----:B------:R-:W-:-:S03]  /*8c30*/  ISETP.NE.U32.AND P2, PT, R23, RZ, PT ;  /* 0x000000ff1700720c */ /* 0x000fc60003f45070 */
[----:B------:R1:W-:Y:S01]  /*8c40*/  LDGSTS.E [R30+0x42008], desc[UR40][R174.64], P5 ;  /* 0x42008000ae1e7fae */ /* 0x0003e2000a9a1028 */
[----:B------:R-:W-:-:S03]  /*8c50*/  ISETP.NE.U32.AND P5, PT, R25, RZ, PT ;  /* 0x000000ff1900720c */ /* 0x000fc60003fa5070 */
[----:B------:R1:W-:Y:S01]  /*8c60*/  LDGSTS.E [R31+0x40000], desc[UR40][R208.64], P0 ;  /* 0x40000000d01f7fae */ /* 0x0003e200081a1028 */
[----:B------:R-:W-:-:S03]  /*8c70*/  ISETP.NE.U32.AND P0, PT, R228, RZ, PT ;  /* 0x000000ffe400720c */ /* 0x000fc60003f05070 */
[----:B------:R1:W-:Y:S01]  /*8c80*/  LDGSTS.E [R31+0x40008], desc[UR40][R210.64], P1 ;  /* 0x40008000d21f7fae */ /* 0x0003e200089a1028 */
[----:B------:R-:W-:Y:S02]  /*8c90*/  ISETP.NE.U32.AND P1, PT, R227, RZ, PT ;  /* 0x000000ffe300720c */ /* 0x000fe40003f25070 */
[----:B------:R-:W-:Y:S01]  /*8ca0*/  LOP3.LUT R238, R4, 0x30, RZ, 0x3c, !PT ;  /* 0x0000003004ee7812 */ /* 0x000fe200078e3cff */
[----:B------:R1:W-:Y:S04]  /*8cb0*/  LDGSTS.E [R31+0x42000], desc[UR40][R176.64], P2 ;  /* 0x42000000b01f7fae */ /* 0x0003e800091a1028 */
[----:B------:R-:W-:Y:S01]  /*8cc0*/  VIADD R23, R238, UR10 ;  /* 0x0000000aee177c36 */ /* 0x000fe20008000000 */
[----:B------:R1:W-:Y:S01]  /*8cd0*/  LDGSTS.E [R31+0x42008], desc[UR40][R178.64], P5 ;  /* 0x42008000b21f7fae */ /* 0x0003e2000a9a1028 */
[----:B------:R-:W-:-:S02]  /*8ce0*/  ISETP.NE.U32.AND P2, PT, R237, RZ, PT ;  /* 0x000000ffed00720c */ /* 0x000fc40003f45070 */
[----:B------:R-:W-:Y:S01]  /*8cf0*/  ISETP.NE.U32.AND P5, PT, R240, RZ, PT ;  /* 0x000000fff000720c */ /* 0x000fe20003fa5070 */
[----:B------:R1:W-:Y:S01]  /*8d00*/  LDGSTS.E [R23+0x40000], desc[UR40][R212.64], P0 ;  /* 0x40000000d4177fae */ /* 0x0003e200081a1028 */
[----:B------:R-:W-:-:S03]  /*8d10*/  ISETP.NE.U32.AND P0, PT, R230, RZ, PT ;  /* 0x000000ffe600720c */ /* 0x000fc60003f05070 */
[----:B------:R1:W-:Y:S01]  /*8d20*/  LDGSTS.E [R23+0x40008], desc[UR40][R214.64], P1 ;  /* 0x40008000d6177fae */ /* 0x0003e200089a1028 */
[----:B------:R-:W-:Y:S02]  /*8d30*/  ISETP.NE.U32.AND P1, PT, R229, RZ, PT ;  /* 0x000000ffe500720c */ /* 0x000fe40003f25070 */
[----:B------:R-:W-:Y:S01]  /*8d40*/  LOP3.LUT R237, R4, 0x40, RZ, 0x3c, !PT ;  /* 0x0000004004ed7812 */ /* 0x000fe200078e3cff */
[----:B------:R-:W2:Y:S04]  /*8d50*/  LDL.LU R240, [R1+0x10] ;  /* 0x0000100001f07983 */ /* 0x000ea80000300800 */
[----:B------:R-:W-:Y:S01]  /*8d60*/  VIADD R25, R237, UR10 ;  /* 0x0000000aed197c36 */ /* 0x000fe20008000000 */
        /* <DEDUP_REMOVED lines=11> */
[----:B------:R1:W-:Y:S04]  /*8e20*/  LDGSTS.E [R25+0x42008], desc[UR40][R186.64], P5 ;  /* 0x42008000ba197fae */ /* 0x0003e8000a9a1028 */
[----:B------:R-:W2:Y:S04]  /*8e30*/  LDL.LU R242, [R1+0xc] ;  /* 0x00000c0001f27983 */ /* 0x000ea80000300800 */
[----:B------:R1:W-:Y:S01]  /*8e40*/  LDGSTS.E [R224+0x40000], desc[UR40][R220.64], P0 ;  /* 0x40000000dce07fae */ /* 0x0003e200081a1028 */
[----:B------:R-:W-:-:S03]  /*8e50*/  ISETP.NE.U32.AND P0, PT, R234, RZ, PT ;  /* 0x000000ffea00720c */ /* 0x000fc60003f05070 */
[----:B------:R-:W2:Y:S04]  /*8e60*/  LDL.LU R5, [R1+0x8] ;  /* 0x0000080001057983 */ /* 0x000ea80000300800 */
[----:B------:R1:W-:Y:S01]  /*8e70*/  LDGSTS.E [R224+0x40008], desc[UR40][R222.64], P1 ;  /* 0x40008000dee07fae */ /* 0x0003e200089a1028 */
[----:B------:R-:W-:-:S03]  /*8e80*/  ISETP.NE.U32.AND P1, PT, R233, RZ, PT ;  /* 0x000000ffe900720c */ /* 0x000fc60003f25070 */
[----:B------:R-:W2:Y:S04]  /*8e90*/  LDL.LU R234, [R1+0x4] ;  /* 0x0000040001ea7983 */ /* 0x000ea80000300800 */
[----:B------:R-:W2:Y:S01]  /*8ea0*/  LDL.LU R233, [R1] ;  /* 0x0000000001e97983 */ /* 0x000ea20000300800 */
[----:B------:R-:W-:Y:S02]  /*8eb0*/  ISETP.NE.U32.AND P2, PT, R22, RZ, PT ;  /* 0x000000ff1600720c */ /* 0x000fe40003f45070 */
[----:B------:R-:W-:Y:S02]  /*8ec0*/  ISETP.NE.U32.AND P5, PT, R28, RZ, PT ;  /* 0x000000ff1c00720c */ /* 0x000fe40003fa5070 */
[----:B------:R-:W-:-:S09]  /*8ed0*/  LOP3.LUT R228, R4, 0x60, RZ, 0x3c, !PT ;  /* 0x0000006004e47812 */ /* 0x000fd200078e3cff */
[----:B------:R1:W-:Y:S01]  /*8ee0*/  LDGSTS.E [R224+0x42000], desc[UR40][R188.64], P2 ;  /* 0x42000000bce07fae */ /* 0x0003e200091a1028 */
[----:B------:R-:W-:-:S03]  /*8ef0*/  ISETP.NE.U32.AND P2, PT, R27, RZ, PT ;  /* 0x000000ff1b00720c */ /* 0x000fc60003f45070 */
[----:B------:R1:W-:Y:S01]  /*8f00*/  LDGSTS.E [R224+0x42008], desc[UR40][R190.64], P5 ;  /* 0x42008000bee07fae */ /* 0x0003e2000a9a1028 */
[----:B------:R-:W-:Y:S01]  /*8f10*/  ISETP.NE.U32.AND P5, PT, R244, RZ, PT ;  /* 0x000000fff400720c */ /* 0x000fe20003fa5070 */
[----:B------:R-:W-:Y:S01]  /*8f20*/  VIADD R22, R228, UR10 ;  /* 0x0000000ae4167c36 */ /* 0x000fe20008000000 */
[----:B------:R-:W-:-:S04]  /*8f30*/  LOP3.LUT R227, R4, 0x70, RZ, 0x3c, !PT ;  /* 0x0000007004e37812 */ /* 0x000fc800078e3cff */
[----:B------:R1:W-:Y:S01]  /*8f40*/  LDGSTS.E [R22+0x40000], desc[UR40][R160.64], P0 ;  /* 0x40000000a0167fae */ /* 0x0003e200081a1028 */
[----:B------:R-:W-:-:S03]  /*8f50*/  ISETP.NE.U32.AND P0, PT, R236, RZ, PT ;  /* 0x000000ffec00720c */ /* 0x000fc60003f05070 */
[----:B------:R1:W-:Y:S01]  /*8f60*/  LDGSTS.E [R22+0x40008], desc[UR40][R162.64], P1 ;  /* 0x40008000a2167fae */ /* 0x0003e200089a1028 */
[----:B------:R-:W-:-:S03]  /*8f70*/  ISETP.NE.U32.AND P1, PT, R235, RZ, PT ;  /* 0x000000ffeb00720c */ /* 0x000fc60003f25070 */
[----:B------:R1:W-:Y:S01]  /*8f80*/  LDGSTS.E [R22+0x42000], desc[UR40][R192.64], P2 ;  /* 0x42000000c0167fae */ /* 0x0003e200091a1028 */
[----:B------:R-:W-:-:S03]  /*8f90*/  ISETP.NE.U32.AND P2, PT, R26, RZ, PT ;  /* 0x000000ff1a00720c */ /* 0x000fc60003f45070 */
[----:B------:R1:W-:Y:S01]  /*8fa0*/  LDGSTS.E [R22+0x42008], desc[UR40][R194.64], P5 ;  /* 0x42008000c2167fae */ /* 0x0003e2000a9a1028 */
[----:B------:R-:W-:Y:S01]  /*8fb0*/  ISETP.NE.U32.AND P5, PT, R29, RZ, PT ;  /* 0x000000ff1d00720c */ /* 0x000fe20003fa5070 */
[----:B------:R-:W-:Y:S02]  /*8fc0*/  VIADD R27, R227, UR10 ;  /* 0x0000000ae31b7c36 */ /* 0x000fe40008000000 */
[----:B------:R-:W-:-:S03]  /*8fd0*/  VIADD R28, R3, UR10 ;  /* 0x0000000a031c7c36 */ /* 0x000fc60008000000 */
[----:B------:R1:W-:Y:S04]  /*8fe0*/  LDGSTS.E [R27+0x40000], desc[UR40][R164.64], P0 ;  /* 0x40000000a41b7fae */ /* 0x0003e800081a1028 */
[----:B------:R1:W-:Y:S04]  /*8ff0*/  LDGSTS.E [R27+0x40008], desc[UR40][R166.64], P1 ;  /* 0x40008000a61b7fae */ /* 0x0003e800089a1028 */
[----:B------:R1:W-:Y:S04]  /*9000*/  LDGSTS.E [R27+0x42000], desc[UR40][R196.64], P2 ;  /* 0x42000000c41b7fae */ /* 0x0003e800091a1028 */
[----:B------:R1:W-:Y:S04]  /*9010*/  LDGSTS.E [R27+0x42008], desc[UR40][R198.64], P5 ;  /* 0x42008000c61b7fae */ /* 0x0003e8000a9a1028 */
[----:B------:R-:W0:Y:S04]  /*9020*/  LDGDEPBAR ;  /* 0x00000000000079af */ /* 0x000e280000000000 */
[----:B------:R1:W-:Y:S04]  /*9030*/  LDGSTS.E [R28], desc[UR40][R70.64], P6 ;  /* 0x00000000461c7fae */ /* 0x0003e8000b1a1028 */
[----:B------:R1:W-:Y:S04]  /*9040*/  LDGSTS.E [R28+0x400], desc[UR40][R62.64], P6 ;  /* 0x004000003e1c7fae */ /* 0x0003e8000b1a1028 */
[----:B------:R1:W-:Y:S01]  /*9050*/  LDGSTS.E [R28+0x800], desc[UR40][R54.64], P6 ;  /* 0x00800000361c7fae */ /* 0x0003e2000b1a1028 */
[----:B------:R-:W-:-:S03]  /*9060*/  LOP3.LUT R232, R3, 0x20, RZ, 0x3c, !PT ;  /* 0x0000002003e87812 */ /* 0x000fc600078e3cff */
[----:B------:R1:W-:Y:S04]  /*9070*/  LDGSTS.E [R28+0xc00], desc[UR40][R46.64], P6 ;  /* 0x00c000002e1c7fae */ /* 0x0003e8000b1a1028 */
[----:B------:R1:W-:Y:S04]  /*9080*/  LDGSTS.E [R28+0x1000], desc[UR40][R38.64], P6 ;  /* 0x01000000261c7fae */ /* 0x0003e8000b1a1028 */
[----:B------:R1:W-:Y:S04]  /*9090*/  LDGSTS.E [R28+0x1400], desc[UR40][R72.64], P6 ;  /* 0x01400000481c7fae */ /* 0x0003e8000b1a1028 */
[----:B------:R1:W-:Y:S04]  /*90a0*/  LDGSTS.E [R28+0x1800], desc[UR40][R80.64], P6 ;  /* 0x01800000501c7fae */ /* 0x0003e8000b1a1028 */
[----:B------:R1:W-:Y:S01]  /*90b0*/  LDGSTS.E [R28+0x1c00], desc[UR40][R88.64], P6 ;  /* 0x01c00000581c7fae */ /* 0x0003e2000b1a1028 */
[----:B------:R-:W-:-:S03]  /*90c0*/  VIADD R29, R232, UR10 ;  /* 0x0000000ae81d7c36 */ /* 0x000fc60008000000 */
[----:B------:R1:W-:Y:S04]  /*90d0*/  LDGSTS.E [R28+0x2000], desc[UR40][R96.64], P6 ;  /* 0x02000000601c7fae */ /* 0x0003e8000b1a1028 */
        /* <DEDUP_REMOVED lines=59> */
[----:B------:R-:W0:Y:S01]  /*9490*/  LDGDEPBAR ;  /* 0x00000000000079af */ /* 0x000e220000000000 */
[----:B------:R-:W-:Y:S01]  /*94a0*/  ISETP.NE.U32.AND P5, PT, R243, RZ, PT ;  /* 0x000000fff300720c */ /* 0x000fe20003fa5070 */
[----:B------:R-:W-:-:S04]  /*94b0*/  IMAD.SHL.U32 R26, R14, 0x40, RZ ;  /* 0x000000400e1a7824 */ /* 0x000fc800078e00ff */
[C---:B-1----:R-:W-:Y:S01]  /*94c0*/  IMAD.WIDE R200, R26.reuse, 0x4, R200 ;  /* 0x000000041ac87825 */ /* 0x042fe200078e02c8 */
[----:B------:R-:W-:Y:S01]  /*94d0*/  BAR.SYNC.DEFER_BLOCKING 0x0 ;  /* 0x0000000000007b1d */ /* 0x000fe20000010000 */
[----:B------:R-:W-:Y:S02]  /*94e0*/  ISETP.NE.U32.AND P2, PT, R241, RZ, PT ;  /* 0x000000fff100720c */ /* 0x000fe40003f45070 */
[----:B--2---:R-:W-:-:S04]  /*94f0*/  IMAD.WIDE R202, R26, 0x4, R202 ;  /* 0x000000041aca7825 */ /* 0x004fc800078e02ca */
[----:B---3--:R-:W-:Y:S01]  /*9500*/  IMAD.WIDE R168, R26, 0x4, R168 ;  /* 0x000000041aa87825 */ /* 0x008fe200078e02a8 */
[----:B------:R-:W-:Y:S02]  /*9510*/  ISETP.NE.U32.AND P1, PT, R250, RZ, PT ;  /* 0x000000fffa00720c */ /* 0x000fe40003f25070 */
[----:B------:R-:W2:Y:S01]  /*9520*/  LDL.LU R250, [R1+0x1c] ;  /* 0x00001c0001fa7983 */ /* 0x000ea20000300800 */
[----:B----4-:R-:W-:-:S03]  /*9530*/  IMAD.WIDE R170, R26, 0x4, R170 ;  /* 0x000000041aaa7825 */ /* 0x010fc600078e02aa */
[----:B------:R-:W3:Y:S01]  /*9540*/  LDL.LU R235, [R1+0x20] ;  /* 0x0000200001eb7983 */ /* 0x000ee20000300800 */
[----:B------:R-:W-:-:S03]  /*9550*/  IMAD.WIDE R204, R26, 0x4, R204 ;  /* 0x000000041acc7825 */ /* 0x000fc600078e02cc */
[----:B------:R-:W4:Y:S01]  /*9560*/  LDL.LU R236, [R1+0x24] ;  /* 0x0000240001ec7983 */ /* 0x000f220000300800 */
[----:B------:R-:W-:-:S03]  /*9570*/  IMAD.WIDE R206, R26, 0x4, R206 ;  /* 0x000000041ace7825 */ /* 0x000fc600078e02ce */
[----:B------:R-:W4:Y:S04]  /*9580*/  LDL.LU R244, [R1+0x28] ;  /* 0x0000280001f47983 */ /* 0x000f280000300800 */
[----:B------:R-:W-:Y:S01]  /*9590*/  @!PT LDS RZ, [RZ] ;  /* 0x00000000fffff984 */ /* 0x000fe20000000800 */
[----:B------:R-:W-:Y:S01]  /*95a0*/  @!PT LDS RZ, [RZ] ;  /* 0x00000000fffff984 */ /* 0x000fe20000000800 */
[----:B------:R-:W-:Y:S01]  /*95b0*/  @!PT LDS RZ, [RZ] ;  /* 0x00000000fffff984 */ /* 0x000fe20000000800 */
[----:B------:R1:W-:Y:S01]  /*95c0*/  LDGSTS.E [R7+0x44000], desc[UR40][R200.64], P5 ;  /* 0x44000000c8077fae */ /* 0x0003e2000a9a1028 */
[----:B------:R-:W-:-:S03]  /*95d0*/  ISETP.NE.U32.AND P5, PT, R21, RZ, PT ;  /* 0x000000ff1500720c */ /* 0x000fc60003fa5070 */
[----:B------:R1:W-:Y:S01]  /*95e0*/  LDGSTS.E [R7+0x44008], desc[UR40][R202.64], P2 ;  /* 0x44008000ca077fae */ /* 0x0003e200091a1028 */
[----:B------:R-:W-:-:S09]  /*95f0*/  ISETP.NE.U32.AND P2, PT, R20, RZ, PT ;  /* 0x000000ff1400720c */ /* 0x000fd20003f45070 */
[----:B------:R1:W-:Y:S01]  /*9600*/  LDGSTS.E [R7+0x46000], desc[UR40][R168.64], P5 ;  /* 0x46000000a8077fae */ /* 0x0003e2000a9a1028 */
[----:B------:R-:W-:-:S03]  /*9610*/  ISETP.NE.U32.AND P5, PT, R19, RZ, PT ;  /* 0x000000ff1300720c */ /* 0x000fc60003fa5070 */
[----:B------:R1:W-:Y:S01]  /*9620*/  LDGSTS.E [R7+0x46008], desc[UR40][R170.64], P2 ;  /* 0x46008000aa077fae */ /* 0x0003e200091a1028 */
[----:B------:R-:W-:-:S09]  /*9630*/  ISETP.NE.U32.AND P2, PT, R18, RZ, PT ;  /* 0x000000ff1200720c */ /* 0x000fd20003f45070 */
[----:B------:R1:W-:Y:S01]  /*9640*/  LDGSTS.E [R30+0x44000], desc[UR40][R204.64], P5 ;  /* 0x44000000cc1e7fae */ /* 0x0003e2000a9a1028 */
[----:B------:R-:W-:Y:S01]  /*9650*/  ISETP.NE.U32.AND P5, PT, R17, RZ, PT ;  /* 0x000000ff1100720c */ /* 0x000fe20003fa5070 */
[----:B------:R-:W-:Y:S02]  /*9660*/  IMAD.WIDE R172, R26, 0x4, R172 ;  /* 0x000000041aac7825 */ /* 0x000fe400078e02ac */
[----:B------:R1:W-:Y:S01]  /*9670*/  LDGSTS.E [R30+0x44008], desc[UR40][R206.64], P2 ;  /* 0x44008000ce1e7fae */ /* 0x0003e200091a1028 */
[----:B------:R-:W-:Y:S01]  /*9680*/  ISETP.NE.U32.AND P2, PT, R16, RZ, PT ;  /* 0x000000ff1000720c */ /* 0x000fe20003f45070 */
[----:B------:R-:W-:-:S08]  /*9690*/  IMAD.WIDE R174, R26, 0x4, R174 ;  /* 0x000000041aae7825 */ /* 0x000fd000078e02ae */
[----:B------:R1:W-:Y:S01]  /*96a0*/  LDGSTS.E [R30+0x46000], desc[UR40][R172.64], P5 ;  /* 0x46000000ac1e7fae */ /* 0x0003e2000a9a1028 */
[----:B------:R-:W-:-:S03]  /*96b0*/  ISETP.NE.U32.AND P5, PT, R233, RZ, PT ;  /* 0x000000ffe900720c */ /* 0x000fc60003fa5070 */
[----:B------:R-:W4:Y:S01]  /*96c0*/  LDL.LU R233, [R1+0x2c] ;  /* 0x00002c0001e97983 */ /* 0x000f220000300800 */
[----:B------:R-:W-:-:S03]  /*96d0*/  IMAD.WIDE R208, R26, 0x4, R208 ;  /* 0x000000041ad07825 */ /* 0x000fc600078e02d0 */
[----:B------:R1:W-:Y:S01]  /*96e0*/  LDGSTS.E [R30+0x46008], desc[UR40][R174.64], P2 ;  /* 0x46008000ae1e7fae */ /* 0x0003e200091a1028 */
[----:B------:R-:W-:-:S03]  /*96f0*/  ISETP.NE.U32.AND P2, PT, R234, RZ, PT ;  /* 0x000000ffea00720c */ /* 0x000fc60003f45070 */
[----:B------:R-:W4:Y:S04]  /*9700*/  LDL.LU R234, [R1+0x30] ;  /* 0x0000300001ea7983 */ /* 0x000f280000300800 */
[----:B------:R1:W-:Y:S01]  /*9710*/  LDGSTS.E [R31+0x44000], desc[UR40][R208.64], P5 ;  /* 0x44000000d01f7fae */ /* 0x0003e2000a9a1028 */
[----:B------:R-:W-:-:S03]  /*9720*/  ISETP.NE.U32.AND P5, PT, R5, RZ, PT ;  /* 0x000000ff0500720c */ /* 0x000fc60003fa5070 */
[----:B------:R-:W4:Y:S01]  /*9730*/  LDL.LU R5, [R1+0x34] ;  /* 0x0000340001057983 */ /* 0x000f220000300800 */
[----:B------:R-:W-:-:S04]  /*9740*/  IMAD.WIDE R210, R26, 0x4, R210 ;  /* 0x000000041ad27825 */ /* 0x000fc800078e02d2 */
[----:B------:R-:W-:Y:S01]  /*9750*/  IMAD.WIDE R176, R26, 0x4, R176 ;  /* 0x000000041ab07825 */ /* 0x000fe200078e02b0 */
[----:B------:R1:W-:Y:S01]  /*9760*/  LDGSTS.E [R31+0x44008], desc[UR40][R210.64], P2 ;  /* 0x44008000d21f7fae */ /* 0x0003e200091a1028 */
[----:B------:R-:W-:-:S03]  /*9770*/  ISETP.NE.U32.AND P2, PT, R242, RZ, PT ;  /* 0x000000fff200720c */ /* 0x000fc60003f45070 */
[----:B------:R1:W-:Y:S01]  /*9780*/  LDGSTS.E [R31+0x46000], desc[UR40][R176.64], P5 ;  /* 0x46000000b01f7fae */ /* 0x0003e2000a9a1028 */
[----:B------:R-:W-:-:S03]  /*9790*/  ISETP.NE.U32.AND P5, PT, R240, RZ, PT ;  /* 0x000000fff000720c */ /* 0x000fc60003fa5070 */
[----:B------:R-:W4:Y:S04]  /*97a0*/  LDL.LU R242, [R1+0x38] ;  /* 0x0000380001f27983 */ /* 0x000f280000300800 */
[----:B------:R-:W4:Y:S01]  /*97b0*/  LDL.LU R240, [R1+0x3c] ;  /* 0x00003c0001f07983 */ /* 0x000f220000300800 */
[----:B------:R-:W-:-:S05]  /*97c0*/  IMAD.WIDE R178, R26, 0x4, R178 ;  /* 0x000000041ab27825 */ /* 0x000fca00078e02b2 */
[----:B------:R1:W-:Y:S01]  /*97d0*/  LDGSTS.E [R31+0x46008], desc[UR40][R178.64], P2 ;  /* 0x46008000b21f7fae */ /* 0x0003e200091a1028 */
[----:B------:R-:W-:-:S03]  /*97e0*/  ISETP.NE.U32.AND P2, PT, R252, RZ, PT ;  /* 0x000000fffc00720c */ /* 0x000fc60003f45070 */
[----:B------:R-:W4:Y:S01]  /*97f0*/  LDL.LU R252, [R1+0x40] ;  /* 0x0000400001fc7983 */ /* 0x000f220000300800 */
[----:B------:R-:W-:-:S05]  /*9800*/  IMAD.WIDE R212, R26, 0x4, R212 ;  /* 0x000000041ad47825 */ /* 0x000fca00078e02d4 */
[----:B------:R1:W-:Y:S01]  /*9810*/  LDGSTS.E [R23+0x44000], desc[UR40][R212.64], P5 ;  /* 0x44000000d4177fae */ /* 0x0003e2000a9a1028 */
[----:B------:R-:W-:-:S03]  /*9820*/  ISETP.NE.U32.AND P5, PT, R6, RZ, PT ;  /* 0x000000ff0600720c */ /* 0x000fc60003fa5070 */
[----:B------:R-:W4:Y:S01]  /*9830*/  LDL.LU R6, [R1+0x44] ;  /* 0x0000440001067983 */ /* 0x000f220000300800 */
[----:B------:R-:W-:-:S05]  /*9840*/  IMAD.WIDE R214, R26, 0x4, R214 ;  /* 0x000000041ad67825 */ /* 0x000fca00078e02d6 */
[----:B------:R1:W-:Y:S01]  /*9850*/  LDGSTS.E [R23+0x44008], desc[UR40][R214.64], P2 ;  /* 0x44008000d6177fae */ /* 0x0003e200091a1028 */
[----:B------:R-:W-:-:S04]  /*9860*/  IMAD.WIDE R180, R26, 0x4, R180 ;  /* 0x000000041ab47825 */ /* 0x000fc800078e02b4 */
[C---:B------:R-:W-:Y:S01]  /*9870*/  IMAD.WIDE R182, R26.reuse, 0x4, R182 ;  /* 0x000000041ab67825 */ /* 0x040fe200078e02b6 */
[----:B------:R1:W-:Y:S03]  /*9880*/  LDGSTS.E [R23+0x46000], desc[UR40][R180.64], P5 ;  /* 0x46000000b4177fae */ /* 0x0003e6000a9a1028 */
[----:B------:R-:W-:-:S04]  /*9890*/  IMAD.WIDE R216, R26, 0x4, R216 ;  /* 0x000000041ad87825 */ /* 0x000fc800078e02d8 */
[----:B------:R-:W-:-:S04]  /*98a0*/  IMAD.WIDE R218, R26, 0x4, R218 ;  /* 0x000000041ada7825 */ /* 0x000fc800078e02da */
[----:B------:R-:W-:-:S04]  /*98b0*/  IMAD.WIDE R184, R26, 0x4, R184 ;  /* 0x000000041ab87825 */ /* 0x000fc800078e02b8 */
[----:B------:R-:W-:-:S04]  /*98c0*/  IMAD.WIDE R186, R26, 0x4, R186 ;  /* 0x000000041aba7825 */ /* 0x000fc800078e02ba */
[----:B------:R-:W-:-:S04]  /*98d0*/  IMAD.WIDE R220, R26, 0x4, R220 ;  /* 0x000000041adc7825 */ /* 0x000fc800078e02dc */
[----:B------:R-:W-:-:S04]  /*98e0*/  IMAD.WIDE R222, R26, 0x4, R222 ;  /* 0x000000041ade7825 */ /* 0x000fc800078e02de */
[----:B------:R-:W-:-:S04]  /*98f0*/  IMAD.WIDE R188, R26, 0x4, R188 ;  /* 0x000000041abc7825 */ /* 0x000fc800078e02bc */
[----:B------:R-:W-:Y:S01]  /*9900*/  IMAD.WIDE R190, R26, 0x4, R190 ;  /* 0x000000041abe7825 */ /* 0x000fe200078e02be */
[----:B--2---:R-:W-:Y:S02]  /*9910*/  ISETP.NE.U32.AND P2, PT, R250, RZ, PT ;  /* 0x000000fffa00720c */ /* 0x004fe40003f45070 */
[----:B---3--:R-:W-:-:S11]  /*9920*/  ISETP.NE.U32.AND P5, PT, R235, RZ, PT ;  /* 0x000000ffeb00720c */ /* 0x008fd60003fa5070 */
[----:B------:R2:W-:Y:S01]  /*9930*/  LDGSTS.E [R23+0x46008], desc[UR40][R182.64], P2 ;  /* 0x46008000b6177fae */ /* 0x0005e200091a1028 */
[----:B----4-:R-:W-:-:S03]  /*9940*/  ISETP.NE.U32.AND P2, PT, R236, RZ, PT ;  /* 0x000000ffec00720c */ /* 0x010fc60003f45070 */
[----:B------:R3:W-:Y:S01]  /*9950*/  LDGSTS.E [R25+0x44000], desc[UR40][R216.64], P5 ;  /* 0x44000000d8197fae */ /* 0x0007e2000a9a1028 */
[----:B------:R-:W-:-:S03]  /*9960*/  ISETP.NE.U32.AND P5, PT, R244, RZ, PT ;  /* 0x000000fff400720c */ /* 0x000fc60003fa5070 */
[----:B------:R-:W4:Y:S06]  /*9970*/  LDL.LU R244, [R1+0x5c] ;  /* 0x00005c0001f47983 */ /* 0x000f2c0000300800 */
[----:B------:R1:W-:Y:S04]  /*9980*/  LDGSTS.E [R25+0x44008], desc[UR40][R218.64], P2 ;  /* 0x44008000da197fae */ /* 0x0003e800091a1028 */
[----:B------:R1:W-:Y:S01]  /*9990*/  LDGSTS.E [R25+0x46000], desc[UR40][R184.64], P5 ;  /* 0x46000000b8197fae */ /* 0x0003e2000a9a1028 */
[----:B------:R-:W-:-:S02]  /*99a0*/  ISETP.NE.U32.AND P2, PT, R233, RZ, PT ;  /* 0x000000ffe900720c */ /* 0x000fc40003f45070 */
[----:B------:R-:W-:-:S11]  /*99b0*/  ISETP.NE.U32.AND P5, PT, R234, RZ, PT ;  /* 0x000000ffea00720c */ /* 0x000fd60003fa5070 */
[----:B------:R1:W-:Y:S01]  /*99c0*/  LDGSTS.E [R25+0x46008], desc[UR40][R186.64], P2 ;  /* 0x46008000ba197fae */ /* 0x0003e200091a1028 */
[----:B------:R-:W-:-:S03]  /*99d0*/  ISETP.NE.U32.AND P2, PT, R5, RZ, PT ;  /* 0x000000ff0500720c */ /* 0x000fc60003f45070 */
[----:B------:R1:W-:Y:S10]  /*99e0*/  LDGSTS.E [R224+0x44000], desc[UR40][R220.64], P5 ;  /* 0x44000000dce07fae */ /* 0x0003f4000a9a1028 */
[----:B------:R1:W-:Y:S01]  /*99f0*/  LDGSTS.E [R224+0x44008], desc[UR40][R222.64], P2 ;  /* 0x44008000dee07fae */ /* 0x0003e200091a1028 */
[----:B------:R-:W-:-:S02]  /*9a00*/  ISETP.NE.U32.AND P5, PT, R242, RZ, PT ;  /* 0x000000fff200720c */ /* 0x000fc40003fa5070 */
[----:B------:R-:W-:Y:S02]  /*9a10*/  ISETP.NE.U32.AND P2, PT, R240, RZ, PT ;  /* 0x000000fff000720c */ /* 0x000fe40003f45070 */
[----:B------:R-:W2:Y:S09]  /*9a20*/  LDL.LU R240, [R1+0x58] ;  /* 0x0000580001f07983 */ /* 0x000eb20000300800 */
[----:B------:R1:W-:Y:S01]  /*9a30*/  LDGSTS.E [R224+0x46000], desc[UR40][R188.64], P5 ;  /* 0x46000000bce07fae */ /* 0x0003e2000a9a1028 */
[----:B------:R-:W-:-:S03]  /*9a40*/  ISETP.NE.U32.AND P5, PT, R252, RZ, PT ;  /* 0x000000fffc00720c */ /* 0x000fc60003fa5070 */
[----:B------:R-:W2:Y:S04]  /*9a50*/  LDL.LU R252, [R1+0x60] ;  /* 0x0000600001fc7983 */ /* 0x000ea80000300800 */
[----:B------:R1:W-:Y:S01]  /*9a60*/  LDGSTS.E [R224+0x46008], desc[UR40][R190.64], P2 ;  /* 0x46008000bee07fae */ /* 0x0003e200091a1028 */
[----:B------:R-:W-:-:S03]  /*9a70*/  ISETP.NE.U32.AND P2, PT, R6, RZ, PT ;  /* 0x000000ff0600720c */ /* 0x000fc60003f45070 */
[----:B------:R-:W2:Y:S04]  /*9a80*/  LDL.LU R233, [R1+0x64] ;  /* 0x0000640001e97983 */ /* 0x000ea80000300800 */
[----:B------:R-:W2:Y:S01]  /*9a90*/  LDL.LU R6, [R1+0x68] ;  /* 0x0000680001067983 */ /* 0x000ea20000300800 */
[----:B------:R-:W-:-:S03]  /*9aa0*/  IMAD.WIDE R160, R26, 0x4, R160 ;  /* 0x000000041aa07825 */ /* 0x000fc600078e02a0 */
[----:B------:R-:W2:Y:S04]  /*9ab0*/  LDL.LU R234, [R1+0x6c] ;  /* 0x00006c0001ea7983 */ /* 0x000ea80000300800 */
[----:B------:R1:W-:Y:S01]  /*9ac0*/  LDGSTS.E [R22+0x44000], desc[UR40][R160.64], P5 ;  /* 0x44000000a0167fae */ /* 0x0003e2000a9a1028 */
[----:B------:R-:W-:Y:S01]  /*9ad0*/  ISETP.NE.U32.AND P5, PT, R247, RZ, PT ;  /* 0x000000fff700720c */ /* 0x000fe20003fa5070 */
[C---:B------:R-:W-:Y:S02]  /*9ae0*/  IMAD.WIDE R162, R26.reuse, 0x4, R162 ;  /* 0x000000041aa27825 */ /* 0x040fe400078e02a2 */
[----:B------:R-:W2:Y:S02]  /*9af0*/  LDL.LU R5, [R1+0x70] ;  /* 0x0000700001057983 */ /* 0x000ea40000300800 */
[----:B------:R-:W-:-:S02]  /*9b00*/  IMAD.WIDE R192, R26, 0x4, R192 ;  /* 0x000000041ac07825 */ /* 0x000fc400078e02c0 */
[----:B------:R1:W-:Y:S01]  /*9b10*/  LDGSTS.E [R22+0x44008], desc[UR40][R162.64], P2 ;  /* 0x44008000a2167fae */ /* 0x0003e200091a1028 */
[----:B------:R-:W-:Y:S01]  /*9b20*/  ISETP.NE.U32.AND P2, PT, R8, RZ, PT ;  /* 0x000000ff0800720c */ /* 0x000fe20003f45070 */
[----:B------:R-:W-:Y:S02]  /*9b30*/  IMAD.WIDE R194, R26, 0x4, R194 ;  /* 0x000000041ac27825 */ /* 0x000fe400078e02c2 */
[----:B------:R-:W2:Y:S04]  /*9b40*/  LDL.LU R242, [R1+0x74] ;  /* 0x0000740001f27983 */ /* 0x000ea80000300800 */
[----:B------:R1:W-:Y:S01]  /*9b50*/  LDGSTS.E [R22+0x46000], desc[UR40][R192.64], P5 ;  /* 0x46000000c0167fae */ /* 0x0003e2000a9a1028 */
[----:B------:R-:W-:Y:S01]  /*9b60*/  ISETP.NE.U32.AND P5, PT, R246, RZ, PT ;  /* 0x000000fff600720c */ /* 0x000fe20003fa5070 */
[----:B------:R-:W-:-:S04]  /*9b70*/  IMAD.WIDE R164, R26, 0x4, R164 ;  /* 0x000000041aa47825 */ /* 0x000fc800078e02a4 */
[----:B------:R1:W-:Y:S01]  /*9b80*/  LDGSTS.E [R22+0x46008], desc[UR40][R194.64], P2 ;  /* 0x46008000c2167fae */ /* 0x0003e200091a1028 */
[----:B------:R-:W-:-:S07]  /*9b90*/  ISETP.NE.U32.AND P2, PT, R24, RZ, PT ;  /* 0x000000ff1800720c */ /* 0x000fce0003f45070 */
[----:B------:R1:W-:Y:S01]  /*9ba0*/  LDGSTS.E [R27+0x44000], desc[UR40][R164.64], P5 ;  /* 0x44000000a41b7fae */ /* 0x0003e2000a9a1028 */
[----:B------:R-:W-:Y:S01]  /*9bb0*/  LOP3.LUT P5, RZ, R251, 0x1000, RZ, 0xc0, !PT ;  /* 0x00001000fbff7812 */ /* 0x000fe200078ac0ff */
[----:B------:R-:W-:-:S04]  /*9bc0*/  IMAD.WIDE R166, R26, 0x4, R166 ;  /* 0x000000041aa67825 */ /* 0x000fc800078e02a6 */
[----:B------:R-:W-:Y:S01]  /*9bd0*/  IMAD.WIDE R196, R26, 0x4, R196 ;  /* 0x000000041ac47825 */ /* 0x000fe200078e02c4 */
[----:B------:R1:W-:Y:S01]  /*9be0*/  LDGSTS.E [R27+0x44008], desc[UR40][R166.64], P2 ;  /* 0x44008000a61b7fae */ /* 0x0003e200091a1028 */
[----:B------:R-:W-:-:S06]  /*9bf0*/  ISETP.NE.U32.AND P2, PT, R245, RZ, PT ;  /* 0x000000fff500720c */ /* 0x000fcc0003f45070 */
[----:B------:R1:W-:Y:S01]  /*9c00*/  LDGSTS.E [R27+0x46000], desc[UR40][R196.64], P5 ;  /* 0x46000000c41b7fae */ /* 0x0003e2000a9a1028 */
[----:B------:R-:W-:Y:S01]  /*9c10*/  LOP3.LUT P5, RZ, R251, 0x800, RZ, 0xc0, !PT ;  /* 0x00000800fbff7812 */ /* 0x000fe200078ac0ff */
[----:B------:R-:W-:-:S04]  /*9c20*/  IMAD.WIDE R198, R26, 0x4, R198 ;  /* 0x000000041ac67825 */ /* 0x000fc800078e02c6 */
[C---:B------:R-:W-:Y:S01]  /*9c30*/  IMAD.WIDE R70, R15.reuse, 0x4, R70 ;  /* 0x000000040f467825 */ /* 0x040fe200078e0246 */
[----:B------:R1:W-:Y:S03]  /*9c40*/  LDGSTS.E [R27+0x46008], desc[UR40][R198.64], P2 ;  /* 0x46008000c61b7fae */ /* 0x0003e600091a1028 */
[C---:B------:R-:W-:Y:S01]  /*9c50*/  IMAD.WIDE R62, R15.reuse, 0x4, R62 ;  /* 0x000000040f3e7825 */ /* 0x040fe200078e023e */
[----:B------:R-:W0:Y:S03]  /*9c60*/  LDGDEPBAR ;  /* 0x00000000000079af */ /* 0x000e260000000000 */
[C---:B------:R-:W-:Y:S01]  /*9c70*/  IMAD.WIDE R54, R15.reuse, 0x4, R54 ;  /* 0x000000040f367825 */ /* 0x040fe200078e0236 */
[----:B------:R1:W-:Y:S03]  /*9c80*/  LDGSTS.E [R28+0x8000], desc[UR40][R70.64], P5 ;  /* 0x08000000461c7fae */ /* 0x0003e6000a9a1028 */
        /* <DEDUP_REMOVED lines=120> */
[----:B------:R-:W-:Y:S01]  /*a410*/  IMAD.WIDE R158, R15, 0x4, R158 ;  /* 0x000000040f9e7825 */ /* 0x000fe200078e029e */
[----:B------:R1:W-:Y:S04]  /*a420*/  LDGSTS.E [R226+0xb700], desc[UR40][R142.64], P5 ;  /* 0x0b7000008ee27fae */ /* 0x0003e8000a9a1028 */
[----:B------:R1:W-:Y:S04]  /*a430*/  LDGSTS.E [R226+0xbb00], desc[UR40][R150.64], P5 ;  /* 0x0bb0000096e27fae */ /* 0x0003e8000a9a1028 */
[----:B------:R1:W-:Y:S04]  /*a440*/  LDGSTS.E [R226+0xbf00], desc[UR40][R158.64], P5 ;  /* 0x0bf000009ee27fae */ /* 0x0003e8000a9a1028 */
[----:B------:R-:W0:Y:S01]  /*a450*/  LDGDEPBAR ;  /* 0x00000000000079af */ /* 0x000e220000000000 */
[----:B----4-:R-:W-:-:S02]  /*a460*/  ISETP.NE.U32.AND P2, PT, R244, RZ, PT ;  /* 0x000000fff400720c */ /* 0x010fc40003f45070 */
[----:B--2---:R-:W-:Y:S01]  /*a470*/  ISETP.NE.U32.AND P5, PT, R240, RZ, PT ;  /* 0x000000fff000720c */ /* 0x004fe20003fa5070 */
[----:B------:R-:W2:Y:S04]  /*a480*/  LDL.LU R244, [R1+0x78] ;  /* 0x0000780001f47983 */ /* 0x000ea80000300800 */
[----:B------:R-:W4:Y:S01]  /*a490*/  LDL.LU R240, [R1+0x7c] ;  /* 0x00007c0001f07983 */ /* 0x000f220000300800 */
[C---:B-1----:R-:W-:Y:S01]  /*a4a0*/  IMAD.WIDE R200, R26.reuse, 0x4, R200 ;  /* 0x000000041ac87825 */ /* 0x042fe200078e02c8 */
[----:B------:R-:W-:Y:S03]  /*a4b0*/  BAR.SYNC.DEFER_BLOCKING 0x0 ;  /* 0x0000000000007b1d */ /* 0x000fe60000010000 */
[----:B------:R-:W-:-:S04]  /*a4c0*/  IMAD.WIDE R202, R26, 0x4, R202 ;  /* 0x000000041aca7825 */ /* 0x000fc800078e02ca */
[----:B------:R-:W-:Y:S01]  /*a4d0*/  IMAD.WIDE R168, R26, 0x4, R168 ;  /* 0x000000041aa87825 */ /* 0x000fe200078e02a8 */
[----:B------:R-:W-:Y:S01]  /*a4e0*/  @!PT LDS RZ, [RZ] ;  /* 0x00000000fffff984 */ /* 0x000fe20000000800 */
[----:B------:R-:W-:Y:S01]  /*a4f0*/  @!PT LDS RZ, [RZ] ;  /* 0x00000000fffff984 */ /* 0x000fe20000000800 */
[----:B------:R-:W-:Y:S01]  /*a500*/  @!PT LDS RZ, [RZ] ;  /* 0x00000000fffff984 */ /* 0x000fe20000000800 */
[----:B------:R1:W-:Y:S01]  /*a510*/  LDGSTS.E [R7+0x48000], desc[UR40][R200.64], P2 ;  /* 0x48000000c8077fae */ /* 0x0003e200091a1028 */
[----:B------:R-:W-:-:S03]  /*a520*/  ISETP.NE.U32.AND P2, PT, R252, RZ, PT ;  /* 0x000000fffc00720c */ /* 0x000fc60003f45070 */
[----:B------:R-:W3:Y:S04]  /*a530*/  LDL.LU R252, [R1+0x80] ;  /* 0x0000800001fc7983 */ /* 0x000ee80000300800 */
[----:B------:R1:W-:Y:S01]  /*a540*/  LDGSTS.E [R7+0x48008], desc[UR40][R202.64], P5 ;  /* 0x48008000ca077fae */ /* 0x0003e2000a9a1028 */
[----:B------:R-:W-:-:S03]  /*a550*/  ISETP.NE.U32.AND P5, PT, R233, RZ, PT ;  /* 0x000000ffe900720c */ /* 0x000fc60003fa5070 */
[----:B------:R-:W3:Y:S04]  /*a560*/  LDL.LU R233, [R1+0x84] ;  /* 0x0000840001e97983 */ /* 0x000ee80000300800 */
[----:B------:R1:W-:Y:S01]  /*a570*/  LDGSTS.E [R7+0x4a000], desc[UR40][R168.64], P2 ;  /* 0x4a000000a8077fae */ /* 0x0003e200091a1028 */
[----:B------:R-:W-:-:S03]  /*a580*/  ISETP.NE.U32.AND P2, PT, R6, RZ, PT ;  /* 0x000000ff0600720c */ /* 0x000fc60003f45070 */
[----:B------:R-:W3:Y:S01]  /*a590*/  LDL.LU R6, [R1+0x88] ;  /* 0x0000880001067983 */ /* 0x000ee20000300800 */
[----:B------:R-:W-:-:S05]  /*a5a0*/  IMAD.WIDE R170, R26, 0x4, R170 ;  /* 0x000000041aaa7825 */ /* 0x000fca00078e02aa */
[----:B------:R1:W-:Y:S01]  /*a5b0*/  LDGSTS.E [R7+0x4a008], desc[UR40][R170.64], P5 ;  /* 0x4a008000aa077fae */ /* 0x0003e2000a9a1028 */
[----:B------:R-:W-:-:S03]  /*a5c0*/  ISETP.NE.U32.AND P5, PT, R234, RZ, PT ;  /* 0x000000ffea00720c */ /* 0x000fc60003fa5070 */
[----:B------:R-:W3:Y:S01]  /*a5d0*/  LDL.LU R234, [R1+0x8c] ;  /* 0x00008c0001ea7983 */ /* 0x000ee20000300800 */
[----:B------:R-:W-:-:S04]  /*a5e0*/  IMAD.WIDE R204, R26, 0x4, R204 ;  /* 0x000000041acc7825 */ /* 0x000fc800078e02cc */
[----:B------:R-:W-:Y:S01]  /*a5f0*/  IMAD.WIDE R206, R26, 0x4, R206 ;  /* 0x000000041ace7825 */ /* 0x000fe200078e02ce */
[----:B------:R1:W-:Y:S01]  /*a600*/  LDGSTS.E [R30+0x48000], desc[UR40][R204.64], P2 ;  /* 0x48000000cc1e7fae */ /* 0x0003e200091a1028 */
[----:B------:R-:W-:-:S03]  /*a610*/  ISETP.NE.U32.AND P2, PT, R5, RZ, PT ;  /* 0x000000ff0500720c */ /* 0x000fc60003f45070 */
[----:B------:R1:W-:Y:S01]  /*a620*/  LDGSTS.E [R30+0x48008], desc[UR40][R206.64], P5 ;  /* 0x48008000ce1e7fae */ /* 0x0003e2000a9a1028 */
[----:B------:R-:W-:-:S03]  /*a630*/  ISETP.NE.U32.AND P5, PT, R242, RZ, PT ;  /* 0x000000fff200720c */ /* 0x000fc60003fa5070 */
[----:B------:R-:W3:Y:S04]  /*a640*/  LDL.LU R5, [R1+0x90] ;  /* 0x0000900001057983 */ /* 0x000ee80000300800 */
[----:B------:R-:W3:Y:S01]  /*a650*/  LDL.LU R242, [R1+0x94] ;  /* 0x0000940001f27983 */ /* 0x000ee20000300800 */
[----:B------:R-:W-:-:S03]  /*a660*/  IMAD.WIDE R172, R26, 0x4, R172 ;  /* 0x000000041aac7825 */ /* 0x000fc600078e02ac */
[----:B------:R-:W3:Y:S01]  /*a670*/  LDL.LU R235, [R1+0x98] ;  /* 0x0000980001eb7983 */ /* 0x000ee20000300800 */
[----:B------:R-:W-:-:S03]  /*a680*/  IMAD.WIDE R174, R26, 0x4, R174 ;  /* 0x000000041aae7825 */ /* 0x000fc600078e02ae */
[----:B------:R1:W-:Y:S04]  /*a690*/  LDGSTS.E [R30+0x4a000], desc[UR40][R172.64], P2 ;  /* 0x4a000000ac1e7fae */ /* 0x0003e800091a1028 */
[----:B------:R1:W-:Y:S01]  /*a6a0*/  LDGSTS.E [R30+0x4a008], desc[UR40][R174.64], P5 ;  /* 0x4a008000ae1e7fae */ /* 0x0003e2000a9a1028 */
[----:B------:R-:W-:-:S04]  /*a6b0*/  IMAD.WIDE R208, R26, 0x4, R208 ;  /* 0x000000041ad07825 */ /* 0x000fc800078e02d0 */
[----:B------:R-:W-:-:S04]  /*a6c0*/  IMAD.WIDE R210, R26, 0x4, R210 ;  /* 0x000000041ad27825 */ /* 0x000fc800078e02d2 */
[----:B------:R-:W-:Y:S01]  /*a6d0*/  IMAD.WIDE R176, R26, 0x4, R176 ;  /* 0x000000041ab07825 */ /* 0x000fe200078e02b0 */
[----:B--2---:R-:W-:Y:S02]  /*a6e0*/  ISETP.NE.U32.AND P2, PT, R244, RZ, PT ;  /* 0x000000fff400720c */ /* 0x004fe40003f45070 */
[----:B----4-:R-:W-:Y:S02]  /*a6f0*/  ISETP.NE.U32.AND P5, PT, R240, RZ, PT ;  /* 0x000000fff000720c */ /* 0x010fe40003fa5070 */
[----:B------:R-:W2:Y:S09]  /*a700*/  LDL.LU R240, [R1+0x9c] ;  /* 0x00009c0001f07983 */ /* 0x000eb20000300800 */
[----:B------:R4:W-:Y:S04]  /*a710*/  LDGSTS.E [R31+0x48000], desc[UR40][R208.64], P2 ;  /* 0x48000000d01f7fae */ /* 0x0009e800091a1028 */
[----:B------:R1:W-:Y:S01]  /*a720*/  LDGSTS.E [R31+0x48008], desc[UR40][R210.64], P5 ;  /* 0x48008000d21f7fae */ /* 0x0003e2000a9a1028 */
[----:B---3--:R-:W-:-:S03]  /*a730*/  ISETP.NE.U32.AND P2, PT, R252, RZ, PT ;  /* 0x000000fffc00720c */ /* 0x008fc60003f45070 */
[----:B------:R-:W3:Y:S04]  /*a740*/  LDL.LU R252, [R1+0xa0] ;  /* 0x0000a00001fc7983 */ /* 0x000ee80000300800 */
[----:B------:R-:W4:Y:S06]  /*a750*/  LDL.LU R236, [R1+0xa4] ;  /* 0x0000a40001ec7983 */ /* 0x000f2c0000300800 */
[----:B------:R1:W-:Y:S01]  /*a760*/  LDGSTS.E [R31+0x4a000], desc[UR40][R176.64], P2 ;  /* 0x4a000000b01f7fae */ /* 0x0003e200091a1028 */
[----:B------:R-:W-:-:S03]  /*a770*/  ISETP.NE.U32.AND P2, PT, R6, RZ, PT ;  /* 0x000000ff0600720c */ /* 0x000fc60003f45070 */
[----:B------:R-:W4:Y:S01]  /*a780*/  LDL.LU R6, [R1+0xa8] ;  /* 0x0000a80001067983 */ /* 0x000f220000300800 */
[----:B------:R-:W-:-:S03]  /*a790*/  ISETP.NE.U32.AND P5, PT, R233, RZ, PT ;  /* 0x000000ffe900720c */ /* 0x000fc60003fa5070 */
[----:B------:R-:W4:Y:S01]  /*a7a0*/  LDL.LU R244, [R1+0xac] ;  /* 0x0000ac0001f47983 */ /* 0x000f220000300800 */
[----:B------:R-:W-:-:S03]  /*a7b0*/  IMAD.WIDE R178, R26, 0x4, R178 ;  /* 0x000000041ab27825 */ /* 0x000fc600078e02b2 */
[----:B------:R-:W4:Y:S06]  /*a7c0*/  LDL.LU R233, [R1+0xb0] ;  /* 0x0000b00001e97983 */ /* 0x000f2c0000300800 */
        /* <DEDUP_REMOVED lines=11> */
[----:B------:R-:W-:-:S04]  /*a880*/  IMAD.WIDE R180, R26, 0x4, R180 ;  /* 0x000000041ab47825 */ /* 0x000fc800078e02b4 */
[----:B------:R-:W-:Y:S01]  /*a890*/  IMAD.WIDE R182, R26, 0x4, R182 ;  /* 0x000000041ab67825 */ /* 0x000fe200078e02b6 */
[----:B------:R1:W-:Y:S01]  /*a8a0*/  LDGSTS.E [R23+0x4a000], desc[UR40][R180.64], P2 ;  /* 0x4a000000b4177fae */ /* 0x0003e200091a1028 */
[----:B------:R-:W-:-:S03]  /*a8b0*/  ISETP.NE.U32.AND P2, PT, R235, RZ, PT ;  /* 0x000000ffeb00720c */ /* 0x000fc60003f45070 */
[----:B------:R1:W-:Y:S01]  /*a8c0*/  LDGSTS.E [R23+0x4a008], desc[UR40][R182.64], P5 ;  /* 0x4a008000b6177fae */ /* 0x0003e2000a9a1028 */
[----:B------:R-:W-:-:S09]  /*a8d0*/  IMAD.WIDE R216, R26, 0x4, R216 ;  /* 0x000000041ad87825 */ /* 0x000fd200078e02d8 */
[----:B------:R1:W-:Y:S01]  /*a8e0*/  LDGSTS.E [R25+0x48000], desc[UR40][R216.64], P2 ;  /* 0x48000000d8197fae */ /* 0x0003e200091a1028 */
[----:B------:R-:W-:-:S04]  /*a8f0*/  IMAD.WIDE R218, R26, 0x4, R218 ;  /* 0x000000041ada7825 */ /* 0x000fc800078e02da */
[----:B------:R-:W-:Y:S01]  /*a900*/  IMAD.WIDE R184, R26, 0x4, R184 ;  /* 0x000000041ab87825 */ /* 0x000fe200078e02b8 */
[----:B--2---:R-:W-:Y:S02]  /*a910*/  ISETP.NE.U32.AND P5, PT, R240, RZ, PT ;  /* 0x000000fff000720c */ /* 0x004fe40003fa5070 */
[----:B------:R-:W2:Y:S11]  /*a920*/  LDL.LU R240, [R1+0xc0] ;  /* 0x0000c00001f07983 */ /* 0x000eb60000300800 */
[----:B------:R1:W-:Y:S01]  /*a930*/  LDGSTS.E [R25+0x48008], desc[UR40][R218.64], P5 ;  /* 0x48008000da197fae */ /* 0x0003e2000a9a1028 */
[----:B---3--:R-:W-:-:S03]  /*a940*/  ISETP.NE.U32.AND P2, PT, R252, RZ, PT ;  /* 0x000000fffc00720c */ /* 0x008fc60003f45070 */
[----:B------:R-:W3:Y:S10]  /*a950*/  LDL.LU R252, [R1+0xc4] ;  /* 0x0000c40001fc7983 */ /* 0x000ef40000300800 */
[----:B------:R1:W-:Y:S01]  /*a960*/  LDGSTS.E [R25+0x4a000], desc[UR40][R184.64], P2 ;  /* 0x4a000000b8197fae */ /* 0x0003e200091a1028 */
[----:B----4-:R-:W-:-:S03]  /*a970*/  ISETP.NE.U32.AND P2, PT, R6, RZ, PT ;  /* 0x000000ff0600720c */ /* 0x010fc60003f45070 */
[----:B------:R-:W4:Y:S01]  /*a980*/  LDL.LU R6, [R1+0xc8] ;  /* 0x0000c80001067983 */ /* 0x000f220000300800 */
[----:B------:R-:W-:Y:S01]  /*a990*/  ISETP.NE.U32.AND P5, PT, R236, RZ, PT ;  /* 0x000000ffec00720c */ /* 0x000fe20003fa5070 */
[----:B------:R-:W-:-:S04]  /*a9a0*/  IMAD.WIDE R186, R26, 0x4, R186 ;  /* 0x000000041aba7825 */ /* 0x000fc800078e02ba */
[----:B------:R-:W-:-:S08]  /*a9b0*/  IMAD.WIDE R220, R26, 0x4, R220 ;  /* 0x000000041adc7825 */ /* 0x000fd000078e02dc */
[----:B------:R1:W-:Y:S01]  /*a9c0*/  LDGSTS.E [R25+0x4a008], desc[UR40][R186.64], P5 ;  /* 0x4a008000ba197fae */ /* 0x0003e2000a9a1028 */
[----:B------:R-:W-:Y:S01]  /*a9d0*/  ISETP.NE.U32.AND P5, PT, R244, RZ, PT ;  /* 0x000000fff400720c */ /* 0x000fe20003fa5070 */
[C---:B------:R-:W-:Y:S02]  /*a9e0*/  IMAD.WIDE R222, R26.reuse, 0x4, R222 ;  /* 0x000000041ade7825 */ /* 0x040fe400078e02de */
[----:B------:R1:W-:Y:S01]  /*a9f0*/  LDGSTS.E [R224+0x48000], desc[UR40][R220.64], P2 ;  /* 0x48000000dce07fae */ /* 0x0003e200091a1028 */
[----:B------:R-:W-:Y:S01]  /*aa00*/  ISETP.NE.U32.AND P2, PT, R233, RZ, PT ;  /* 0x000000ffe900720c */ /* 0x000fe20003f45070 */
[----:B------:R-:W-:-:S08]  /*aa10*/  IMAD.WIDE R188, R26, 0x4, R188 ;  /* 0x000000041abc7825 */ /* 0x000fd000078e02bc */
[----:B------:R1:W-:Y:S01]  /*aa20*/  LDGSTS.E [R224+0x48008], desc[UR40][R222.64], P5 ;  /* 0x48008000dee07fae */ /* 0x0003e2000a9a1028 */
[----:B------:R-:W-:Y:S01]  /*aa30*/  ISETP.NE.U32.AND P5, PT, R234, RZ, PT ;  /* 0x000000ffea00720c */ /* 0x000fe20003fa5070 */
[C---:B------:R-:W-:Y:S02]  /*aa40*/  IMAD.WIDE R190, R26.reuse, 0x4, R190 ;  /* 0x000000041abe7825 */ /* 0x040fe400078e02be */
[----:B------:R1:W-:Y:S01]  /*aa50*/  LDGSTS.E [R224+0x4a000], desc[UR40][R188.64], P2 ;  /* 0x4a000000bce07fae */ /* 0x0003e200091a1028 */
[----:B------:R-:W-:Y:S01]  /*aa60*/  ISETP.NE.U32.AND P2, PT, R5, RZ, PT ;  /* 0x000000ff0500720c */ /* 0x000fe20003f45070 */
[----:B------:R-:W-:Y:S02]  /*aa70*/  IMAD.WIDE R160, R26, 0x4, R160 ;  /* 0x000000041aa07825 */ /* 0x000fe400078e02a0 */
[----:B------:R-:W4:Y:S06]  /*aa80*/  LDL.LU R5, [R1+0x1d0] ;  /* 0x0001d00001057983 */ /* 0x000f2c0000300800 */
[----:B------:R1:W-:Y:S01]  /*aa90*/  LDGSTS.E [R224+0x4a008], desc[UR40][R190.64], P5 ;  /* 0x4a008000bee07fae */ /* 0x0003e2000a9a1028 */
[----:B------:R-:W-:Y:S01]  /*aaa0*/  ISETP.NE.U32.AND P5, PT, R242, RZ, PT ;  /* 0x000000fff200720c */ /* 0x000fe20003fa5070 */
[----:B------:R-:W-:-:S02]  /*aab0*/  IMAD.WIDE R162, R26, 0x4, R162 ;  /* 0x000000041aa27825 */ /* 0x000fc400078e02a2 */
[----:B------:R1:W-:Y:S01]  /*aac0*/  LDGSTS.E [R22+0x48000], desc[UR40][R160.64], P2 ;  /* 0x48000000a0167fae */ /* 0x0003e200091a1028 */
[----:B------:R-:W-:-:S03]  /*aad0*/  LOP3.LUT P2, RZ, R251, 0x400, RZ, 0xc0, !PT ;  /* 0x00000400fbff7812 */ /* 0x000fc6000784c0ff */
[----:B------:R-:W4:Y:S06]  /*aae0*/  LDL.LU R242, [R1+0x1cc] ;  /* 0x0001cc0001f27983 */ /* 0x000f2c0000300800 */
[----:B------:R1:W-:Y:S01]  /*aaf0*/  LDGSTS.E [R22+0x48008], desc[UR40][R162.64], P5 ;  /* 0x48008000a2167fae */ /* 0x0003e2000a9a1028 */
[----:B------:R-:W-:-:S04]  /*ab00*/  IMAD.WIDE R192, R26, 0x4, R192 ;  /* 0x000000041ac07825 */ /* 0x000fc800078e02c0 */
[C---:B------:R-:W-:Y:S01]  /*ab10*/  IMAD.WIDE R194, R26.reuse, 0x4, R194 ;  /* 0x000000041ac27825 */ /* 0x040fe200078e02c2 */
[----:B------:R1:W-:Y:S03]  /*ab20*/  LDGSTS.E [R22+0x4a000], desc[UR40][R192.64], P2 ;  /* 0x4a000000c0167fae */ /* 0x0003e600091a1028 */
[----:B------:R-:W-:-:S04]  /*ab30*/  IMAD.WIDE R164, R26, 0x4, R164 ;  /* 0x000000041aa47825 */ /* 0x000fc800078e02a4 */
[----:B------:R-:W-:Y:S01]  /*ab40*/  IMAD.WIDE R166, R26, 0x4, R166 ;  /* 0x000000041aa67825 */ /* 0x000fe200078e02a6 */
[----:B--2---:R-:W-:Y:S02]  /*ab50*/  ISETP.NE.U32.AND P5, PT, R240, RZ, PT ;  /* 0x000000fff000720c */ /* 0x004fe40003fa5070 */
[----:B------:R-:W2:Y:S11]  /*ab60*/  LDL.LU R240, [R1+0x1d4] ;  /* 0x0001d40001f07983 */ /* 0x000eb60000300800 */
[----:B------:R1:W-:Y:S04]  /*ab70*/  LDGSTS.E [R22+0x4a008], desc[UR40][R194.64], P5 ;  /* 0x4a008000c2167fae */ /* 0x0003e8000a9a1028 */
[----:B------:R1:W-:Y:S01]  /*ab80*/  LDGSTS.E [R27+0x48000], desc[UR40][R164.64], P3 ;  /* 0x48000000a41b7fae */ /* 0x0003e200099a1028 */
[----:B---3--:R-:W-:-:S03]  /*ab90*/  ISETP.NE.U32.AND P5, PT, R252, RZ, PT ;  /* 0x000000fffc00720c */ /* 0x008fc60003fa5070 */
[----:B------:R-:W3:Y:S10]  /*aba0*/  LDL.LU R252, [R1+0x1d8] ;  /* 0x0001d80001fc7983 */ /* 0x000ef40000300800 */
[----:B------:R1:W-:Y:S01]  /*abb0*/  LDGSTS.E [R27+0x48008], desc[UR40][R166.64], P5 ;  /* 0x48008000a61b7fae */ /* 0x0003e2000a9a1028 */
[----:B----4-:R-:W-:-:S03]  /*abc0*/  ISETP.NE.U32.AND P5, PT, R6, RZ, PT ;  /* 0x000000ff0600720c */ /* 0x010fc60003fa5070 */
[----:B------:R-:W4:Y:S01]  /*abd0*/  LDL.LU R6, [R1+0x1dc] ;  /* 0x0001dc0001067983 */ /* 0x000f220000300800 */
[----:B------:R-:W-:-:S03]  /*abe0*/  IMAD.WIDE R196, R26, 0x4, R196 ;  /* 0x000000041ac47825 */ /* 0x000fc600078e02c4 */
[----:B------:R-:W3:Y:S04]  /*abf0*/  LDL.LU R233, [R1+0x1e0] ;  /* 0x0001e00001e97983 */ /* 0x000ee80000300800 */
[----:B------:R1:W-:Y:S01]  /*ac00*/  LDGSTS.E [R27+0x4a000], desc[UR40][R196.64], P4 ;  /* 0x4a000000c41b7fae */ /* 0x0003e2000a1a1028 */
[----:B------:R-:W-:Y:S01]  /*ac10*/  LOP3.LUT P4, RZ, R251, 0x80, RZ, 0xc0, !PT ;  /* 0x00000080fbff7812 */ /* 0x000fe2000788c0ff */
[----:B------:R-:W-:Y:S02]  /*ac20*/  IMAD.WIDE R198, R26, 0x4, R198 ;  /* 0x000000041ac67825 */ /* 0x000fe400078e02c6 */
[----:B------:R-:W4:Y:S02]  /*ac30*/  LDL.LU R236, [R1+0x1e4] ;  /* 0x0001e40001ec7983 */ /* 0x000f240000300800 */
[----:B------:R-:W-:-:S02]  /*ac40*/  IMAD.WIDE R70, R15, 0x4, R70 ;  /* 0x000000040f467825 */ /* 0x000fc400078e0246 */
[----:B------:R1:W-:Y:S02]  /*ac50*/  LDGSTS.E [R27+0x4a008], desc[UR40][R198.64], P5 ;  /* 0x4a008000c61b7fae */ /* 0x0003e4000a9a1028 */
[C---:B------:R-:W-:Y:S02]  /*ac60*/  IMAD.WIDE R62, R15.reuse, 0x4, R62 ;  /* 0x000000040f3e7825 */ /* 0x040fe400078e023e */
[----:B------:R-:W0:Y:S02]  /*ac70*/  LDGDEPBAR ;  /* 0x00000000000079af */ /* 0x000e240000000000 */
[C---:B------:R-:W-:Y:S02]  /*ac80*/  IMAD.WIDE R54, R15.reuse, 0x4, R54 ;  /* 0x000000040f367825 */ /* 0x040fe400078e0236 */
[----:B------:R1:W-:Y:S02]  /*ac90*/  LDGSTS.E [R28+0x10000], desc[UR40][R70.64], P4 ;  /* 0x10000000461c7fae */ /* 0x0003e4000a1a1028 */
[----:B------:R-:W-:-:S02]  /*aca0*/  IMAD.WIDE R46, R15, 0x4, R46 ;  /* 0x000000040f2e7825 */ /* 0x000fc400078e022e */
[----:B------:R1:W-:Y:S02]  /*acb0*/  LDGSTS.E [R28+0x10400], desc[UR40][R62.64], P4 ;  /* 0x104000003e1c7fae */ /* 0x0003e4000a1a1028 */
[C---:B------:R-:W-:Y:S02]  /*acc0*/  IMAD.WIDE R38, R15.reuse, 0x4, R38 ;  /* 0x000000040f267825 */ /* 0x040fe400078e0226 */
[----:B------:R1:W-:Y:S02]  /*acd0*/  LDGSTS.E [R28+0x10800], desc[UR40][R54.64], P4 ;  /* 0x10800000361c7fae */ /* 0x0003e4000a1a1028 */
        /* <DEDUP_REMOVED lines=117> */
[----:B------:R1:W-:Y:S04]  /*b430*/  LDGSTS.E [R226+0x13700], desc[UR40][R142.64], P4 ;  /* 0x137000008ee27fae */ /* 0x0003e8000a1a1028 */
[----:B------:R1:W-:Y:S04]  /*b440*/  LDGSTS.E [R226+0x13b00], desc[UR40][R150.64], P4 ;  /* 0x13b0000096e27fae */ /* 0x0003e8000a1a1028 */
[----:B------:R1:W-:Y:S04]  /*b450*/  LDGSTS.E [R226+0x13f00], desc[UR40][R158.64], P4 ;  /* 0x13f000009ee27fae */ /* 0x0003e8000a1a1028 */
[----:B------:R-:W4:Y:S04]  /*b460*/  LDL.LU R234, [R1+0x1ec] ;  /* 0x0001ec0001ea7983 */ /* 0x000f280000300800 */
[----:B------:R-:W0:Y:S01]  /*b470*/  LDGDEPBAR ;  /* 0x00000000000079af */ /* 0x000e220000000000 */
[----:B------:R-:W-:-:S02]  /*b480*/  ISETP.NE.U32.AND P4, PT, R5, RZ, PT ;  /* 0x000000ff0500720c */ /* 0x000fc40003f85070 */
[----:B------:R-:W-:Y:S01]  /*b490*/  ISETP.NE.U32.AND P5, PT, R242, RZ, PT ;  /* 0x000000fff200720c */ /* 0x000fe20003fa5070 */
[----:B------:R-:W4:Y:S04]  /*b4a0*/  LDL.LU R5, [R1+0x1f0] ;  /* 0x0001f00001057983 */ /* 0x000f280000300800 */
        /* <DEDUP_REMOVED lines=9> */
[----:B--2---:R-:W-:-:S03]  /*b540*/  ISETP.NE.U32.AND P4, PT, R240, RZ, PT ;  /* 0x000000fff000720c */ /* 0x004fc60003f85070 */
[----:B------:R2:W-:Y:S01]  /*b550*/  LDGSTS.E [R7+0x4c008], desc[UR40][R202.64], P5 ;  /* 0x4c008000ca077fae */ /* 0x0005e2000a9a1028 */
[----:B---3--:R-:W-:-:S03]  /*b560*/  ISETP.NE.U32.AND P5, PT, R252, RZ, PT ;  /* 0x000000fffc00720c */ /* 0x008fc60003fa5070 */
[----:B------:R-:W3:Y:S04]  /*b570*/  LDL.LU R240, [R1+0x1f8] ;  /* 0x0001f80001f07983 */ /* 0x000ee80000300800 */
[----:B------:R-:W2:Y:S04]  /*b580*/  LDL.LU R252, [R1+0x1fc] ;  /* 0x0001fc0001fc7983 */ /* 0x000ea80000300800 */
[----:B------:R1:W-:Y:S01]  /*b590*/  LDGSTS.E [R7+0x4e000], desc[UR40][R168.64], P4 ;  /* 0x4e000000a8077fae */ /* 0x0003e2000a1a1028 */
[----:B----4-:R-:W-:-:S03]  /*b5a0*/  ISETP.NE.U32.AND P4, PT, R6, RZ, PT ;  /* 0x000000ff0600720c */ /* 0x010fc60003f85070 */
[----:B------:R-:W4:Y:S01]  /*b5b0*/  LDL.LU R6, [R1+0x200] ;  /* 0x0002000001067983 */ /* 0x000f220000300800 */
[----:B------:R-:W-:-:S03]  /*b5c0*/  IMAD.WIDE R170, R26, 0x4, R170 ;  /* 0x000000041aaa7825 */ /* 0x000fc600078e02aa */
[----:B------:R-:W4:Y:S04]  /*b5d0*/  LDL.LU R244, [R1+0x204] ;  /* 0x0002040001f47983 */ /* 0x000f280000300800 */
[----:B------:R1:W-:Y:S01]  /*b5e0*/  LDGSTS.E [R7+0x4e008], desc[UR40][R170.64], P5 ;  /* 0x4e008000aa077fae */ /* 0x0003e2000a9a1028 */
[----:B------:R-:W-:Y:S01]  /*b5f0*/  ISETP.NE.U32.AND P5, PT, R233, RZ, PT ;  /* 0x000000ffe900720c */ /* 0x000fe20003fa5070 */
[C---:B------:R-:W-:Y:S02]  /*b600*/  IMAD.WIDE R204, R26.reuse, 0x4, R204 ;  /* 0x000000041acc7825 */ /* 0x040fe400078e02cc */
[----:B------:R-:W4:Y:S02]  /*b610*/  LDL.LU R233, [R1+0x208] ;  /* 0x0002080001e97983 */ /* 0x000f240000300800 */
[----:B------:R-:W-:-:S02]  /*b620*/  IMAD.WIDE R206, R26, 0x4, R206 ;  /* 0x000000041ace7825 */ /* 0x000fc400078e02ce */
[----:B------:R1:W-:Y:S01]  /*b630*/  LDGSTS.E [R30+0x4c000], desc[UR40][R204.64], P4 ;  /* 0x4c000000cc1e7fae */ /* 0x0003e2000a1a1028 */
[----:B------:R-:W-:-:S05]  /*b640*/  ISETP.NE.U32.AND P4, PT, R236, RZ, PT ;  /* 0x000000ffec00720c */ /* 0x000fca0003f85070 */
[----:B------:R1:W-:Y:S01]  /*b650*/  LDGSTS.E [R30+0x4c008], desc[UR40][R206.64], P5 ;  /* 0x4c008000ce1e7fae */ /* 0x0003e2000a9a1028 */
[----:B------:R-:W-:-:S04]  /*b660*/  IMAD.WIDE R172, R26, 0x4, R172 ;  /* 0x000000041aac7825 */ /* 0x000fc800078e02ac */
[----:B------:R-:W-:-:S03]  /*b670*/  IMAD.WIDE R174, R26, 0x4, R174 ;  /* 0x000000041aae7825 */ /* 0x000fc600078e02ae */
[----:B------:R1:W-:Y:S01]  /*b680*/  LDGSTS.E [R30+0x4e000], desc[UR40][R172.64], P4 ;  /* 0x4e000000ac1e7fae */ /* 0x0003e2000a1a1028 */
[----:B------:R-:W-:-:S04]  /*b690*/  IMAD.WIDE R208, R26, 0x4, R208 ;  /* 0x000000041ad07825 */ /* 0x000fc800078e02d0 */
[----:B------:R-:W-:-:S04]  /*b6a0*/  IMAD.WIDE R210, R26, 0x4, R210 ;  /* 0x000000041ad27825 */ /* 0x000fc800078e02d2 */
[----:B------:R-:W-:Y:S01]  /*b6b0*/  IMAD.WIDE R176, R26, 0x4, R176 ;  /* 0x000000041ab07825 */ /* 0x000fe200078e02b0 */
[----:B------:R-:W-:Y:S02]  /*b6c0*/  ISETP.NE.U32.AND P5, PT, R234, RZ, PT ;  /* 0x000000ffea00720c */ /* 0x000fe40003fa5070 */
[----:B------:R-:W4:Y:S01]  /*b6d0*/  LDL.LU R234, [R1+0x20c] ;  /* 0x00020c0001ea7983 */ /* 0x000f220000300800 */
[----:B------:R-:W-:-:S03]  /*b6e0*/  ISETP.NE.U32.AND P4, PT, R5, RZ, PT ;  /* 0x000000ff0500720c */ /* 0x000fc60003f85070 */
[----:B------:R-:W4:Y:S07]  /*b6f0*/  LDL.LU R5, [R1+0x210] ;  /* 0x0002100001057983 */ /* 0x000f2e0000300800 */
[----:B------:R1:W-:Y:S01]  /*b700*/  LDGSTS.E [R30+0x4e008], desc[UR40][R174.64], P5 ;  /* 0x4e008000ae1e7fae */ /* 0x0003e2000a9a1028 */
[----:B------:R-:W-:-:S03]  /*b710*/  ISETP.NE.U32.AND P5, PT, R242, RZ, PT ;  /* 0x000000fff200720c */ /* 0x000fc60003fa5070 */
[----:B------:R-:W4:Y:S04]  /*b720*/  LDL.LU R242, [R1+0x214] ;  /* 0x0002140001f27983 */ /* 0x000f280000300800 */
[----:B------:R1:W-:Y:S06]  /*b730*/  LDGSTS.E [R31+0x4c000], desc[UR40][R208.64], P4 ;  /* 0x4c000000d01f7fae */ /* 0x0003ec000a1a1028 */
[----:B------:R1:W-:Y:S01]  /*b740*/  LDGSTS.E [R31+0x4c008], desc[UR40][R210.64], P5 ;  /* 0x4c008000d21f7fae */ /* 0x0003e2000a9a1028 */
[----:B---3--:R-:W-:-:S03]  /*b750*/  ISETP.NE.U32.AND P4, PT, R240, RZ, PT ;  /* 0x000000fff000720c */ /* 0x008fc60003f85070 */
[----:B------:R-:W3:Y:S01]  /*b760*/  LDL.LU R240, [R1+0x21c] ;  /* 0x00021c0001f07983 */ /* 0x000ee20000300800 */
[----:B--2---:R-:W-:-:S03]  /*b770*/  ISETP.NE.U32.AND P5, PT, R252, RZ, PT ;  /* 0x000000fffc00720c */ /* 0x004fc60003fa5070 */
[----:B------:R-:W2:Y:S06]  /*b780*/  LDL.LU R252, [R1+0x220] ;  /* 0x0002200001fc7983 */ /* 0x000eac0000300800 */
[----:B------:R1:W-:Y:S01]  /*b790*/  LDGSTS.E [R31+0x4e000], desc[UR40][R176.64], P4 ;  /* 0x4e000000b01f7fae */ /* 0x0003e2000a1a1028 */
[----:B----4-:R-:W-:-:S03]  /*b7a0*/  ISETP.NE.U32.AND P4, PT, R6, RZ, PT ;  /* 0x000000ff0600720c */ /* 0x010fc60003f85070 */
[----:B------:R-:W4:Y:S04]  /*b7b0*/  LDL.LU R6, [R1+0x224] ;  /* 0x0002240001067983 */ /* 0x000f280000300800 */
[----:B------:R-:W4:Y:S04]  /*b7c0*/  LDL.LU R250, [R1+0x228] ;  /* 0x0002280001fa7983 */ /* 0x000f280000300800 */
[----:B------:R-:W4:Y:S01]  /*b7d0*/  LDL.LU R235, [R1+0x22c] ;  /* 0x00022c0001eb7983 */ /* 0x000f220000300800 */
[----:B------:R-:W-:-:S03]  /*b7e0*/  IMAD.WIDE R178, R26, 0x4, R178 ;  /* 0x000000041ab27825 */ /* 0x000fc600078e02b2 */
        /* <DEDUP_REMOVED lines=8> */
[----:B------:R1:W-:Y:S04]  /*b870*/  LDGSTS.E [R23+0x4c008], desc[UR40][R214.64], P5 ;  /* 0x4c008000d6177fae */ /* 0x0003e8000a9a1028 */
[----:B------:R-:W4:Y:S01]  /*b880*/  LDL.LU R233, [R1+0x238] ;  /* 0x0002380001e97983 */ /* 0x000f220000300800 */
[----:B------:R-:W-:-:S04]  /*b890*/  IMAD.WIDE R180, R26, 0x4, R180 ;  /* 0x000000041ab47825 */ /* 0x000fc800078e02b4 */
[C---:B------:R-:W-:Y:S01]  /*b8a0*/  IMAD.WIDE R182, R26.reuse, 0x4, R182 ;  /* 0x000000041ab67825 */ /* 0x040fe200078e02b6 */
[----:B------:R1:W-:Y:S03]  /*b8b0*/  LDGSTS.E [R23+0x4e000], desc[UR40][R180.64], P4 ;  /* 0x4e000000b4177fae */ /* 0x0003e6000a1a1028 */
        /* <DEDUP_REMOVED lines=18> */
[----:B------:R-:W4:Y:S01]  /*b9e0*/  LDL.LU R6, [R1+0x24c] ;  /* 0x00024c0001067983 */ /* 0x000f220000300800 */
[----:B------:R-:W-:-:S04]  /*b9f0*/  IMAD.WIDE R186, R26, 0x4, R186 ;  /* 0x000000041aba7825 */ /* 0x000fc800078e02ba */
[----:B------:R-:W-:Y:S01]  /*ba00*/  IMAD.WIDE R220, R26, 0x4, R220 ;  /* 0x000000041adc7825 */ /* 0x000fe200078e02dc */
[----:B------:R1:W-:Y:S01]  /*ba10*/  LDGSTS.E [R25+0x4e008], desc[UR40][R186.64], P5 ;  /* 0x4e008000ba197fae */ /* 0x0003e2000a9a1028 */
[----:B------:R-:W-:-:S03]  /*ba20*/  ISETP.NE.U32.AND P5, PT, R250, RZ, PT ;  /* 0x000000fffa00720c */ /* 0x000fc60003fa5070 */
[----:B------:R1:W-:Y:S01]  /*ba30*/  LDGSTS.E [R224+0x4c000], desc[UR40][R220.64], P4 ;  /* 0x4c000000dce07fae */ /* 0x0003e2000a1a1028 */
[----:B------:R-:W-:Y:S01]  /*ba40*/  ISETP.NE.U32.AND P4, PT, R235, RZ, PT ;  /* 0x000000ffeb00720c */ /* 0x000fe20003f85070 */
[----:B------:R-:W-:-:S04]  /*ba50*/  IMAD.WIDE R222, R26, 0x4, R222 ;  /* 0x000000041ade7825 */ /* 0x000fc800078e02de */
[----:B------:R-:W-:-:S04]  /*ba60*/  IMAD.WIDE R188, R26, 0x4, R188 ;  /* 0x000000041abc7825 */ /* 0x000fc800078e02bc */
        /* <DEDUP_REMOVED lines=9> */
[----:B------:R-:W-:-:S04]  /*bb00*/  IMAD.WIDE R162, R26, 0x4, R162 ;  /* 0x000000041aa27825 */ /* 0x000fc800078e02a2 */
[----:B------:R-:W-:-:S05]  /*bb10*/  IMAD.WIDE R192, R26, 0x4, R192 ;  /* 0x000000041ac07825 */ /* 0x000fca00078e02c0 */
[----:B------:R1:W-:Y:S01]  /*bb20*/  LDGSTS.E [R22+0x4c008], desc[UR40][R162.64], P5 ;  /* 0x4c008000a2167fae */ /* 0x0003e2000a9a1028 */
[----:B------:R-:W-:-:S04]  /*bb30*/  IMAD.WIDE R194, R26, 0x4, R194 ;  /* 0x000000041ac27825 */ /* 0x000fc800078e02c2 */
[----:B------:R-:W-:-:S04]  /*bb40*/  IMAD.WIDE R164, R26, 0x4, R164 ;  /* 0x000000041aa47825 */ /* 0x000fc800078e02a4 */
[----:B------:R-:W-:Y:S01]  /*bb50*/  IMAD.WIDE R166, R26, 0x4, R166 ;  /* 0x000000041aa67825 */ /* 0x000fe200078e02a6 */
[----:B------:R-:W-:Y:S02]  /*bb60*/  ISETP.NE.U32.AND P4, PT, R234, RZ, PT ;  /* 0x000000ffea00720c */ /* 0x000fe40003f85070 */
[----:B------:R-:W-:Y:S02]  /*bb70*/  ISETP.NE.U32.AND P5, PT, R5, RZ, PT ;  /* 0x000000ff0500720c */ /* 0x000fe40003fa5070 */
[----:B------:R-:W4:Y:S09]  /*bb80*/  LDL.LU R5, [R1+0x2e4] ;  /* 0x0002e40001057983 */ /* 0x000f320000300800 */
        /* <DEDUP_REMOVED lines=12> */
[----:B------:R-:W-:Y:S01]  /*bc50*/  LOP3.LUT P3, RZ, R251, 0x100, RZ, 0xc0, !PT ;  /* 0x00000100fbff7812 */ /* 0x000fe2000786c0ff */
[C---:B------:R-:W-:Y:S02]  /*bc60*/  IMAD.WIDE R196, R26.reuse, 0x4, R196 ;  /* 0x000000041ac47825 */ /* 0x040fe400078e02c4 */
[----:B------:R-:W2:Y:S02]  /*bc70*/  LDL.LU R233, [R1+0x2f0] ;  /* 0x0002f00001e97983 */ /* 0x000ea40000300800 */
[----:B------:R-:W-:Y:S02]  /*bc80*/  IMAD.WIDE R198, R26, 0x4, R198 ;  /* 0x000000041ac67825 */ /* 0x000fe400078e02c6 */
[----:B------:R1:W-:Y:S02]  /*bc90*/  LDGSTS.E [R27+0x4e000], desc[UR40][R196.64], P4 ;  /* 0x4e000000c41b7fae */ /* 0x0003e4000a1a1028 */
        /* <DEDUP_REMOVED lines=129> */
[----:B------:R-:W4:Y:S04]  /*c4b0*/  LDL.LU R236, [R1+0x2f4] ;  /* 0x0002f40001ec7983 */ /* 0x000f280000300800 */
        /* <DEDUP_REMOVED lines=15> */
[----:B---3--:R-:W-:-:S03]  /*c5b0*/  ISETP.NE.U32.AND P4, PT, R240, RZ, PT ;  /* 0x000000fff000720c */ /* 0x008fc60003f85070 */
[----:B------:R3:W-:Y:S01]  /*c5c0*/  LDGSTS.E [R7+0x50008], desc[UR40][R202.64], P5 ;  /* 0x50008000ca077fae */ /* 0x0007e2000a9a1028 */
[----:B--2---:R-:W-:-:S03]  /*c5d0*/  ISETP.NE.U32.AND P5, PT, R252, RZ, PT ;  /* 0x000000fffc00720c */ /* 0x004fc60003fa5070 */
[----:B------:R-:W2:Y:S04]  /*c5e0*/  LDL.LU R240, [R1+0x304] ;  /* 0x0003040001f07983 */ /* 0x000ea80000300800 */
[----:B------:R-:W3:Y:S04]  /*c5f0*/  LDL.LU R252, [R1+0x308] ;  /* 0x0003080001fc7983 */ /* 0x000ee80000300800 */
        /* <DEDUP_REMOVED lines=10> */
[----:B------:R1:W-:Y:S06]  /*c6a0*/  LDGSTS.E [R30+0x50000], desc[UR40][R204.64], P4 ;  /* 0x50000000cc1e7fae */ /* 0x0003ec000a1a1028 */
[----:B------:R1:W-:Y:S01]  /*c6b0*/  LDGSTS.E [R30+0x50008], desc[UR40][R206.64], P5 ;  /* 0x50008000ce1e7fae */ /* 0x0003e2000a9a1028 */
[----:B------:R-:W-:-:S04]  /*c6c0*/  IMAD.WIDE R172, R26, 0x4, R172 ;  /* 0x000000041aac7825 */ /* 0x000fc800078e02ac */
[----:B------:R-:W-:-:S04]  /*c6d0*/  IMAD.WIDE R174, R26, 0x4, R174 ;  /* 0x000000041aae7825 */ /* 0x000fc800078e02ae */
        /* <DEDUP_REMOVED lines=9> */
[----:B------:R1:W-:Y:S01]  /*c770*/  LDGSTS.E [R30+0x52008], desc[UR40][R174.64], P5 ;  /* 0x52008000ae1e7fae */ /* 0x0003e2000a9a1028 */
[----:B------:R-:W-:-:S03]  /*c780*/  ISETP.NE.U32.AND P5, PT, R242, RZ, PT ;  /* 0x000000fff200720c */ /* 0x000fc60003fa5070 */
[----:B------:R-:W4:Y:S04]  /*c790*/  LDL.LU R242, [R1+0x320] ;  /* 0x0003200001f27983 */ /* 0x000f280000300800 */
[----:B------:R1:W-:Y:S06]  /*c7a0*/  LDGSTS.E [R31+0x50000], desc[UR40][R208.64], P4 ;  /* 0x50000000d01f7fae */ /* 0x0003ec000a1a1028 */
[----:B------:R1:W-:Y:S01]  /*c7b0*/  LDGSTS.E [R31+0x50008], desc[UR40][R210.64], P5 ;  /* 0x50008000d21f7fae */ /* 0x0003e2000a9a1028 */
[----:B--2---:R-:W-:-:S03]  /*c7c0*/  ISETP.NE.U32.AND P4, PT, R240, RZ, PT ;  /* 0x000000fff000720c */ /* 0x004fc60003f85070 */
[----:B------:R-:W2:Y:S01]  /*c7d0*/  LDL.LU R240, [R1+0x324] ;  /* 0x0003240001f07983 */ /* 0x000ea20000300800 */
[----:B---3--:R-:W-:-:S03]  /*c7e0*/  ISETP.NE.U32.AND P5, PT, R252, RZ, PT ;  /* 0x000000fffc00720c */ /* 0x008fc60003fa5070 */
[----:B------:R-:W3:Y:S06]  /*c7f0*/  LDL.LU R252, [R1+0x328] ;  /* 0x0003280001fc7983 */ /* 0x000eec0000300800 */
        /* <DEDUP_REMOVED lines=62> */
[----:B------:R-:W-:-:S11]  /*cbe0*/  ISETP.NE.U32.AND P5, PT, R5, RZ, PT ;  /* 0x000000ff0500720c */ /* 0x000fd60003fa5070 */
[----:B------:R1:W-:Y:S01]  /*cbf0*/  LDGSTS.E [R22+0x52000], desc[UR40][R192.64], P4 ;  /* 0x52000000c0167fae */ /* 0x0003e2000a1a1028 */
[----:B------:R-:W-:-:S03]  /*cc00*/  ISETP.NE.U32.AND P4, PT, R242, RZ, PT ;  /* 0x000000fff200720c */ /* 0x000fc60003f85070 */
[----:B------:R1:W-:Y:S10]  /*cc10*/  LDGSTS.E [R22+0x52008], desc[UR40][R194.64], P5 ;  /* 0x52008000c2167fae */ /* 0x0003f4000a9a1028 */
[----:B------:R1:W-:Y:S01]  /*cc20*/  LDGSTS.E [R27+0x50000], desc[UR40][R164.64], P4 ;  /* 0x50000000a41b7fae */ /* 0x0003e2000a1a1028 */
[----:B--2---:R-:W-:-:S02]  /*cc30*/  ISETP.NE.U32.AND P5, PT, R240, RZ, PT ;  /* 0x000000fff000720c */ /* 0x004fc40003fa5070 */
[----:B---3--:R-:W-:Y:S02]  /*cc40*/  ISETP.NE.U32.AND P4, PT, R252, RZ, PT ;  /* 0x000000fffc00720c */ /* 0x008fe40003f85070 */
[----:B------:R-:W2:Y:S04]  /*cc50*/  LDL.LU R252, [R1+0x370] ;  /* 0x0003700001fc7983 */ /* 0x000ea80000300800 */
[----:B------:R-:W3:Y:S05]  /*cc60*/  LDL.LU R244, [R1+0x368] ;  /* 0x0003680001f47983 */ /* 0x000eea0000300800 */
[----:B------:R1:W-:Y:S01]  /*cc70*/  LDGSTS.E [R27+0x50008], desc[UR40][R166.64], P5 ;  /* 0x50008000a61b7fae */ /* 0x0003e2000a9a1028 */
[----:B----4-:R-:W-:-:S03]  /*cc80*/  ISETP.NE.U32.AND P5, PT, R6, RZ, PT ;  /* 0x000000ff0600720c */ /* 0x010fc60003fa5070 */
[----:B------:R-:W4:Y:S01]  /*cc90*/  LDL.LU R6, [R1+0x36c] ;  /* 0x00036c0001067983 */ /* 0x000f220000300800 */
[----:B------:R-:W-:Y:S01]  /*cca0*/  LOP3.LUT P2, RZ, R251, 0x200, RZ, 0xc0, !PT ;  /* 0x00000200fbff7812 */ /* 0x000fe2000784c0ff */
[C---:B------:R-:W-:Y:S02]  /*ccb0*/  IMAD.WIDE R196, R26.reuse, 0x4, R196 ;  /* 0x000000041ac47825 */ /* 0x040fe400078e02c4 */
[----:B------:R-:W4:Y:S02]  /*ccc0*/  LDL.LU R233, [R1+0x374] ;  /* 0x0003740001e97983 */ /* 0x000f240000300800 */
        /* <DEDUP_REMOVED lines=105> */
[----:B------:R-:W4:Y:S02]  /*d360*/  LDL.LU R234, [R1+0x378] ;  /* 0x0003780001ea7983 */ /* 0x000f240000300800 */
        /* <DEDUP_REMOVED lines=28> */
[----:B------:R1:W-:Y:S04]  /*d530*/  LDGSTS.E [R226+0x23f00], desc[UR40][R158.64], P2 ;  /* 0x23f000009ee27fae */ /* 0x0003e800091a1028 */
[----:B------:R-:W0:Y:S01]  /*d540*/  LDGDEPBAR ;  /* 0x00000000000079af */ /* 0x000e220000000000 */
[----:B--2---:R-:W-:-:S03]  /*d550*/  ISETP.NE.U32.AND P4, PT, R252, RZ, PT ;  /* 0x000000fffc00720c */ /* 0x004fc60003f85070 */
[----:B------:R-:W2:Y:S04]  /*d560*/  LDL.LU R240, [R1+0x38c] ;  /* 0x00038c0001f07983 */ /* 0x000ea80000300800 */
[----:B------:R-:W2:Y:S01]  /*d570*/  LDL.LU R252, [R1+0x390] ;  /* 0x0003900001fc7983 */ /* 0x000ea20000300800 */
[----:B-1----:R-:W-:Y:S01]  /*d580*/  IMAD.WIDE R200, R26, 0x4, R200 ;  /* 0x000000041ac87825 */ /* 0x002fe200078e02c8 */
[----:B------:R-:W-:Y:S01]  /*d590*/  BAR.SYNC.DEFER_BLOCKING 0x0 ;  /* 0x0000000000007b1d */ /* 0x000fe20000010000 */
[----:B---3--:R-:W-:-:S05]  /*d5a0*/  ISETP.NE.U32.AND P5, PT, R244, RZ, PT ;  /* 0x000000fff400720c */ /* 0x008fca0003fa5070 */
[----:B------:R-:W3:Y:S04]  /*d5b0*/  LDL.LU R244, [R1+0x394] ;  /* 0x0003940001f47983 */ /* 0x000ee80000300800 */
[----:B------:R-:W-:Y:S01]  /*d5c0*/  @!PT LDS RZ, [RZ] ;  /* 0x00000000fffff984 */ /* 0x000fe20000000800 */
[----:B------:R-:W-:Y:S01]  /*d5d0*/  @!PT LDS RZ, [RZ] ;  /* 0x00000000fffff984 */ /* 0x000fe20000000800 */
[----:B------:R-:W-:Y:S01]  /*d5e0*/  @!PT LDS RZ, [RZ] ;  /* 0x00000000fffff984 */ /* 0x000fe20000000800 */
[----:B------:R1:W-:Y:S01]  /*d5f0*/  LDGSTS.E [R7+0x54000], desc[UR40][R200.64], P4 ;  /* 0x54000000c8077fae */ /* 0x0003e2000a1a1028 */
[----:B----4-:R-:W-:-:S03]  /*d600*/  ISETP.NE.U32.AND P4, PT, R6, RZ, PT ;  /* 0x000000ff0600720c */ /* 0x010fc60003f85070 */
[----:B------:R-:W4:Y:S01]  /*d610*/  LDL.LU R6, [R1+0x398] ;  /* 0x0003980001067983 */ /* 0x000f220000300800 */
[----:B------:R-:W-:-:S04]  /*d620*/  IMAD.WIDE R202, R26, 0x4, R202 ;  /* 0x000000041aca7825 */ /* 0x000fc800078e02ca */
[----:B------:R-:W-:Y:S01]  /*d630*/  IMAD.WIDE R168, R26, 0x4, R168 ;  /* 0x000000041aa87825 */ /* 0x000fe200078e02a8 */
[----:B------:R1:W-:Y:S01]  /*d640*/  LDGSTS.E [R7+0x54008], desc[UR40][R202.64], P5 ;  /* 0x54008000ca077fae */ /* 0x0003e2000a9a1028 */
[----:B------:R-:W-:-:S03]  /*d650*/  ISETP.NE.U32.AND P5, PT, R233, RZ, PT ;  /* 0x000000ffe900720c */ /* 0x000fc60003fa5070 */
[----:B------:R1:W-:Y:S04]  /*d660*/  LDGSTS.E [R7+0x56000], desc[UR40][R168.64], P4 ;  /* 0x56000000a8077fae */ /* 0x0003e8000a1a1028 */
[----:B------:R-:W3:Y:S01]  /*d670*/  LDL.LU R233, [R1+0x39c] ;  /* 0x00039c0001e97983 */ /* 0x000ee20000300800 */
[----:B------:R-:W-:-:S04]  /*d680*/  IMAD.WIDE R170, R26, 0x4, R170 ;  /* 0x000000041aaa7825 */ /* 0x000fc800078e02aa */
[C---:B------:R-:W-:Y:S01]  /*d690*/  IMAD.WIDE R204, R26.reuse, 0x4, R204 ;  /* 0x000000041acc7825 */ /* 0x040fe200078e02cc */
[----:B------:R1:W-:Y:S03]  /*d6a0*/  LDGSTS.E [R7+0x56008], desc[UR40][R170.64], P5 ;  /* 0x56008000aa077fae */ /* 0x0003e6000a9a1028 */
[----:B------:R-:W-:-:S04]  /*d6b0*/  IMAD.WIDE R206, R26, 0x4, R206 ;  /* 0x000000041ace7825 */ /* 0x000fc800078e02ce */
[----:B------:R-:W-:-:S04]  /*d6c0*/  IMAD.WIDE R172, R26, 0x4, R172 ;  /* 0x000000041aac7825 */ /* 0x000fc800078e02ac */
[----:B------:R-:W-:-:S04]  /*d6d0*/  IMAD.WIDE R174, R26, 0x4, R174 ;  /* 0x000000041aae7825 */ /* 0x000fc800078e02ae */
[----:B------:R-:W-:Y:S01]  /*d6e0*/  IMAD.WIDE R208, R26, 0x4, R208 ;  /* 0x000000041ad07825 */ /* 0x000fe200078e02d0 */
[----:B------:R-:W-:Y:S02]  /*d6f0*/  ISETP.NE.U32.AND P4, PT, R234, RZ, PT ;  /* 0x000000ffea00720c */ /* 0x000fe40003f85070 */
[----:B------:R-:W3:Y:S11]  /*d700*/  LDL.LU R234, [R1+0x3a0] ;  /* 0x0003a00001ea7983 */ /* 0x000ef60000300800 */
[----:B------:R1:W-:Y:S01]  /*d710*/  LDGSTS.E [R30+0x54000], desc[UR40][R204.64], P4 ;  /* 0x54000000cc1e7fae */ /* 0x0003e2000a1a1028 */
[----:B------:R-:W-:-:S03]  /*d720*/  ISETP.NE.U32.AND P5, PT, R5, RZ, PT ;  /* 0x000000ff0500720c */ /* 0x000fc60003fa5070 */
[----:B------:R-:W3:Y:S01]  /*d730*/  LDL.LU R5, [R1+0x3a4] ;  /* 0x0003a40001057983 */ /* 0x000ee20000300800 */
[----:B------:R-:W-:-:S03]  /*d740*/  ISETP.NE.U32.AND P4, PT, R242, RZ, PT ;  /* 0x000000fff200720c */ /* 0x000fc60003f85070 */
[----:B------:R-:W3:Y:S06]  /*d750*/  LDL.LU R242, [R1+0x3ac] ;  /* 0x0003ac0001f27983 */ /* 0x000eec0000300800 */
[----:B------:R1:W-:Y:S01]  /*d760*/  LDGSTS.E [R30+0x54008], desc[UR40][R206.64], P5 ;  /* 0x54008000ce1e7fae */ /* 0x0003e2000a9a1028 */
[----:B--2---:R-:W-:-:S03]  /*d770*/  ISETP.NE.U32.AND P5, PT, R240, RZ, PT ;  /* 0x000000fff000720c */ /* 0x004fc60003fa5070 */
[----:B------:R2:W-:Y:S01]  /*d780*/  LDGSTS.E [R30+0x56000], desc[UR40][R172.64], P4 ;  /* 0x56000000ac1e7fae */ /* 0x0005e2000a1a1028 */
[----:B------:R-:W-:-:S03]  /*d790*/  ISETP.NE.U32.AND P4, PT, R252, RZ, PT ;  /* 0x000000fffc00720c */ /* 0x000fc60003f85070 */
[----:B------:R-:W2:Y:S04]  /*d7a0*/  LDL.LU R240, [R1+0x3b0] ;  /* 0x0003b00001f07983 */ /* 0x000ea80000300800 */
[----:B------:R-:W2:Y:S04]  /*d7b0*/  LDL.LU R252, [R1+0x3b4] ;  /* 0x0003b40001fc7983 */ /* 0x000ea80000300800 */
[----:B------:R1:W-:Y:S04]  /*d7c0*/  LDGSTS.E [R30+0x56008], desc[UR40][R174.64], P5 ;  /* 0x56008000ae1e7fae */ /* 0x0003e8000a9a1028 */
[----:B------:R1:W-:Y:S04]  /*d7d0*/  LDGSTS.E [R31+0x54000], desc[UR40][R208.64], P4 ;  /* 0x54000000d01f7fae */ /* 0x0003e8000a1a1028 */
[----:B------:R-:W2:Y:S01]  /*d7e0*/  LDL.LU R235, [R1+0x3b8] ;  /* 0x0003b80001eb7983 */ /* 0x000ea20000300800 */
[----:B----4-:R-:W-:-:S03]  /*d7f0*/  ISETP.NE.U32.AND P4, PT, R6, RZ, PT ;  /* 0x000000ff0600720c */ /* 0x010fc60003f85070 */
[----:B------:R-:W4:Y:S01]  /*d800*/  LDL.LU R6, [R1+0x3bc] ;  /* 0x0003bc0001067983 */ /* 0x000f220000300800 */
[----:B---3--:R-:W-:Y:S01]  /*d810*/  ISETP.NE.U32.AND P5, PT, R244, RZ, PT ;  /* 0x000000fff400720c */ /* 0x008fe20003fa5070 */
[C---:B------:R-:W-:Y:S02]  /*d820*/  IMAD.WIDE R210, R26.reuse, 0x4, R210 ;  /* 0x000000041ad27825 */ /* 0x040fe400078e02d2 */
[----:B------:R-:W3:Y:S02]  /*d830*/  LDL.LU R236, [R1+0x3c0] ;  /* 0x0003c00001ec7983 */ /* 0x000ee40000300800 */
[----:B------:R-:W-:Y:S02]  /*d840*/  IMAD.WIDE R176, R26, 0x4, R176 ;  /* 0x000000041ab07825 */ /* 0x000fe400078e02b0 */
[----:B------:R-:W3:Y:S06]  /*d850*/  LDL.LU R244, [R1+0x3c8] ;  /* 0x0003c80001f47983 */ /* 0x000eec0000300800 */
[----:B------:R1:W-:Y:S01]  /*d860*/  LDGSTS.E [R31+0x54008], desc[UR40][R210.64], P5 ;  /* 0x54008000d21f7fae */ /* 0x0003e2000a9a1028 */
[----:B------:R-:W-:-:S03]  /*d870*/  ISETP.NE.U32.AND P5, PT, R233, RZ, PT ;  /* 0x000000ffe900720c */ /* 0x000fc60003fa5070 */
[----:B------:R1:W-:Y:S01]  /*d880*/  LDGSTS.E [R31+0x56000], desc[UR40][R176.64], P4 ;  /* 0x56000000b01f7fae */ /* 0x0003e2000a1a1028 */
[----:B------:R-:W-:-:S03]  /*d890*/  IMAD.WIDE R178, R26, 0x4, R178 ;  /* 0x000000041ab27825 */ /* 0x000fc600078e02b2 */
[----:B------:R-:W3:Y:S01]  /*d8a0*/  LDL.LU R233, [R1+0x3cc] ;  /* 0x0003cc0001e97983 */ /* 0x000ee20000300800 */
[----:B------:R-:W-:-:S05]  /*d8b0*/  IMAD.WIDE R212, R26, 0x4, R212 ;  /* 0x000000041ad47825 */ /* 0x000fca00078e02d4 */
[----:B------:R1:W-:Y:S01]  /*d8c0*/  LDGSTS.E [R31+0x56008], desc[UR40][R178.64], P5 ;  /* 0x56008000b21f7fae */ /* 0x0003e2000a9a1028 */
        /* <DEDUP_REMOVED lines=11> */
[----:B------:R1:W-:Y:S04]  /*d980*/  LDGSTS.E [R23+0x54008], desc[UR40][R214.64], P5 ;  /* 0x54008000d6177fae */ /* 0x0003e8000a9a1028 */
[----:B------:R1:W-:Y:S01]  /*d990*/  LDGSTS.E [R23+0x56000], desc[UR40][R180.64], P4 ;  /* 0x56000000b4177fae */ /* 0x0003e2000a1a1028 */
[----:B--2---:R-:W-:-:S03]  /*d9a0*/  ISETP.NE.U32.AND P5, PT, R240, RZ, PT ;  /* 0x000000fff000720c */ /* 0x004fc60003fa5070 */
[----:B------:R-:W2:Y:S01]  /*d9b0*/  LDL.LU R240, [R1+0x3e0] ;  /* 0x0003e00001f07983 */ /* 0x000ea20000300800 */
[----:B------:R-:W-:-:S03]  /*d9c0*/  ISETP.NE.U32.AND P4, PT, R252, RZ, PT ;  /* 0x000000fffc00720c */ /* 0x000fc60003f85070 */
[----:B------:R-:W2:Y:S06]  /*d9d0*/  LDL.LU R252, [R1+0x3e4] ;  /* 0x0003e40001fc7983 */ /* 0x000eac0000300800 */
[----:B------:R1:W-:Y:S04]  /*d9e0*/  LDGSTS.E [R23+0x56008], desc[UR40][R182.64], P5 ;  /* 0x56008000b6177fae */ /* 0x0003e8000a9a1028 */
[----:B------:R1:W-:Y:S01]  /*d9f0*/  LDGSTS.E [R25+0x54000], desc[UR40][R216.64], P4 ;  /* 0x54000000d8197fae */ /* 0x0003e2000a1a1028 */
[----:B----4-:R-:W-:-:S03]  /*da00*/  ISETP.NE.U32.AND P4, PT, R6, RZ, PT ;  /* 0x000000ff0600720c */ /* 0x010fc60003f85070 */
[----:B------:R-:W4:Y:S01]  /*da10*/  LDL.LU R6, [R1+0x3d8] ;  /* 0x0003d80001067983 */ /* 0x000f220000300800 */
[----:B------:R-:W-:Y:S01]  /*da20*/  ISETP.NE.U32.AND P5, PT, R235, RZ, PT ;  /* 0x000000ffeb00720c */ /* 0x000fe20003fa5070 */
[----:B------:R-:W-:-:S04]  /*da30*/  IMAD.WIDE R218, R26, 0x4, R218 ;  /* 0x000000041ada7825 */ /* 0x000fc800078e02da */
[----:B------:R-:W-:-:S08]  /*da40*/  IMAD.WIDE R184, R26, 0x4, R184 ;  /* 0x000000041ab87825 */ /* 0x000fd000078e02b8 */
[----:B------:R1:W-:Y:S01]  /*da50*/  LDGSTS.E [R25+0x54008], desc[UR40][R218.64], P5 ;  /* 0x54008000da197fae */ /* 0x0003e2000a9a1028 */
[----:B---3--:R-:W-:-:S03]  /*da60*/  ISETP.NE.U32.AND P5, PT, R236, RZ, PT ;  /* 0x000000ffec00720c */ /* 0x008fc60003fa5070 */
        /* <DEDUP_REMOVED lines=10> */
[----:B------:R-:W-:Y:S01]  /*db10*/  IMAD.WIDE R190, R26, 0x4, R190 ;  /* 0x000000041abe7825 */ /* 0x000fe200078e02be */
[----:B------:R-:W-:-:S03]  /*db20*/  ISETP.NE.U32.AND P0, PT, R248, RZ, PT ;  /* 0x000000fff800720c */ /* 0x000fc60003f05070 */
[----:B------:R-:W-:Y:S01]  /*db30*/  IMAD.WIDE R160, R26, 0x4, R160 ;  /* 0x000000041aa07825 */ /* 0x000fe200078e02a0 */
[----:B------:R-:W-:-:S03]  /*db40*/  ISETP.NE.U32.AND P6, PT, R249, RZ, PT ;  /* 0x000000fff900720c */ /* 0x000fc60003fc5070 */
[----:B------:R-:W-:-:S04]  /*db50*/  IMAD.WIDE R162, R26, 0x4, R162 ;  /* 0x000000041aa27825 */ /* 0x000fc800078e02a2 */
        /* <DEDUP_REMOVED lines=18> */
[----:B------:R-:W-:-:S13]  /*dc80*/  ISETP.NE.U32.AND P4, PT, R234, RZ, PT ;  /* 0x000000ffea00720c */ /* 0x000fda0003f85070 */
[----:B------:R1:W-:Y:S01]  /*dc90*/  LDGSTS.E [R224+0x56000], desc[UR40][R188.64], P4 ;  /* 0x56000000bce07fae */ /* 0x0003e2000a1a1028 */
[----:B------:R-:W-:Y:S02]  /*dca0*/  ISETP.NE.U32.AND P5, PT, R5, RZ, PT ;  /* 0x000000ff0500720c */ /* 0x000fe40003fa5070 */
[----:B------:R-:W-:-:S11]  /*dcb0*/  ISETP.NE.U32.AND P2, PT, R242, RZ, PT ;  /* 0x000000fff200720c */ /* 0x000fd60003f45070 */
[----:B------:R1:W-:Y:S01]  /*dcc0*/  LDGSTS.E [R224+0x56008], desc[UR40][R190.64], P5 ;  /* 0x56008000bee07fae */ /* 0x0003e2000a9a1028 */
[----:B--2---:R-:W-:Y:S02]  /*dcd0*/  ISETP.NE.U32.AND P4, PT, R240, RZ, PT ;  /* 0x000000fff000720c */ /* 0x004fe40003f85070 */
[----:B------:R-:W-:Y:S01]  /*dce0*/  ISETP.NE.U32.AND P5, PT, R252, RZ, PT ;  /* 0x000000fffc00720c */ /* 0x000fe20003fa5070 */
[----:B------:R-:W-:Y:S01]  /*dcf0*/  IMAD.WIDE R128, R15, 0x4, R128 ;  /* 0x000000040f807825 */ /* 0x000fe200078e0280 */
[----:B------:R-:W2:Y:S09]  /*dd00*/  LDC R252, c[0x0][0x3a0] ;  /* 0x0000e800fffc7b82 */ /* 0x000eb20000000800 */
[----:B------:R1:W-:Y:S04]  /*dd10*/  LDGSTS.E [R22+0x54000], desc[UR40][R160.64], P4 ;  /* 0x54000000a0167fae */ /* 0x0003e8000a1a1028 */
[----:B------:R1:W-:Y:S01]  /*dd20*/  LDGSTS.E [R22+0x54008], desc[UR40][R162.64], P5 ;  /* 0x54008000a2167fae */ /* 0x0003e2000a9a1028 */
[----:B------:R-:W-:-:S03]  /*dd30*/  ISETP.NE.U32.AND P5, PT, R13, RZ, PT ;  /* 0x000000ff0d00720c */ /* 0x000fc60003fa5070 */
[----:B------:R1:W-:Y:S04]  /*dd40*/  LDGSTS.E [R22+0x56000], desc[UR40][R192.64], P0 ;  /* 0x56000000c0167fae */ /* 0x0003e800081a1028 */
[----:B------:R1:W-:Y:S04]  /*dd50*/  LDGSTS.E [R22+0x56008], desc[UR40][R194.64], P6 ;  /* 0x56008000c2167fae */ /* 0x0003e8000b1a1028 */
[----:B------:R1:W-:Y:S01]  /*dd60*/  LDGSTS.E [R27+0x54000], desc[UR40][R164.64], P2 ;  /* 0x54000000a41b7fae */ /* 0x0003e200091a1028 */
[----:B----4-:R-:W-:Y:S01]  /*dd70*/  ISETP.NE.U32.AND P4, PT, R6, RZ, PT ;  /* 0x000000ff0600720c */ /* 0x010fe20003f85070 */
[----:B------:R-:W-:Y:S01]  /*dd80*/  IMAD.WIDE R136, R15, 0x4, R136 ;  /* 0x000000040f887825 */ /* 0x000fe200078e0288 */
[----:B------:R-:W-:Y:S01]  /*dd90*/  UIADD3 UR4, UPT, UPT, UR20, -0x180, URZ ;  /* 0xfffffe8014047890 */ /* 0x000fe2000fffe0ff */
[----:B------:R-:W5:Y:S10]  /*dda0*/  LDL.LU R13, [R1+0x4d0] ;  /* 0x0004d000010d7983 */ /* 0x000f740000300800 */
[----:B------:R4:W-:Y:S01]  /*ddb0*/  LDGSTS.E [R27+0x54008], desc[UR40][R166.64], P4 ;  /* 0x54008000a61b7fae */ /* 0x0009e2000a1a1028 */
[----:B------:R-:W-:-:S03]  /*ddc0*/  ISETP.NE.U32.AND P4, PT, R0, RZ, PT ;  /* 0x000000ff0000720c */ /* 0x000fc60003f85070 */
[----:B------:R1:W-:Y:S01]  /*ddd0*/  LDGSTS.E [R27+0x56000], desc[UR40][R196.64], P5 ;  /* 0x56000000c41b7fae */ /* 0x0003e2000a9a1028 */
[----:B------:R-:W-:-:S04]  /*dde0*/  IMAD.WIDE R144, R15, 0x4, R144 ;  /* 0x000000040f907825 */ /* 0x000fc800078e0290 */
[----:B------:R-:W-:-:S04]  /*ddf0*/  IMAD.WIDE R152, R15, 0x4, R152 ;  /* 0x000000040f987825 */ /* 0x000fc800078e0298 */
[C---:B------:R-:W-:Y:S01]  /*de00*/  IMAD.WIDE R68, R15.reuse, 0x4, R68 ;  /* 0x000000040f447825 */ /* 0x040fe200078e0244 */
[----:B------:R1:W-:Y:S04]  /*de10*/  LDGSTS.E [R27+0x56008], desc[UR40][R198.64], P4 ;  /* 0x56008000c61b7fae */ /* 0x0003e8000a1a1028 */
[----:B------:R-:W0:Y:S04]  /*de20*/  LDGDEPBAR ;  /* 0x00000000000079af */ /* 0x000e280000000000 */
        /* <DEDUP_REMOVED lines=9> */
[----:B------:R-:W-:-:S03]  /*dec0*/  IMAD.WIDE R60, R15, 0x4, R60 ;  /* 0x000000040f3c7825 */ /* 0x000fc600078e023c */
        /* <DEDUP_REMOVED lines=19> */
[C---:B------:R-:W-:Y:S01]  /*e000*/  IMAD.WIDE R122, R15.reuse, 0x4, R122 ;  /* 0x000000040f7a7825 */ /* 0x040fe200078e027a */
[----:B------:R-:W1:Y:S02]  /*e010*/  S2R R6, SR_TID.X ;  /* 0x0000000000067919 */ /* 0x000e640000002100 */
        /* <DEDUP_REMOVED lines=55> */
[----:B------:R-:W-:-:S03]  /*e390*/  ISETP.GE.AND P3, PT, R2, UR4, PT ;  /* 0x0000000402007c0c */ /* 0x000fc6000bf66270 */
[----:B------:R3:W-:Y:S01]  /*e3a0*/  LDGSTS.E [R225+0x2be00], desc[UR40][R156.64], P1 ;  /* 0x2be000009ce17fae */ /* 0x0007e200089a1028 */
[----:B--2---:R-:W-:-:S03]  /*e3b0*/  VIADD R252, R252, 0x3f ;  /* 0x0000003ffcfc7836 */ /* 0x004fc60000000000 */
[----:B------:R2:W-:Y:S01]  /*e3c0*/  LDGSTS.E [R226+0x28300], desc[UR40][R64.64], P1 ;  /* 0x2830000040e27fae */ /* 0x0005e200089a1028 */
[C---:B------:R-:W-:Y:S01]  /*e3d0*/  IMAD.WIDE R94, R15.reuse, 0x4, R94 ;  /* 0x000000040f5e7825 */ /* 0x040fe200078e025e */
[----:B-1----:R-:W-:Y:S02]  /*e3e0*/  LOP3.LUT R242, R6, 0x3f, RZ, 0xc0, !PT ;  /* 0x0000003f06f27812 */ /* 0x002fe400078ec0ff */
[----:B------:R-:W5:Y:S01]  /*e3f0*/  LDL.LU R0, [R1+0x4cc] ;  /* 0x0004cc0001007983 */ /* 0x000f620000300800 */
[----:B------:R-:W-:-:S03]  /*e400*/  IMAD.WIDE R102, R15, 0x4, R102 ;  /* 0x000000040f667825 */ /* 0x000fc600078e0266 */
[----:B------:R1:W-:Y:S01]  /*e410*/  LDGSTS.E [R226+0x28700], desc[UR40][R56.64], P1 ;  /* 0x2870000038e27fae */ /* 0x0003e200089a1028 */
[----:B------:R-:W-:-:S03]  /*e420*/  IMAD.WIDE R110, R15, 0x4, R110 ;  /* 0x000000040f6e7825 */ /* 0x000fc600078e026e */
[----:B------:R1:W-:Y:S01]  /*e430*/  LDGSTS.E [R226+0x28b00], desc[UR40][R48.64], P1 ;  /* 0x28b0000030e27fae */ /* 0x0003e200089a1028 */
[----:B------:R-:W-:-:S03]  /*e440*/  IMAD.WIDE R118, R15, 0x4, R118 ;  /* 0x000000040f767825 */ /* 0x000fc600078e0276 */
[----:B------:R1:W-:Y:S01]  /*e450*/  LDGSTS.E [R226+0x28f00], desc[UR40][R40.64], P1 ;  /* 0x28f0000028e27fae */ /* 0x0003e200089a1028 */
[----:B------:R-:W-:Y:S01]  /*e460*/  SEL R5, RZ, 0x4, P3 ;  /* 0x00000004ff057807 */ /* 0x000fe20001800000 */
[C---:B------:R-:W-:Y:S02]  /*e470*/  IMAD.WIDE R126, R15.reuse, 0x4, R126 ;  /* 0x000000040f7e7825 */ /* 0x040fe400078e027e */
[----:B------:R1:W-:Y:S01]  /*e480*/  LDGSTS.E [R226+0x29300], desc[UR40][R32.64], P1 ;  /* 0x2930000020e27fae */ /* 0x0003e200089a1028 */
[----:B------:R-:W-:Y:S01]  /*e490*/  ISETP.GT.AND P3, PT, R252, 0x1bf, PT ;  /* 0x000001bffc00780c */ /* 0x000fe20003f64270 */
[C---:B------:R-:W-:Y:S02]  /*e4a0*/  IMAD.WIDE R134, R15.reuse, 0x4, R134 ;  /* 0x000000040f867825 */ /* 0x040fe400078e0286 */
[----:B------:R1:W-:Y:S01]  /*e4b0*/  LDGSTS.E [R226+0x29700], desc[UR40][R78.64], P1 ;  /* 0x297000004ee27fae */ /* 0x0003e200089a1028 */
[----:B------:R-:W-:Y:S01]  /*e4c0*/  ISETP.GE.AND P2, PT, R242, UR4, PT ;  /* 0x00000004f2007c0c */ /* 0x000fe2000bf46270 */
[----:B------:R-:W-:-:S02]  /*e4d0*/  IMAD.WIDE R142, R15, 0x4, R142 ;  /* 0x000000040f8e7825 */ /* 0x000fc400078e028e */
[----:B------:R1:W-:Y:S01]  /*e4e0*/  LDGSTS.E [R226+0x29b00], desc[UR40][R86.64], P1 ;  /* 0x29b0000056e27fae */ /* 0x0003e200089a1028 */
[----:B------:R-:W-:Y:S01]  /*e4f0*/  LOP3.LUT R21, R2, 0x2, RZ, 0xfc, !PT ;  /* 0x0000000202157812 */ /* 0x000fe200078efcff */
[----:B------:R-:W-:Y:S02]  /*e500*/  IMAD.WIDE R150, R15, 0x4, R150 ;  /* 0x000000040f967825 */ /* 0x000fe400078e0296 */
[----:B------:R1:W-:Y:S01]  /*e510*/  LDGSTS.E [R226+0x29f00], desc[UR40][R94.64], P1 ;  /* 0x29f000005ee27fae */ /* 0x0003e200089a1028 */
[----:B------:R-:W-:Y:S01]  /*e520*/  SEL R5, R5, RZ, P3 ;  /* 0x000000ff05057207 */ /* 0x000fe20001800000 */
[----:B------:R-:W-:Y:S02]  /*e530*/  IMAD.WIDE R158, R15, 0x4, R158 ;  /* 0x000000040f9e7825 */ /* 0x000fe400078e029e */
[----:B------:R1:W-:Y:S01]  /*e540*/  LDGSTS.E [R226+0x2a300], desc[UR40][R102.64], P1 ;  /* 0x2a30000066e27fae */ /* 0x0003e200089a1028 */
[----:B------:R-:W-:-:S03]  /*e550*/  SEL R6, RZ, 0x4, P2 ;  /* 0x00000004ff067807 */ /* 0x000fc60001000000 */
[----:B------:R1:W-:Y:S01]  /*e560*/  LDGSTS.E [R226+0x2a700], desc[UR40][R110.64], P1 ;  /* 0x2a7000006ee27fae */ /* 0x0003e200089a1028 */
[----:B------:R-:W-:-:S03]  /*e570*/  ISETP.GE.AND P2, PT, R21, UR4, PT ;  /* 0x0000000415007c0c */ /* 0x000fc6000bf46270 */
[----:B------:R1:W-:Y:S04]  /*e580*/  LDGSTS.E [R226+0x2ab00], desc[UR40][R118.64], P1 ;  /* 0x2ab0000076e27fae */ /* 0x0003e800089a1028 */
[----:B------:R1:W-:Y:S01]  /*e590*/  LDGSTS.E [R226+0x2af00], desc[UR40][R126.64], P1 ;  /* 0x2af000007ee27fae */ /* 0x0003e200089a1028 */
[----:B------:R-:W-:-:S03]  /*e5a0*/  ISETP.NE.U32.AND P0, PT, R5, RZ, PT ;  /* 0x000000ff0500720c */ /* 0x000fc60003f05070 */
[----:B------:R1:W-:Y:S01]  /*e5b0*/  LDGSTS.E [R226+0x2b300], desc[UR40][R134.64], P1 ;  /* 0x2b30000086e27fae */ /* 0x0003e200089a1028 */
[----:B------:R-:W-:-:S03]  /*e5c0*/  SEL R5, RZ, 0x4, P2 ;  /* 0x00000004ff057807 */ /* 0x000fc60001000000 */
[----:B------:R1:W-:Y:S01]  /*e5d0*/  LDGSTS.E [R226+0x2b700], desc[UR40][R142.64], P1 ;  /* 0x2b7000008ee27fae */ /* 0x0003e200089a1028 */
[----:B------:R-:W-:-:S03]  /*e5e0*/  LOP3.LUT R243, R2, 0x20, RZ, 0xfc, !PT ;  /* 0x0000002002f37812 */ /* 0x000fc600078efcff */
[----:B------:R1:W-:Y:S04]  /*e5f0*/  LDGSTS.E [R226+0x2bb00], desc[UR40][R150.64], P1 ;  /* 0x2bb0000096e27fae */ /* 0x0003e800089a1028 */
[----:B------:R1:W-:Y:S04]  /*e600*/  LDGSTS.E [R226+0x2bf00], desc[UR40][R158.64], P1 ;  /* 0x2bf000009ee27fae */ /* 0x0003e800089a1028 */
[----:B------:R-:W0:Y:S01]  /*e610*/  LDGDEPBAR ;  /* 0x00000000000079af */ /* 0x000e220000000000 */
[----:B------:R-:W-:Y:S02]  /*e620*/  SEL R5, R5, RZ, P3 ;  /* 0x000000ff05057207 */ /* 0x000fe40001800000 */
[----:B------:R-:W-:-:S02]  /*e630*/  ISETP.GE.AND P5, PT, R243, UR4, PT ;  /* 0x00000004f3007c0c */ /* 0x000fc4000bfa6270 */
[----:B------:R-:W-:Y:S02]  /*e640*/  ISETP.NE.U32.AND P4, PT, R5, RZ, PT ;  /* 0x000000ff0500720c */ /* 0x000fe40003f85070 */
[----:B------:R-:W-:Y:S02]  /*e650*/  SEL R5, RZ, 0x4, P5 ;  /* 0x00000004ff057807 */ /* 0x000fe40002800000 */
[C---:B------:R-:W-:Y:S02]  /*e660*/  LOP3.LUT R247, R2.reuse, 0x22, RZ, 0xfc, !PT ;  /* 0x0000002202f77812 */ /* 0x040fe400078efcff */
[----:B------:R-:W-:Y:S02]  /*e670*/  SEL R5, R5, RZ, P3 ;  /* 0x000000ff05057207 */ /* 0x000fe40001800000 */
[----:B------:R-:W-:Y:S02]  /*e680*/  ISETP.GE.AND P5, PT, R247, UR4, PT ;  /* 0x00000004f7007c0c */ /* 0x000fe4000bfa6270 */
[----:B------:R-:W-:-:S02]  /*e690*/  LOP3.LUT R240, R2, 0x4, RZ, 0xfc, !PT ;  /* 0x0000000402f07812 */ /* 0x000fc400078efcff */
[----:B------:R-:W-:Y:S02]  /*e6a0*/  ISETP.NE.U32.AND P1, PT, R5, RZ, PT ;  /* 0x000000ff0500720c */ /* 0x000fe40003f25070 */
[----:B------:R-:W-:Y:S02]  /*e6b0*/  SEL R6, R6, RZ, P3 ;  /* 0x000000ff06067207 */ /* 0x000fe40001800000 */
[----:B------:R-:W-:Y:S01]  /*e6c0*/  SEL R5, RZ, 0x4, P5 ;  /* 0x00000004ff057807 */ /* 0x000fe20002800000 */
[----:B------:R-:W-:Y:S01]  /*e6d0*/  IMAD.WIDE R200, R26, 0x4, R200 ;  /* 0x000000041ac87825 */ /* 0x000fe200078e02c8 */
[----:B------:R-:W-:Y:S01]  /*e6e0*/  BAR.SYNC.DEFER_BLOCKING 0x0 ;  /* 0x0000000000007b1d */ /* 0x000fe20000010000 */
[----:B------:R-:W-:Y:S02]  /*e6f0*/  ISETP.GE.AND P5, PT, R240, UR4, PT ;  /* 0x00000004f0007c0c */ /* 0x000fe4000bfa6270 */
[----:B------:R-:W-:Y:S01]  /*e700*/  LOP3.LUT R240, R2, 0x6, RZ, 0xfc, !PT ;  /* 0x0000000602f07812 */ /* 0x000fe200078efcff */
[----:B------:R-:W-:Y:S01]  /*e710*/  IMAD.WIDE R202, R26, 0x4, R202 ;  /* 0x000000041aca7825 */ /* 0x000fe200078e02ca */
[----:B------:R-:W-:-:S02]  /*e720*/  ISETP.NE.U32.AND P2, PT, R6, RZ, PT ;  /* 0x000000ff0600720c */ /* 0x000fc40003f45070 */
[----:B------:R-:W-:Y:S02]  /*e730*/  SEL R5, R5, RZ, P3 ;  /* 0x000000ff05057207 */ /* 0x000fe40001800000 */
[----:B------:R-:W-:Y:S02]  /*e740*/  SEL R6, RZ, 0x4, P5 ;  /* 0x00000004ff067807 */ /* 0x000fe40002800000 */
[----:B------:R-:W-:Y:S02]  /*e750*/  ISETP.GE.AND P5, PT, R240, UR4, PT ;  /* 0x00000004f0007c0c */ /* 0x000fe4000bfa6270 */
[----:B------:R-:W-:Y:S02]  /*e760*/  LOP3.LUT R246, R2, 0x24, RZ, 0xfc, !PT ;  /* 0x0000002402f67812 */ /* 0x000fe400078efcff */
[----:B------:R-:W-:Y:S01]  /*e770*/  SEL R6, R6, RZ, P3 ;  /* 0x000000ff06067207 */ /* 0x000fe20001800000 */
[----:B------:R-:W-:Y:S01]  /*e780*/  IMAD.WIDE R168, R26, 0x4, R168 ;  /* 0x000000041aa87825 */ /* 0x000fe200078e02a8 */
[----:B------:R-:W-:Y:S01]  /*e790*/  LOP3.LUT R245, R2, 0x26, RZ, 0xfc, !PT ;  /* 0x0000002602f57812 */ /* 0x000fe200078efcff */
[----:B------:R-:W-:Y:S01]  /*e7a0*/  @!PT LDS RZ, [RZ] ;  /* 0x00000000fffff984 */ /* 0x000fe20000000800 */
[----:B------:R-:W-:Y:S01]  /*e7b0*/  @!PT LDS RZ, [RZ] ;  /* 0x00000000fffff984 */ /* 0x000fe20000000800 */
[----:B------:R-:W-:Y:S01]  /*e7c0*/  @!PT LDS RZ, [RZ] ;  /* 0x00000000fffff984 */ /* 0x000fe20000000800 */
[----:B------:R1:W-:Y:S01]  /*e7d0*/  LDGSTS.E [R7+0x58000], desc[UR40][R200.64], P0 ;  /* 0x58000000c8077fae */ /* 0x0003e200081a1028 */
[----:B------:R-:W-:-:S02]  /*e7e0*/  ISETP.NE.U32.AND P0, PT, R5, RZ, PT ;  /* 0x000000ff0500720c */ /* 0x000fc40003f05070 */
[----:B------:R-:W-:Y:S01]  /*e7f0*/  SEL R5, RZ, 0x4, P5 ;  /* 0x00000004ff057807 */ /* 0x000fe20002800000 */
[----:B------:R1:W-:Y:S01]  /*e800*/  LDGSTS.E [R7+0x58008], desc[UR40][R202.64], P4 ;  /* 0x58008000ca077fae */ /* 0x0003e2000a1a1028 */
[----:B------:R-:W-:Y:S02]  /*e810*/  ISETP.GE.AND P4, PT, R246, UR4, PT ;  /* 0x00000004f6007c0c */ /* 0x000fe4000bf86270 */
[----:B------:R-:W-:Y:S01]  /*e820*/  ISETP.NE.U32.AND P5, PT, R6, RZ, PT ;  /* 0x000000ff0600720c */ /* 0x000fe20003fa5070 */
[----:B------:R-:W-:Y:S01]  /*e830*/  IMAD.WIDE R170, R26, 0x4, R170 ;  /* 0x000000041aaa7825 */ /* 0x000fe200078e02aa */
[----:B------:R-:W-:Y:S01]  /*e840*/  SEL R5, R5, RZ, P3 ;  /* 0x000000ff05057207 */ /* 0x000fe20001800000 */
[----:B------:R1:W-:Y:S01]  /*e850*/  LDGSTS.E [R7+0x5a000], desc[UR40][R168.64], P1 ;  /* 0x5a000000a8077fae */ /* 0x0003e200089a1028 */
[----:B------:R-:W-:Y:S02]  /*e860*/  SEL R6, RZ, 0x4, P4 ;  /* 0x00000004ff067807 */ /* 0x000fe40002000000 */
[----:B------:R-:W-:Y:S01]  /*e870*/  ISETP.GE.AND P4, PT, R245, UR4, PT ;  /* 0x00000004f5007c0c */ /* 0x000fe2000bf86270 */
[----:B------:R1:W-:Y:S01]  /*e880*/  LDGSTS.E [R7+0x5a008], desc[UR40][R170.64], P0 ;  /* 0x5a008000aa077fae */ /* 0x0003e200081a1028 */
[----:B------:R-:W-:-:S02]  /*e890*/  ISETP.NE.U32.AND P1, PT, R5, RZ, PT ;  /* 0x000000ff0500720c */ /* 0x000fc40003f25070 */
[----:B------:R-:W-:Y:S02]  /*e8a0*/  LOP3.LUT R240, R2, 0x8, RZ, 0xfc, !PT ;  /* 0x0000000802f07812 */ /* 0x000fe400078efcff */
[----:B------:R-:W-:Y:S01]  /*e8b0*/  SEL R5, RZ, 0x4, P4 ;  /* 0x00000004ff057807 */ /* 0x000fe20002000000 */
[----:B------:R-:W-:Y:S01]  /*e8c0*/  IMAD.WIDE R204, R26, 0x4, R204 ;  /* 0x000000041acc7825 */ /* 0x000fe200078e02cc */
[----:B------:R-:W-:Y:S02]  /*e8d0*/  SEL R6, R6, RZ, P3 ;  /* 0x000000ff06067207 */ /* 0x000fe40001800000 */
[----:B------:R-:W-:Y:S02]  /*e8e0*/  ISETP.GE.AND P0, PT, R240, UR4, PT ;  /* 0x00000004f0007c0c */ /* 0x000fe4000bf06270 */
[----:B------:R-:W-:Y:S01]  /*e8f0*/  LOP3.LUT R240, R2, 0xa, RZ, 0xfc, !PT ;  /* 0x0000000a02f07812 */ /* 0x000fe200078efcff */
[----:B------:R-:W-:Y:S01]  /*e900*/  IMAD.WIDE R206, R26, 0x4, R206 ;  /* 0x000000041ace7825 */ /* 0x000fe200078e02ce */
[----:B------:R-:W-:Y:S01]  /*e910*/  SEL R5, R5, RZ, P3 ;  /* 0x000000ff05057207 */ /* 0x000fe20001800000 */
[----:B------:R1:W-:Y:S01]  /*e920*/  LDGSTS.E [R30+0x58000], desc[UR40][R204.64], P5 ;  /* 0x58000000cc1e7fae */ /* 0x0003e2000a9a1028 */
[----:B------:R-:W-:-:S02]  /*e930*/  ISETP.NE.U32.AND P4, PT, R6, RZ, PT ;  /* 0x000000ff0600720c */ /* 0x000fc40003f85070 */
[----:B------:R-:W-:Y:S01]  /*e940*/  SEL R6, RZ, 0x4, P0 ;  /* 0x00000004ff067807 */ /* 0x000fe20000000000 */
[----:B------:R1:W-:Y:S01]  /*e950*/  LDGSTS.E [R30+0x58008], desc[UR40][R206.64], P1 ;  /* 0x58008000ce1e7fae */ /* 0x0003e200089a1028 */
[----:B------:R-:W-:Y:S02]  /*e960*/  ISETP.GE.AND P0, PT, R240, UR4, PT ;  /* 0x00000004f0007c0c */ /* 0x000fe4000bf06270 */
[----:B------:R-:W-:Y:S02]  /*e970*/  ISETP.NE.U32.AND P5, PT, R5, RZ, PT ;  /* 0x000000ff0500720c */ /* 0x000fe40003fa5070 */
[----:B------:R-:W-:Y:S02]  /*e980*/  LOP3.LUT R251, R2, 0x28, RZ, 0xfc, !PT ;  /* 0x0000002802fb7812 */ /* 0x000fe400078efcff */
[----:B------:R-:W-:Y:S02]  /*e990*/  SEL R6, R6, RZ, P3 ;  /* 0x000000ff06067207 */ /* 0x000fe40001800000 */
[----:B------:R-:W-:Y:S01]  /*e9a0*/  SEL R5, RZ, 0x4, P0 ;  /* 0x00000004ff057807 */ /* 0x000fe20000000000 */
[----:B------:R-:W-:Y:S01]  /*e9b0*/  IMAD.WIDE R172, R26, 0x4, R172 ;  /* 0x000000041aac7825 */ /* 0x000fe200078e02ac */
[----:B------:R-:W-:-:S02]  /*e9c0*/  ISETP.GE.AND P1, PT, R251, UR4, PT ;  /* 0x00000004fb007c0c */ /* 0x000fc4000bf26270 */
[----:B------:R-:W-:Y:S01]  /*e9d0*/  LOP3.LUT R240, R2, 0x2a, RZ, 0xfc, !PT ;  /* 0x0000002a02f07812 */ /* 0x000fe200078efcff */
[----:B------:R-:W-:Y:S01]  /*e9e0*/  IMAD.WIDE R174, R26, 0x4, R174 ;  /* 0x000000041aae7825 */ /* 0x000fe200078e02ae */
[----:B------:R-:W-:Y:S01]  /*e9f0*/  ISETP.NE.U32.AND P0, PT, R6, RZ, PT ;  /* 0x000000ff0600720c */ /* 0x000fe20003f05070 */
[----:B------:R1:W-:Y:S01]  /*ea00*/  LDGSTS.E [R30+0x5a000], desc[UR40][R172.64], P4 ;  /* 0x5a000000ac1e7fae */ /* 0x0003e2000a1a1028 */
[----:B------:R-:W-:Y:S02]  /*ea10*/  SEL R5, R5, RZ, P3 ;  /* 0x000000ff05057207 */ /* 0x000fe40001800000 */
[----:B------:R-:W-:Y:S01]  /*ea20*/  SEL R6, RZ, 0x4, P1 ;  /* 0x00000004ff067807 */ /* 0x000fe20000800000 */
[----:B------:R1:W-:Y:S01]  /*ea30*/  LDGSTS.E [R30+0x5a008], desc[UR40][R174.64], P5 ;  /* 0x5a008000ae1e7fae */ /* 0x0003e2000a9a1028 */
[----:B------:R-:W-:Y:S02]  /*ea40*/  ISETP.GE.AND P1, PT, R240, UR4, PT ;  /* 0x00000004f0007c0c */ /* 0x000fe4000bf26270 */
[----:B------:R-:W-:-:S02]  /*ea50*/  LOP3.LUT R240, R2, 0xc, RZ, 0xfc, !PT ;  /* 0x0000000c02f07812 */ /* 0x000fc400078efcff */
[----:B------:R-:W-:Y:S02]  /*ea60*/  ISETP.NE.U32.AND P4, PT, R5, RZ, PT ;  /* 0x000000ff0500720c */ /* 0x000fe40003f85070 */
[----:B------:R-:W-:Y:S02]  /*ea70*/  SEL R6, R6, RZ, P3 ;  /* 0x000000ff06067207 */ /* 0x000fe40001800000 */
[----:B------:R-:W-:Y:S01]  /*ea80*/  SEL R5, RZ, 0x4, P1 ;  /* 0x00000004ff057807 */ /* 0x000fe20000800000 */
[----:B------:R-:W-:Y:S01]  /*ea90*/  IMAD.WIDE R208, R26, 0x4, R208 ;  /* 0x000000041ad07825 */ /* 0x000fe200078e02d0 */
[----:B------:R-:W-:Y:S02]  /*eaa0*/  ISETP.GE.AND P5, PT, R240, UR4, PT ;  /* 0x00000004f0007c0c */ /* 0x000fe4000bfa6270 */
[----:B------:R-:W-:Y:S02]  /*eab0*/  LOP3.LUT R24, R2, 0xe, RZ, 0xfc, !PT ;  /* 0x0000000e02187812 */ /* 0x000fe400078efcff */
[----:B------:R-:W-:Y:S01]  /*eac0*/  ISETP.NE.U32.AND P1, PT, R6, RZ, PT ;  /* 0x000000ff0600720c */ /* 0x000fe20003f25070 */
[----:B------:R-:W-:Y:S01]  /*ead0*/  IMAD.WIDE R210, R26, 0x4, R210 ;  /* 0x000000041ad27825 */ /* 0x000fe200078e02d2 */
[----:B------:R-:W-:Y:S01]  /*eae0*/  SEL R5, R5, RZ, P3 ;  /* 0x000000ff05057207 */ /* 0x000fe20001800000 */
[----:B------:R1:W-:Y:S01]  /*eaf0*/  LDGSTS.E [R31+0x58000], desc[UR40][R208.64], P0 ;  /* 0x58000000d01f7fae */ /* 0x0003e200081a1028 */
[----:B------:R-:W-:-:S02]  /*eb00*/  SEL R6, RZ, 0x4, P5 ;  /* 0x00000004ff067807 */ /* 0x000fc40002800000 */
[----:B------:R-:W-:Y:S01]  /*eb10*/  ISETP.GE.AND P5, PT, R24, UR4, PT ;  /* 0x0000000418007c0c */ /* 0x000fe2000bfa6270 */
[----:B------:R1:W-:Y:S01]  /*eb20*/  LDGSTS.E [R31+0x58008], desc[UR40][R210.64], P4 ;  /* 0x58008000d21f7fae */ /* 0x0003e2000a1a1028 */
[----:B------:R-:W-:Y:S02]  /*eb30*/  ISETP.NE.U32.AND P0, PT, R5, RZ, PT ;  /* 0x000000ff0500720c */ /* 0x000fe40003f05070 */
[----:B------:R-:W-:Y:S02]  /*eb40*/  LOP3.LUT R240, R2, 0x2c, RZ, 0xfc, !PT ;  /* 0x0000002c02f07812 */ /* 0x000fe400078efcff */
[----:B------:R-:W-:Y:S01]  /*eb50*/  SEL R5, RZ, 0x4, P5 ;  /* 0x00000004ff057807 */ /* 0x000fe20002800000 */
[----:B------:R-:W-:Y:S01]  /*eb60*/  IMAD.WIDE R176, R26, 0x4, R176 ;  /* 0x000000041ab07825 */ /* 0x000fe200078e02b0 */
[----:B------:R-:W-:Y:S02]  /*eb70*/  SEL R6, R6, RZ, P3 ;  /* 0x000000ff06067207 */ /* 0x000fe40001800000 */
[----:B------:R-:W-:-:S02]  /*eb80*/  ISETP.GE.AND P4, PT, R240, UR4, PT ;  /* 0x00000004f0007c0c */ /* 0x000fc4000bf86270 */
[----:B------:R-:W-:Y:S01]  /*eb90*/  LOP3.LUT R240, R2, 0x2e, RZ, 0xfc, !PT ;  /* 0x0000002e02f07812 */ /* 0x000fe200078efcff */
[----:B------:R-:W-:Y:S01]  /*eba0*/  IMAD.WIDE R178, R26, 0x4, R178 ;  /* 0x000000041ab27825 */ /* 0x000fe200078e02b2 */
[----:B------:R-:W-:Y:S01]  /*ebb0*/  SEL R5, R5, RZ, P3 ;  /* 0x000000ff05057207 */ /* 0x000fe20001800000 */
[----:B------:R1:W-:Y:S01]  /*ebc0*/  LDGSTS.E [R31+0x5a000], desc[UR40][R176.64], P1 ;  /* 0x5a000000b01f7fae */ /* 0x0003e200089a1028 */
[----:B------:R-:W-:Y:S02]  /*ebd0*/  ISETP.NE.U32.AND P5, PT, R6, RZ, PT ;  /* 0x000000ff0600720c */ /* 0x000fe40003fa5070 */
[----:B------:R-:W-:Y:S01]  /*ebe0*/  SEL R6, RZ, 0x4, P4 ;  /* 0x00000004ff067807 */ /* 0x000fe20002000000 */
[----:B------:R1:W-:Y:S01]  /*ebf0*/  LDGSTS.E [R31+0x5a008], desc[UR40][R178.64], P0 ;  /* 0x5a008000b21f7fae */ /* 0x0003e200081a1028 */
[----:B------:R-:W-:Y:S02]  /*ec00*/  ISETP.GE.AND P4, PT, R240, UR4, PT ;  /* 0x00000004f0007c0c */ /* 0x000fe4000bf86270 */
[----:B------:R-:W-:-:S02]  /*ec10*/  ISETP.NE.U32.AND P1, PT, R5, RZ, PT ;  /* 0x000000ff0500720c */ /* 0x000fc40003f25070 */
[----:B------:R-:W-:Y:S02]  /*ec20*/  LOP3.LUT R240, R2, 0x10, RZ, 0xfc, !PT ;  /* 0x0000001002f07812 */ /* 0x000fe400078efcff */
[----:B------:R-:W-:Y:S02]  /*ec30*/  SEL R6, R6, RZ, P3 ;  /* 0x000000ff06067207 */ /* 0x000fe40001800000 */
[----:B------:R-:W-:Y:S02]  /*ec40*/  SEL R5, RZ, 0x4, P4 ;  /* 0x00000004ff057807 */ /* 0x000fe40002000000 */
[----:B------:R-:W-:Y:S01]  /*ec50*/  ISETP.GE.AND P0, PT, R240, UR4, PT ;  /* 0x00000004f0007c0c */ /* 0x000fe2000bf06270 */
[----:B------:R-:W-:Y:S01]  /*ec60*/  IMAD.WIDE R212, R26, 0x4, R212 ;  /* 0x000000041ad47825 */ /* 0x000fe200078e02d4 */
        /* <DEDUP_REMOVED lines=8> */
[----:B------:R-:W-:Y:S02]  /*ecf0*/  LOP3.LUT R240, R2, 0x30, RZ, 0xfc, !PT ;  /* 0x0000003002f07812 */ /* 0x000fe400078efcff */
[----:B------:R-:W-:Y:S02]  /*ed00*/  ISETP.NE.U32.AND P5, PT, R5, RZ, PT ;  /* 0x000000ff0500720c */ /* 0x000fe40003fa5070 */
[----:B------:R-:W-:Y:S02]  /*ed10*/  SEL R6, R6, RZ, P3 ;  /* 0x000000ff06067207 */ /* 0x000fe40001800000 */
[----:B------:R-:W-:Y:S02]  /*ed20*/  SEL R5, RZ, 0x4, P0 ;  /* 0x00000004ff057807 */ /* 0x000fe40000000000 */
[----:B------:R-:W-:Y:S01]  /*ed30*/  ISETP.GE.AND P1, PT, R240, UR4, PT ;  /* 0x00000004f0007c0c */ /* 0x000fe2000bf26270 */
[----:B------:R-:W-:Y:S01]  /*ed40*/  IMAD.WIDE R180, R26, 0x4, R180 ;  /* 0x000000041ab47825 */ /* 0x000fe200078e02b4 */
[----:B------:R-:W-:-:S02]  /*ed50*/  LOP3.LUT R240, R2, 0x32, RZ, 0xfc, !PT ;  /* 0x0000003202f07812 */ /* 0x000fc400078efcff */
[----:B------:R-:W-:Y:S02]  /*ed60*/  ISETP.NE.U32.AND P0, PT, R6, RZ, PT ;  /* 0x000000ff0600720c */ /* 0x000fe40003f05070 */
[----:B------:R-:W-:Y:S01]  /*ed70*/  SEL R5, R5, RZ, P3 ;  /* 0x000000ff05057207 */ /* 0x000fe20001800000 */
[----:B------:R-:W-:Y:S01]  /*ed80*/  IMAD.WIDE R182, R26, 0x4, R182 ;  /* 0x000000041ab67825 */ /* 0x000fe200078e02b6 */
[----:B------:R-:W-:Y:S01]  /*ed90*/  SEL R6, RZ, 0x4, P1 ;  /* 0x00000004ff067807 */ /* 0x000fe20000800000 */
[----:B------:R1:W-:Y:S01]  /*eda0*/  LDGSTS.E [R23+0x5a000], desc[UR40][R180.64], P4 ;  /* 0x5a000000b4177fae */ /* 0x0003e2000a1a1028 */
[----:B------:R-:W-:Y:S02]  /*edb0*/  ISETP.GE.AND P1, PT, R240, UR4, PT ;  /* 0x00000004f0007c0c */ /* 0x000fe4000bf26270 */
[----:B------:R-:W-:Y:S01]  /*edc0*/  ISETP.NE.U32.AND P4, PT, R5, RZ, PT ;  /* 0x000000ff0500720c */ /* 0x000fe20003f85070 */
[----:B------:R-:W-:Y:S01]  /*edd0*/  IMAD.WIDE R216, R26, 0x4, R216 ;  /* 0x000000041ad87825 */ /* 0x000fe200078e02d8 */
[----:B------:R-:W-:Y:S01]  /*ede0*/  LOP3.LUT R240, R2, 0x14, RZ, 0xfc, !PT ;  /* 0x0000001402f07812 */ /* 0x000fe200078efcff */
[----:B------:R1:W-:Y:S01]  /*edf0*/  LDGSTS.E [R23+0x5a008], desc[UR40][R182.64], P5 ;  /* 0x5a008000b6177fae */ /* 0x0003e2000a9a1028 */
[----:B------:R-:W-:-:S02]  /*ee00*/  SEL R5, RZ, 0x4, P1 ;  /* 0x00000004ff057807 */ /* 0x000fc40000800000 */
[----:B------:R-:W-:Y:S01]  /*ee10*/  SEL R6, R6, RZ, P3 ;  /* 0x000000ff06067207 */ /* 0x000fe20001800000 */
[----:B------:R1:W-:Y:S01]  /*ee20*/  LDGSTS.E [R25+0x58000], desc[UR40][R216.64], P0 ;  /* 0x58000000d8197fae */ /* 0x0003e200081a1028 */
[----:B------:R-:W-:Y:S02]  /*ee30*/  ISETP.GE.AND P5, PT, R240, UR4, PT ;  /* 0x00000004f0007c0c */ /* 0x000fe4000bfa6270 */
[----:B------:R-:W-:Y:S02]  /*ee40*/  SEL R5, R5, RZ, P3 ;  /* 0x000000ff05057207 */ /* 0x000fe40001800000 */
[----:B------:R-:W-:Y:S01]  /*ee50*/  LOP3.LUT R240, R2, 0x16, RZ, 0xfc, !PT ;  /* 0x0000001602f07812 */ /* 0x000fe200078efcff */
[----:B------:R-:W-:Y:S01]  /*ee60*/  IMAD.WIDE R218, R26, 0x4, R218 ;  /* 0x000000041ada7825 */ /* 0x000fe200078e02da */
[----:B------:R-:W-:Y:S02]  /*ee70*/  ISETP.NE.U32.AND P1, PT, R6, RZ, PT ;  /* 0x000000ff0600720c */ /* 0x000fe40003f25070 */
[----:B------:R-:W-:-:S02]  /*ee80*/  SEL R6, RZ, 0x4, P5 ;  /* 0x00000004ff067807 */ /* 0x000fc40002800000 */
[----:B------:R-:W-:Y:S01]  /*ee90*/  ISETP.NE.U32.AND P0, PT, R5, RZ, PT ;  /* 0x000000ff0500720c */ /* 0x000fe20003f05070 */
[----:B------:R1:W-:Y:S01]  /*eea0*/  LDGSTS.E [R25+0x58008], desc[UR40][R218.64], P4 ;  /* 0x58008000da197fae */ /* 0x0003e2000a1a1028 */
[----:B------:R-:W-:Y:S02]  /*eeb0*/  ISETP.GE.AND P5, PT, R240, UR4, PT ;  /* 0x00000004f0007c0c */ /* 0x000fe4000bfa6270 */
[----:B------:R-:W-:Y:S02]  /*eec0*/  LOP3.LUT R233, R2, 0x34, RZ, 0xfc, !PT ;  /* 0x0000003402e97812 */ /* 0x000fe400078efcff */
[----:B------:R-:W-:Y:S02]  /*eed0*/  SEL R6, R6, RZ, P3 ;  /* 0x000000ff06067207 */ /* 0x000fe40001800000 */
[----:B------:R-:W-:Y:S01]  /*eee0*/  SEL R5, RZ, 0x4, P5 ;  /* 0x00000004ff057807 */ /* 0x000fe20002800000 */
[----:B---3--:R-:W-:Y:S01]  /*eef0*/  IMAD.WIDE R184, R26, 0x4, R184 ;  /* 0x000000041ab87825 */ /* 0x008fe200078e02b8 */
[----:B------:R-:W-:-:S02]  /*ef00*/  ISETP.GE.AND P4, PT, R233, UR4, PT ;  /* 0x00000004e9007c0c */ /* 0x000fc4000bf86270 */
[----:B------:R-:W-:Y:S01]  /*ef10*/  ISETP.NE.U32.AND P5, PT, R6, RZ, PT ;  /* 0x000000ff0600720c */ /* 0x000fe20003fa5070 */
[----:B------:R-:W-:Y:S01]  /*ef20*/  IMAD.WIDE R186, R26, 0x4, R186 ;  /* 0x000000041aba7825 */ /* 0x000fe200078e02ba */
[----:B------:R-:W-:Y:S01]  /*ef30*/  SEL R5, R5, RZ, P3 ;  /* 0x000000ff05057207 */ /* 0x000fe20001800000 */
[----:B------:R3:W-:Y:S01]  /*ef40*/  LDGSTS.E [R25+0x5a000], desc[UR40][R184.64], P1 ;  /* 0x5a000000b8197fae */ /* 0x0007e200089a1028 */
[C---:B------:R-:W-:Y:S02]  /*ef50*/  LOP3.LUT R234, R2.reuse, 0x36, RZ, 0xfc, !PT ;  /* 0x0000003602ea7812 */ /* 0x040fe400078efcff */
[----:B------:R-:W-:Y:S01]  /*ef60*/  SEL R6, RZ, 0x4, P4 ;  /* 0x00000004ff067807 */ /* 0x000fe20002000000 */
[----:B------:R3:W-:Y:S01]  /*ef70*/  LDGSTS.E [R25+0x5a008], desc[UR40][R186.64], P0 ;  /* 0x5a008000ba197fae */ /* 0x0007e200081a1028 */
[----:B------:R-:W-:Y:S02]  /*ef80*/  LOP3.LUT R244, R2, 0x18, RZ, 0xfc, !PT ;  /* 0x0000001802f47812 */ /* 0x000fe400078efcff */
[----:B------:R-:W-:-:S02]  /*ef90*/  ISETP.NE.U32.AND P1, PT, R5, RZ, PT ;  /* 0x000000ff0500720c */ /* 0x000fc40003f25070 */
[----:B------:R-:W-:Y:S02]  /*efa0*/  ISETP.GE.AND P4, PT, R234, UR4, PT ;  /* 0x00000004ea007c0c */ /* 0x000fe4000bf86270 */
[----:B------:R-:W-:Y:S02]  /*efb0*/  SEL R6, R6, RZ, P3 ;  /* 0x000000ff06067207 */ /* 0x000fe40001800000 */
[----:B------:R-:W-:Y:S02]  /*efc0*/  ISETP.GE.AND P0, PT, R244, UR4, PT ;  /* 0x00000004f4007c0c */ /* 0x000fe4000bf06270 */
[----:B------:R-:W-:Y:S01]  /*efd0*/  SEL R5, RZ, 0x4, P4 ;  /* 0x00000004ff057807 */ /* 0x000fe20002000000 */
[----:B------:R-:W-:Y:S01]  /*efe0*/  IMAD.WIDE R220, R26, 0x4, R220 ;  /* 0x000000041adc7825 */ /* 0x000fe200078e02dc */
[----:B------:R-:W-:Y:S02]  /*eff0*/  ISETP.NE.U32.AND P4, PT, R6, RZ, PT ;  /* 0x000000ff0600720c */ /* 0x000fe40003f85070 */
[----:B------:R-:W-:-:S02]  /*f000*/  LOP3.LUT R250, R2, 0x1a, RZ, 0xfc, !PT ;  /* 0x0000001a02fa7812 */ /* 0x000fc400078efcff */
[----:B------:R-:W-:Y:S01]  /*f010*/  SEL R6, RZ, 0x4, P0 ;  /* 0x00000004ff067807 */ /* 0x000fe20000000000 */
[----:B------:R-:W-:Y:S01]  /*f020*/  IMAD.WIDE R222, R26, 0x4, R222 ;  /* 0x000000041ade7825 */ /* 0x000fe200078e02de */
[----:B------:R-:W-:Y:S01]  /*f030*/  SEL R5, R5, RZ, P3 ;  /* 0x000000ff05057207 */ /* 0x000fe20001800000 */
[----:B------:R3:W-:Y:S01]  /*f040*/  LDGSTS.E [R224+0x58000], desc[UR40][R220.64], P5 ;  /* 0x58000000dce07fae */ /* 0x0007e2000a9a1028 */
[----:B------:R-:W-:Y:S02]  /*f050*/  ISETP.GE.AND P0, PT, R250, UR4, PT ;  /* 0x00000004fa007c0c */ /* 0x000fe4000bf06270 */
[----:B------:R-:W-:Y:S01]  /*f060*/  SEL R6, R6, RZ, P3 ;  /* 0x000000ff06067207 */ /* 0x000fe20001800000 */
[----:B------:R3:W-:Y:S01]  /*f070*/  LDGSTS.E [R224+0x58008], desc[UR40][R222.64], P1 ;  /* 0x58008000dee07fae */ /* 0x0007e200089a1028 */
[----:B------:R-:W-:Y:S02]  /*f080*/  LOP3.LUT R235, R2, 0x38, RZ, 0xfc, !PT ;  /* 0x0000003802eb7812 */ /* 0x000fe400078efcff */
[----:B------:R-:W-:-:S02]  /*f090*/  ISETP.NE.U32.AND P5, PT, R5, RZ, PT ;  /* 0x000000ff0500720c */ /* 0x000fc40003fa5070 */
[----:B------:R-:W-:Y:S02]  /*f0a0*/  SEL R5, RZ, 0x4, P0 ;  /* 0x00000004ff057807 */ /* 0x000fe40000000000 */
[----:B------:R-:W-:Y:S02]  /*f0b0*/  ISETP.NE.U32.AND P0, PT, R6, RZ, PT ;  /* 0x000000ff0600720c */ /* 0x000fe40003f05070 */
[----:B------:R-:W-:Y:S01]  /*f0c0*/  ISETP.GE.AND P1, PT, R235, UR4, PT ;  /* 0x00000004eb007c0c */ /* 0x000fe2000bf26270 */
[----:B------:R-:W-:Y:S01]  /*f0d0*/  IMAD.WIDE R188, R26, 0x4, R188 ;  /* 0x000000041abc7825 */ /* 0x000fe200078e02bc */
[----:B------:R-:W-:Y:S02]  /*f0e0*/  LOP3.LUT R236, R2, 0x3a, RZ, 0xfc, !PT ;  /* 0x0000003a02ec7812 */ /* 0x000fe400078efcff */
[----:B------:R-:W-:Y:S02]  /*f0f0*/  SEL R5, R5, RZ, P3 ;  /* 0x000000ff05057207 */ /* 0x000fe40001800000 */
[----:B------:R-:W-:Y:S01]  /*f100*/  SEL R6, RZ, 0x4, P1 ;  /* 0x00000004ff067807 */ /* 0x000fe20000800000 */
[----:B------:R3:W-:Y:S01]  /*f110*/  LDGSTS.E [R224+0x5a000], desc[UR40][R188.64], P4 ;  /* 0x5a000000bce07fae */ /* 0x0007e2000a1a1028 */
[----:B------:R-:W-:Y:S01]  /*f120*/  ISETP.GE.AND P1, PT, R236, UR4, PT ;  /* 0x00000004ec007c0c */ /* 0x000fe2000bf26270 */
[----:B------:R-:W-:Y:S01]  /*f130*/  IMAD.WIDE R190, R26, 0x4, R190 ;  /* 0x000000041abe7825 */ /* 0x000fe200078e02be */
[----:B------:R-:W-:-:S02]  /*f140*/  ISETP.NE.U32.AND P4, PT, R5, RZ, PT ;  /* 0x000000ff0500720c */ /* 0x000fc40003f85070 */
[----:B------:R-:W-:Y:S01]  /*f150*/  SEL R5, RZ, 0x4, P1 ;  /* 0x00000004ff057807 */ /* 0x000fe20000800000 */
[----:B------:R-:W-:Y:S01]  /*f160*/  IMAD.WIDE R160, R26, 0x4, R160 ;  /* 0x000000041aa07825 */ /* 0x000fe200078e02a0 */
[----:B------:R-:W-:Y:S01]  /*f170*/  LOP3.LUT R248, R2, 0x1c, RZ, 0xfc, !PT ;  /* 0x0000001c02f87812 */ /* 0x000fe200078efcff */
[----:B------:R3:W-:Y:S01]  /*f180*/  LDGSTS.E [R224+0x5a008], desc[UR40][R190.64], P5 ;  /* 0x5a008000bee07fae */ /* 0x0007e2000a9a1028 */
[----:B------:R-:W-:-:S03]  /*f190*/  SEL R5, R5, RZ, P3 ;  /* 0x000000ff05057207 */ /* 0x000fc60001800000 */
[----:B------:R3:W-:Y:S01]  /*f1a0*/  LDGSTS.E [R22+0x58000], desc[UR40][R160.64], P0 ;  /* 0x58000000a0167fae */ /* 0x0007e200081a1028 */
[----:B------:R-:W-:Y:S01]  /*f1b0*/  ISETP.GE.AND P0, PT, R248, UR4, PT ;  /* 0x00000004f8007c0c */ /* 0x000fe2000bf06270 */
[----:B------:R-:W-:Y:S01]  /*f1c0*/  IMAD.WIDE R162, R26, 0x4, R162 ;  /* 0x000000041aa27825 */ /* 0x000fe200078e02a2 */
[----:B------:R-:W-:Y:S02]  /*f1d0*/  ISETP.NE.U32.AND P5, PT, R5, RZ, PT ;  /* 0x000000ff0500720c */ /* 0x000fe40003fa5070 */
[C---:B------:R-:W-:Y:S02]  /*f1e0*/  LOP3.LUT R249, R2.reuse, 0x1e, RZ, 0xfc, !PT ;  /* 0x0000001e02f97812 */ /* 0x040fe400078efcff */
[----:B------:R-:W-:Y:S01]  /*f1f0*/  SEL R5, RZ, 0x4, P0 ;  /* 0x00000004ff057807 */ /* 0x000fe20000000000 */
[----:B------:R3:W-:Y:S01]  /*f200*/  LDGSTS.E [R22+0x58008], desc[UR40][R162.64], P4 ;  /* 0x58008000a2167fae */ /* 0x0007e2000a1a1028 */
[----:B------:R-:W-:Y:S02]  /*f210*/  LOP3.LUT R240, R2, 0x3c, RZ, 0xfc, !PT ;  /* 0x0000003c02f07812 */ /* 0x000fe400078efcff */
[----:B------:R-:W-:-:S02]  /*f220*/  SEL R6, R6, RZ, P3 ;  /* 0x000000ff06067207 */ /* 0x000fc40001800000 */
[----:B------:R-:W-:Y:S02]  /*f230*/  ISETP.GE.AND P0, PT, R249, UR4, PT ;  /* 0x00000004f9007c0c */ /* 0x000fe4000bf06270 */
[----:B------:R-:W-:Y:S02]  /*f240*/  SEL R5, R5, RZ, P3 ;  /* 0x000000ff05057207 */ /* 0x000fe40001800000 */
[----:B------:R-:W-:Y:S02]  /*f250*/  ISETP.GE.AND P4, PT, R240, UR4, PT ;  /* 0x00000004f0007c0c */ /* 0x000fe4000bf86270 */
[----:B------:R-:W-:Y:S02]  /*f260*/  LOP3.LUT R241, R2, 0x3e, RZ, 0xfc, !PT ;  /* 0x0000003e02f17812 */ /* 0x000fe400078efcff */
[----:B------:R-:W-:Y:S02]  /*f270*/  ISETP.NE.U32.AND P1, PT, R6, RZ, PT ;  /* 0x000000ff0600720c */ /* 0x000fe40003f25070 */
[----:B------:R-:W-:-:S02]  /*f280*/  SEL R8, RZ, 0x4, P0 ;  /* 0x00000004ff087807 */ /* 0x000fc40000000000 */
[----:B------:R-:W-:Y:S02]  /*f290*/  ISETP.NE.U32.AND P0, PT, R5, RZ, PT ;  /* 0x000000ff0500720c */ /* 0x000fe40003f05070 */
[----:B------:R-:W-:Y:S02]  /*f2a0*/  SEL R5, RZ, 0x4, P4 ;  /* 0x00000004ff057807 */ /* 0x000fe40002000000 */
[----:B------:R-:W-:Y:S01]  /*f2b0*/  ISETP.GE.AND P4, PT, R241, UR4, PT ;  /* 0x00000004f1007c0c */ /* 0x000fe2000bf86270 */
[----:B------:R-:W-:Y:S01]  /*f2c0*/  IMAD.WIDE R192, R26, 0x4, R192 ;  /* 0x000000041ac07825 */ /* 0x000fe200078e02c0 */
[----:B------:R-:W-:Y:S02]  /*f2d0*/  SEL R8, R8, RZ, P3 ;  /* 0x000000ff08087207 */ /* 0x000fe40001800000 */
[----:B------:R-:W-:Y:S02]  /*f2e0*/  SEL R6, RZ, 0x4, P4 ;  /* 0x00000004ff067807 */ /* 0x000fe40002000000 */
[----:B------:R-:W-:Y:S01]  /*f2f0*/  SEL R5, R5, RZ, P3 ;  /* 0x000000ff05057207 */ /* 0x000fe20001800000 */
[----:B------:R3:W-:Y:S01]  /*f300*/  LDGSTS.E [R22+0x5a000], desc[UR40][R192.64], P1 ;  /* 0x5a000000c0167fae */ /* 0x0007e200089a1028 */
[----:B------:R-:W-:-:S02]  /*f310*/  SEL R6, R6, RZ, P3 ;  /* 0x000000ff06067207 */ /* 0x000fc40001800000 */
[----:B------:R-:W-:Y:S02]  /*f320*/  ISETP.NE.U32.AND P4, PT, R8, RZ, PT ;  /* 0x000000ff0800720c */ /* 0x000fe40003f85070 */
[----:B------:R-:W-:Y:S02]  /*f330*/  ISETP.NE.U32.AND P1, PT, R5, RZ, PT ;  /* 0x000000ff0500720c */ /* 0x000fe40003f25070 */
[----:B------:R-:W-:Y:S01]  /*f340*/  ISETP.NE.U32.AND P3, PT, R6, RZ, PT ;  /* 0x000000ff0600720c */ /* 0x000fe20003f65070 */
[----:B------:R-:W-:-:S04]  /*f350*/  IMAD.WIDE R194, R26, 0x4, R194 ;  /* 0x000000041ac27825 */ /* 0x000fc800078e02c2 */
[C---:B------:R-:W-:Y:S01]  /*f360*/  IMAD.WIDE R164, R26.reuse, 0x4, R164 ;  /* 0x000000041aa47825 */ /* 0x040fe200078e02a4 */
[----:B------:R3:W-:Y:S03]  /*f370*/  LDGSTS.E [R22+0x5a008], desc[UR40][R194.64], P5 ;  /* 0x5a008000c2167fae */ /* 0x0007e6000a9a1028 */
[C---:B----4-:R-:W-:Y:S01]  /*f380*/  IMAD.WIDE R166, R26.reuse, 0x4, R166 ;  /* 0x000000041aa67825 */ /* 0x050fe200078e02a6 */
[----:B------:R3:W-:Y:S03]  /*f390*/  LDGSTS.E [R27+0x58000], desc[UR40][R164.64], P0 ;  /* 0x58000000a41b7fae */ /* 0x0007e600081a1028 */
[C---:B------:R-:W-:Y:S01]  /*f3a0*/  IMAD.WIDE R196, R26.reuse, 0x4, R196 ;  /* 0x000000041ac47825 */ /* 0x040fe200078e02c4 */
[----:B------:R3:W-:Y:S03]  /*f3b0*/  LDGSTS.E [R27+0x58008], desc[UR40][R166.64], P4 ;  /* 0x58008000a61b7fae */ /* 0x0007e6000a1a1028 */
[----:B------:R-:W-:Y:S01]  /*f3c0*/  IMAD.WIDE R198, R26, 0x4, R198 ;  /* 0x000000041ac67825 */ /* 0x000fe200078e02c6 */
[----:B------:R3:W-:Y:S03]  /*f3d0*/  LDGSTS.E [R27+0x5a000], desc[UR40][R196.64], P1 ;  /* 0x5a000000c41b7fae */ /* 0x0007e600089a1028 */
        /* <DEDUP_REMOVED lines=96> */
[C---:B--2---:R-:W-:Y:S01]  /*f9e0*/  IMAD.WIDE R64, R15.reuse, 0x4, R64 ;  /* 0x000000040f407825 */ /* 0x044fe200078e0240 */
[----:B------:R3:W-:Y:S03]  /*f9f0*/  LDGSTS.E [R225+0x33a00], desc[UR40][R148.64], P2 ;  /* 0x33a0000094e17fae */ /* 0x0007e600091a1028 */
[C---:B-1----:R-:W-:Y:S01]  /*fa00*/  IMAD.WIDE R56, R15.reuse, 0x4, R56 ;  /* 0x000000040f387825 */ /* 0x042fe200078e0238 */
        /* <DEDUP_REMOVED lines=12> */
[----:B------:R-:W-:Y:S01]  /*fad0*/  UIADD3 UR21, UPT, UPT, UR20, -0x1c0, URZ ;  /* 0xfffffe4014157890 */ /* 0x000fe2000fffe0ff */
[----:B------:R-:W-:Y:S01]  /*fae0*/  SHF.R.S32.HI R16, RZ, 0x1f, R26 ;  /* 0x0000001fff107819 */ /* 0x000fe2000001141a */
[----:B------:R3:W-:Y:S01]  /*faf0*/  LDGSTS.E [R226+0x31700], desc[UR40][R78.64], P2 ;  /* 0x317000004ee27fae */ /* 0x0007e200091a1028 */
[----:B------:R-:W-:-:S03]  /*fb00*/  IMAD.WIDE R102, R15, 0x4, R102 ;  /* 0x000000040f667825 */ /* 0x000fc600078e0266 */
[----:B------:R3:W-:Y:S01]  /*fb10*/  LDGSTS.E [R226+0x31b00], desc[UR40][R86.64], P2 ;  /* 0x31b0000056e27fae */ /* 0x0007e200091a1028 */
[C---:B------:R-:W-:Y:S02]  /*fb20*/  IMAD.SHL.U32 R5, R26.reuse, 0x4, RZ ;  /* 0x000000041a057824 */ /* 0x040fe400078e00ff */
[C---:B------:R-:W-:Y:S01]  /*fb30*/  IMAD.WIDE R110, R15.reuse, 0x4, R110 ;  /* 0x000000040f6e7825 */ /* 0x040fe200078e026e */
[----:B------:R3:W-:Y:S03]  /*fb40*/  LDGSTS.E [R226+0x31f00], desc[UR40][R94.64], P2 ;  /* 0x31f000005ee27fae */ /* 0x0007e600091a1028 */
[C---:B------:R-:W-:Y:S01]  /*fb50*/  IMAD.WIDE R118, R15.reuse, 0x4, R118 ;  /* 0x000000040f767825 */ /* 0x040fe200078e0276 */
[----:B------:R3:W-:Y:S03]  /*fb60*/  LDGSTS.E [R226+0x32300], desc[UR40][R102.64], P2 ;  /* 0x3230000066e27fae */ /* 0x0007e600091a1028 */
[C---:B------:R-:W-:Y:S01]  /*fb70*/  IMAD.WIDE R126, R15.reuse, 0x4, R126 ;  /* 0x000000040f7e7825 */ /* 0x040fe200078e027e */
[----:B------:R-:W-:Y:S01]  /*fb80*/  SHF.L.U64.HI R6, R26, 0x2, R16 ;  /* 0x000000021a067819 */ /* 0x000fe20000010210 */
[----:B------:R3:W-:Y:S02]  /*fb90*/  LDGSTS.E [R226+0x32700], desc[UR40][R110.64], P2 ;  /* 0x327000006ee27fae */ /* 0x0007e400091a1028 */
[C---:B------:R-:W-:Y:S01]  /*fba0*/  IMAD.WIDE R134, R15.reuse, 0x4, R134 ;  /* 0x000000040f867825 */ /* 0x040fe200078e0286 */
[----:B------:R-:W-:Y:S01]  /*fbb0*/  IADD3 R18, P5, PT, R200, R5, RZ ;  /* 0x00000005c8127210 */ /* 0x000fe20007fbe0ff */
[----:B------:R3:W-:Y:S02]  /*fbc0*/  LDGSTS.E [R226+0x32b00], desc[UR40][R118.64], P2 ;  /* 0x32b0000076e27fae */ /* 0x0007e400091a1028 */
[C---:B------:R-:W-:Y:S01]  /*fbd0*/  IMAD.WIDE R142, R15.reuse, 0x4, R142 ;  /* 0x000000040f8e7825 */ /* 0x040fe200078e028e */
[----:B------:R-:W-:Y:S01]  /*fbe0*/  ISETP.GE.AND P0, PT, R2, UR21, PT ;  /* 0x0000001502007c0c */ /* 0x000fe2000bf06270 */
[----:B------:R3:W-:Y:S02]  /*fbf0*/  LDGSTS.E [R226+0x32f00], desc[UR40][R126.64], P2 ;  /* 0x32f000007ee27fae */ /* 0x0007e400091a1028 */
[----:B------:R-:W-:-:S02]  /*fc00*/  IMAD.WIDE R150, R15, 0x4, R150 ;  /* 0x000000040f967825 */ /* 0x000fc400078e0296 */
[----:B------:R3:W-:Y:S02]  /*fc10*/  LDGSTS.E [R226+0x33300], desc[UR40][R134.64], P2 ;  /* 0x3330000086e27fae */ /* 0x0007e400091a1028 */
[----:B------:R-:W-:Y:S02]  /*fc20*/  IMAD.WIDE R158, R15, 0x4, R158 ;  /* 0x000000040f9e7825 */ /* 0x000fe400078e029e */
[----:B------:R3:W-:Y:S01]  /*fc30*/  LDGSTS.E [R226+0x33700], desc[UR40][R142.64], P2 ;  /* 0x337000008ee27fae */ /* 0x0007e200091a1028 */
[----:B------:R-:W-:Y:S01]  /*fc40*/  SEL R8, RZ, 0x4, P0 ;  /* 0x00000004ff087807 */ /* 0x000fe20000000000 */
[----:B------:R-:W-:Y:S01]  /*fc50*/  IMAD.X R19, R201, 0x1, R6, P5 ;  /* 0x00000001c9137824 */ /* 0x000fe200028e0606 */
[----:B------:R-:W-:Y:S01]  /*fc60*/  ISETP.GT.AND P5, PT, R252, 0x1ff, PT ;  /* 0x000001fffc00780c */ /* 0x000fe20003fa4270 */
[----:B------:R3:W-:Y:S04]  /*fc70*/  LDGSTS.E [R226+0x33b00], desc[UR40][R150.64], P2 ;  /* 0x33b0000096e27fae */ /* 0x0007e800091a1028 */
[----:B------:R3:W-:Y:S01]  /*fc80*/  LDGSTS.E [R226+0x33f00], desc[UR40][R158.64], P2 ;  /* 0x33f000009ee27fae */ /* 0x0007e200091a1028 */
[----:B------:R-:W-:-:S03]  /*fc90*/  SEL R8, R8, RZ, P5 ;  /* 0x000000ff08087207 */ /* 0x000fc60002800000 */
[----:B------:R-:W0:Y:S01]  /*fca0*/  LDGDEPBAR ;  /* 0x00000000000079af */ /* 0x000e220000000000 */
[----:B------:R-:W-:Y:S02]  /*fcb0*/  ISETP.GE.AND P0, PT, R21, UR21, PT ;  /* 0x0000001515007c0c */ /* 0x000fe4000bf06270 */
[----:B------:R-:W-:Y:S02]  /*fcc0*/  ISETP.NE.U32.AND P4, PT, R8, RZ, PT ;  /* 0x000000ff0800720c */ /* 0x000fe40003f85070 */
[----:B------:R-:W-:Y:S02]  /*fcd0*/  IADD3 R20, P1, PT, R202, R5, RZ ;  /* 0x00000005ca147210 */ /* 0x000fe40007f3e0ff */
[----:B------:R-:W-:Y:S02]  /*fce0*/  SEL R8, RZ, 0x4, P0 ;  /* 0x00000004ff087807 */ /* 0x000fe40000000000 */
[----:B------:R-:W-:Y:S01]  /*fcf0*/  ISETP.NE.U32.AND P0, PT, RZ, UR7, PT ;  /* 0x00000007ff007c0c */ /* 0x000fe2000bf05070 */
[----:B------:R-:W-:-:S03]  /*fd00*/  IMAD.X R21, R203, 0x1, R6, P1 ;  /* 0x00000001cb157824 */ /* 0x000fc600008e0606 */
[----:B------:R-:W-:Y:S02]  /*fd10*/  ISETP.LT.OR P1, PT, R252, 0x40, P0 ;  /* 0x00000040fc00780c */ /* 0x000fe40000721670 */
[----:B------:R-:W-:-:S04]  /*fd20*/  SEL R8, R8, RZ, P5 ;  /* 0x000000ff08087207 */ /* 0x000fc80002800000 */
[----:B------:R-:W-:Y:S01]  /*fd30*/  ISETP.NE.U32.AND P2, PT, R8, RZ, PT ;  /* 0x000000ff0800720c */ /* 0x000fe20003f45070 */
[----:B------:R-:W-:-:S04]  /*fd40*/  DEPBAR.LE SB0, 0xc ;  /* 0x000083000000791a */ /* 0x000fc80000000000 */
[----:B------:R-:W-:Y:S06]  /*fd50*/  BAR.SYNC.DEFER_BLOCKING 0x0 ;  /* 0x0000000000007b1d */ /* 0x000fec0000010000 */
[----:B---3--:R-:W-:Y:S05]  /*fd60*/  @P1 BRA `(.L_x_6) ;  /* 0x0000000000d81947 */ /* 0x008fea0003800000 */
[----:B------:R-:W-:Y:S02]  /*fd70*/  USHF.R.U32.HI UR8, URZ, 0x4, UR10 ;  /* 0x00000004ff087899 */ /* 0x000fe4000801160a */
[----:B------:R-:W-:Y:S02]  /*fd80*/  UIADD3 UR5, UPT, UPT, UR10, 0x40000, URZ ;  /* 0x000400000a057890 */ /* 0x000fe4000fffe0ff */
[----:B------:R-:W-:Y:S02]  /*fd90*/  USGXT.U32 UR8, UR8, 0xe ;  /* 0x0000000e0808789a */ /* 0x000fe40008000000 */
[----:B------:R-:W-:Y:S02]  /*fda0*/  USHF.R.U32.HI UR5, URZ, 0x4, UR5 ;  /* 0x00000004ff057899 */ /* 0x000fe40008011605 */
[----:B------:R-:W-:Y:S02]  /*fdb0*/  UIADD3 UR28, UP1, UPT, UR8, 0x2, URZ ;  /* 0x00000002081c7890 */ /* 0x000fe4000ff3e0ff */
[----:B------:R-:W-:Y:S01]  /*fdc0*/  USGXT.U32 UR14, UR5, 0xe ;  /* 0x0000000e050e789a */ /* 0x000fe20008000000 */
[----:B------:R-:W-:Y:S01]  /*fdd0*/  UMOV UR4, URZ ;  /* 0x000000ff00047c82 */ /* 0x000fe20008000000 */
[----:B------:R-:W-:Y:S01]  /*fde0*/  UMOV UR6, URZ ;  /* 0x000000ff00067c82 */ /* 0x000fe20008000000 */
[----:B------:R-:W-:-:S02]  /*fdf0*/  UIADD3.X UR29, UPT, UPT, UR4, 0x40004040, URZ, UP1, !UPT ;  /* 0x40004040041d7890 */ /* 0x000fc40008ffe4ff */
[----:B------:R-:W-:Y:S01]  /*fe00*/  UIADD3 UR62, UP1, UPT, UR14, 0x2, URZ ;  /* 0x000000020e3e7890 */ /* 0x000fe2000ff3e0ff */
[----:B------:R-:W-:Y:S01]  /*fe10*/  UMOV UR4, UR13 ;  /* 0x0000000d00047c82 */ /* 0x000fe20008000000 */
[----:B------:R-:W-:Y:S02]  /*fe20*/  UMOV UR5, URZ ;  /* 0x000000ff00057c82 */ /* 0x000fe40008000000 */
[----:B------:R-:W-:Y:S01]  /*fe30*/  UIADD3.X UR63, UPT, UPT, UR6, 0x40004040, URZ, UP1, !UPT ;  /* 0x40004040063f7890 */ /* 0x000fe20008ffe4ff */
[----:B------:R-:W-:Y:S01]  /*fe40*/  UMOV UR60, UR4 ;  /* 0x00000004003c7c82 */ /* 0x000fe20008000000 */
[----:B------:R-:W-:Y:S02]  /*fe50*/  UIADD3.64 UR6, UPT, UPT, UR28, 0x2, URZ ;  /* 0x000000021c067897 */ /* 0x000fe4000fffe0ff */
[----:B------:R-:W-:Y:S02]  /*fe60*/  UIADD3.64 UR4, UPT, UPT, UR62, 0x2, URZ ;  /* 0x000000023e047897 */ /* 0x000fe4000fffe0ff */
[----:B------:R-:W-:-:S02]  /*fe70*/  UIADD3.64 UR42, UPT, UPT, UR28, 0x4, URZ ;  /* 0x000000041c2a7897 */ /* 0x000fc4000fffe0ff */
[----:B------:R-:W-:Y:S02]  /*fe80*/  UIADD3.64 UR38, UPT, UPT, UR62, 0x4, URZ ;  /* 0x000000043e267897 */ /* 0x000fe4000fffe0ff */
[----:B------:R-:W-:Y:S02]  /*fe90*/  UIADD3.64 UR46, UPT, UPT, UR28, 0x3fe, URZ ;  /* 0x000003fe1c2e7897 */ /* 0x000fe4000fffe0ff */
[----:B------:R-:W-:Y:S02]  /*fea0*/  UIADD3.64 UR44, UPT, UPT, UR62, 0x1fe, URZ ;  /* 0x000001fe3e2c7897 */ /* 0x000fe4000fffe0ff */
[----:B------:R-:W-:Y:S02]  /*feb0*/  UIADD3.64 UR50, UPT, UPT, UR28, 0x400, URZ ;  /* 0x000004001c327897 */ /* 0x000fe4000fffe0ff */
[----:B------:R-:W-:Y:S02]  /*fec0*/  UIADD3.64 UR48, UPT, UPT, UR62, 0x200, URZ ;  /* 0x000002003e307897 */ /* 0x000fe4000fffe0ff */
[----:B------:R-:W-:-:S02]  /*fed0*/  UIADD3.64 UR54, UPT, UPT, UR28, 0x402, URZ ;  /* 0x000004021c367897 */ /* 0x000fc4000fffe0ff */
[----:B------:R-:W-:Y:S01]  /*fee0*/  UIADD3.64 UR52, UPT, UPT, UR62, 0x202, URZ ;  /* 0x000002023e347897 */ /* 0x000fe2000fffe0ff */
[----:B------:R-:W-:Y:S01]  /*fef0*/  UMOV UR22, 0x0 ;  /* 0x0000000000167882 */ /* 0x000fe20000000000 */
[----:B------:R-:W-:Y:S01]  /*ff00*/  UMOV UR23, 0x4200910 ;  /* 0x0420091000177882 */ /* 0x000fe20000000000 */
[----:B------:R-:W-:Y:S01]  /*ff10*/  UIADD3.64 UR58, UPT, UPT, UR28, 0x404, URZ ;  /* 0x000004041c3a7897 */ /* 0x000fe2000fffe0ff */
[----:B------:R-:W-:Y:S01]  /*ff20*/  UMOV UR9, 0x40004040 ;  /* 0x4000404000097882 */ /* 0x000fe20000000000 */
[----:B------:R-:W-:Y:S01]  /*ff30*/  UIADD3.64 UR56, UPT, UPT, UR62, 0x204, URZ ;  /* 0x000002043e387897 */ /* 0x000fe2000fffe0ff */
[----:B------:R-:W-:Y:S01]  /*ff40*/  UMOV UR15, 0x40004040 ;  /* 0x40004040000f7882 */ /* 0x000fe20000000000 */
[----:B------:R-:W-:Y:S01]  /*ff50*/  UMOV UR24, 0x0 ;  /* 0x0000000000187882 */ /* 0x000fe20000000000 */
[----:B------:R-:W-:Y:S01]  /*ff60*/  UMOV UR25, 0x4200910 ;  /* 0x0420091000197882 */ /* 0x000fe20000000000 */
[----:B------:R-:W-:Y:S01]  /*ff70*/  UMOV UR26, 0x0 ;  /* 0x00000000001a7882 */ /* 0x000fe20000000000 */
[----:B------:R-:W-:Y:S01]  /*ff80*/  UMOV UR27, 0x4200910 ;  /* 0x04200910001b7882 */ /* 0x000fe20000000000 */
[----:B------:R1:W-:Y:S01]  /*ff90*/  UTCHMMA gdesc[UR14], gdesc[UR8], tmem[UR11], tmem[UR22], idesc[UR23], !UPT ;  /* 0x00ff16080e0075ea */ /* 0x0003e2000f80000b */
[----:B------:R-:W-:Y:S01]  /*ffa0*/  UMOV UR30, 0x0 ;  /* 0x00000000001e7882 */ /* 0x000fe20000000000 */
[----:B------:R-:W-:Y:S01]  /*ffb0*/  UMOV UR31, 0x4200910 ;  /* 0x04200910001f7882 */ /* 0x000fe20000000000 */
[----:B------:R1:W-:Y:S01]  /*ffc0*/  UTCHMMA gdesc[UR62], gdesc[UR28], tmem[UR11], tmem[UR24], idesc[UR25], UPT ;  /* 0x00ff181c3e0075ea */ /* 0x0003e2000b80000b */
        /* <DEDUP_REMOVED lines=12> */
[----:B------:R1:W-:Y:S01]  /*10090*/  UTCHMMA gdesc[UR52], gdesc[UR54], tmem[UR11], tmem[UR34], idesc[UR35], UPT ;  /* 0x00ff2236340075ea */ /* 0x0003e2000b80000b */
[----:B------:R1:W-:Y:S01]  /*100a0*/  UTCHMMA gdesc[UR56], gdesc[UR58], tmem[UR11], tmem[UR64], idesc[UR65], UPT ;  /* 0x00ff403a380075ea */ /* 0x0003e2000b80000b */
[----:B------:R1:W-:Y:S01]  /*100b0*/  UTCBAR [UR60], URZ ;  /* 0x000000ff3c0073e9 */ /* 0x0003e200080000ff */
[----:B------:R-:W-:Y:S01]  /*100c0*/  NOP ;  /* 0x0000000000007918 */ /* 0x000fe20000000000 */
.L_x_6:
[----:B------:R-:W-:Y:S01]  /*100d0*/  BAR.SYNC.DEFER_BLOCKING 0x0 ;  /* 0x0000000000007b1d */ /* 0x000fe20000010000 */
[----:B------:R-:W-:Y:S02]  /*100e0*/  ISETP.GE.AND P1, PT, R243, UR21, PT ;  /* 0x00000015f3007c0c */ /* 0x000fe4000bf26270 */
[C---:B------:R-:W-:Y:S02]  /*100f0*/  LOP3.LUT R201, R2.reuse, 0x4, RZ, 0xfc, !PT ;  /* 0x0000000402c97812 */ /* 0x040fe400078efcff */
[----:B------:R-:W-:Y:S01]  /*10100*/  SEL R17, RZ, 0x4, P1 ;  /* 0x00000004ff117807 */ /* 0x000fe20000800000 */
[----:B-1----:R-:W-:Y:S01]  /*10110*/  UMOV UR7, URZ ;  /* 0x000000ff00077c82 */ /* 0x002fe20008000000 */
[----:B------:R-:W-:Y:S02]  /*10120*/  LOP3.LUT R200, R2, 0x6, RZ, 0xfc, !PT ;  /* 0x0000000602c87812 */ /* 0x000fe400078efcff */
[----:B------:R-:W-:-:S04]  /*10130*/  SEL R17, R17, RZ, P5 ;  /* 0x000000ff11117207 */ /* 0x000fc80002800000 */
[----:B------:R-:W-:Y:S01]  /*10140*/  ISETP.NE.U32.AND P1, PT, R17, RZ, PT ;  /* 0x000000ff1100720c */ /* 0x000fe20003f25070 */
[----:B------:R-:W-:Y:S01]  /*10150*/  @!PT LDS RZ, [RZ] ;  /* 0x00000000fffff984 */ /* 0x000fe20000000800 */
[----:B------:R-:W-:Y:S01]  /*10160*/  @!PT LDS RZ, [RZ] ;  /* 0x00000000fffff984 */ /* 0x000fe20000000800 */
[----:B------:R-:W-:Y:S01]  /*10170*/  @!PT LDS RZ, [RZ] ;  /* 0x00000000fffff984 */ /* 0x000fe20000000800 */
[----:B------:R1:W-:Y:S04]  /*10180*/  LDGSTS.E [R7+0x5c000], desc[UR40][R18.64], P4 ;  /* 0x5c00000012077fae */ /* 0x0003e8000a1a1028 */
[----:B------:R2:W-:Y:S01]  /*10190*/  LDGSTS.E [R7+0x5c008], desc[UR40][R20.64], P2 ;  /* 0x5c00800014077fae */ /* 0x0005e200091a1028 */
[----:B------:R-:W-:-:S04]  /*101a0*/  ISETP.GE.AND P2, PT, R247, UR21, PT ;  /* 0x00000015f7007c0c */ /* 0x000fc8000bf46270 */
[----:B------:R-:W-:Y:S02]  /*101b0*/  SEL R8, RZ, 0x4, P2 ;  /* 0x00000004ff087807 */ /* 0x000fe40001000000 */
[----:B-1----:R-:W-:Y:S02]  /*101c0*/  IADD3 R18, P3, PT, R168, R5, RZ ;  /* 0x00000005a8127210 */ /* 0x002fe40007f7e0ff */
[----:B------:R-:W-:-:S03]  /*101d0*/  SEL R8, R8, RZ, P5 ;  /* 0x000000ff08087207 */ /* 0x000fc60002800000 */
[--C-:B------:R-:W-:Y:S01]  /*101e0*/  IMAD.X R19, R169, 0x1, R6.reuse, P3 ;  /* 0x00000001a9137824 */ /* 0x100fe200018e0606 */
[----:B------:R-:W-:Y:S02]  /*101f0*/  ISETP.NE.U32.AND P2, PT, R8, RZ, PT ;  /* 0x000000ff0800720c */ /* 0x000fe40003f45070 */
[----:B--2---:R-:W-:Y:S02]  /*10200*/  IADD3 R20, P3, PT, R170, R5, RZ ;  /* 0x00000005aa147210 */ /* 0x004fe40007f7e0ff */
[----:B------:R1:W-:Y:S01]  /*10210*/  LDGSTS.E [R7+0x5e000], desc[UR40][R18.64], P1 ;  /* 0x5e00000012077fae */ /* 0x0003e200089a1028 */
[----:B------:R-:W-:Y:S02]  /*10220*/  ISETP.GE.AND P1, PT, R201, UR21, PT ;  /* 0x00000015c9007c0c */ /* 0x000fe4000bf26270 */
[----:B------:R-:W-:Y:S01]  /*10230*/  IMAD.X R21, R171, 0x1, R6, P3 ;  /* 0x00000001ab157824 */ /* 0x000fe200018e0606 */
[----:B------:R-:W-:Y:S02]  /*10240*/  LOP3.LUT R201, R2, 0x2a, RZ, 0xfc, !PT ;  /* 0x0000002a02c97812 */ /* 0x000fe400078efcff */
[----:B------:R-:W-:-:S03]  /*10250*/  SEL R8, RZ, 0x4, P1 ;  /* 0x00000004ff087807 */ /* 0x000fc60000800000 */
[----:B------:R2:W-:Y:S01]  /*10260*/  LDGSTS.E [R7+0x5e008], desc[UR40][R20.64], P2 ;  /* 0x5e00800014077fae */ /* 0x0005e200091a1028 */
[----:B------:R-:W-:Y:S02]  /*10270*/  SEL R8, R8, RZ, P5 ;  /* 0x000000ff08087207 */ /* 0x000fe40002800000 */
[----:B------:R-:W-:Y:S02]  /*10280*/  ISETP.GE.AND P2, PT, R200, UR21, PT ;  /* 0x00000015c8007c0c */ /* 0x000fe4000bf46270 */
[----:B------:R-:W-:Y:S02]  /*10290*/  ISETP.NE.U32.AND P1, PT, R8, RZ, PT ;  /* 0x000000ff0800720c */ /* 0x000fe40003f25070 */
[-C--:B-1----:R-:W-:Y:S02]  /*102a0*/  IADD3 R18, P3, PT, R204, R5.reuse, RZ ;  /* 0x00000005cc127210 */ /* 0x082fe40007f7e0ff */
[----:B------:R-:W-:Y:S02]  /*102b0*/  LOP3.LUT R200, R2, 0x8, RZ, 0xfc, !PT ;  /* 0x0000000802c87812 */ /* 0x000fe400078efcff */
[----:B--2---:R-:W-:Y:S01]  /*102c0*/  SEL R7, RZ, 0x4, P2 ;  /* 0x00000004ff077807 */ /* 0x004fe20001000000 */
[----:B------:R-:W-:Y:S01]  /*102d0*/  IMAD.X R19, R205, 0x1, R6, P3 ;  /* 0x00000001cd137824 */ /* 0x000fe200018e0606 */
[----:B------:R-:W-:-:S02]  /*102e0*/  IADD3 R20, P3, PT, R206, R5, RZ ;  /* 0x00000005ce147210 */ /* 0x000fc40007f7e0ff */
[----:B------:R-:W-:-:S03]  /*102f0*/  SEL R7, R7, RZ, P5 ;  /* 0x000000ff07077207 */ /* 0x000fc60002800000 */
[----:B------:R1:W-:Y:S01]  /*10300*/  LDGSTS.E [R30+0x5c000], desc[UR40][R18.64], P1 ;  /* 0x5c000000121e7fae */ /* 0x0003e200089a1028 */
[----:B------:R-:W-:Y:S01]  /*10310*/  ISETP.GE.AND P1, PT, R246, UR21, PT ;  /* 0x00000015f6007c0c */ /* 0x000fe2000bf26270 */
[----:B------:R-:W-:Y:S01]  /*10320*/  IMAD.X R21, R207, 0x1, R6, P3 ;  /* 0x00000001cf157824 */ /* 0x000fe200018e0606 */
[----:B------:R-:W-:Y:S02]  /*10330*/  ISETP.NE.U32.AND P2, PT, R7, RZ, PT ;  /* 0x000000ff0700720c */ /* 0x000fe40003f45070 */
[----:B------:R-:W-:-:S04]  /*10340*/  SEL R8, RZ, 0x4, P1 ;  /* 0x00000004ff087807 */ /* 0x000fc80000800000 */
[----:B------:R-:W-:Y:S02]  /*10350*/  SEL R8, R8, RZ, P5 ;  /* 0x000000ff08087207 */ /* 0x000fe40002800000 */
[----:B-1----:R-:W-:Y:S02]  /*10360*/  IADD3 R18, P3, PT, R172, R5, RZ ;  /* 0x00000005ac127210 */ /* 0x002fe40007f7e0ff */
[----:B------:R-:W-:-:S03]  /*10370*/  ISETP.NE.U32.AND P1, PT, R8, RZ, PT ;  /* 0x000000ff0800720c */ /* 0x000fc60003f25070 */
[----:B------:R1:W-:Y:S01]  /*10380*/  LDGSTS.E [R30+0x5c008], desc[UR40][R20.64], P2 ;  /* 0x5c008000141e7fae */ /* 0x0003e200091a1028 */
[----:B------:R-:W-:Y:S01]  /*10390*/  ISETP.GE.AND P2, PT, R245, UR21, PT ;  /* 0x00000015f5007c0c */ /* 0x000fe2000bf46270 */
[----:B------:R-:W-:-:S03]  /*103a0*/  IMAD.X R19, R173, 0x1, R6, P3 ;  /* 0x00000001ad137824 */ /* 0x000fc600018e0606 */
[----:B------:R-:W-:-:S04]  /*103b0*/  SEL R7, RZ, 0x4, P2 ;  /* 0x00000004ff077807 */ /* 0x000fc80001000000 */
[----:B------:R-:W-:Y:S01]  /*103c0*/  SEL R7, R7, RZ, P5 ;  /* 0x000000ff07077207 */ /* 0x000fe20002800000 */
[----:B------:R2:W-:Y:S01]  /*103d0*/  LDGSTS.E [R30+0x5e000], desc[UR40][R18.64], P1 ;  /* 0x5e000000121e7fae */ /* 0x0005e200089a1028 */
[----:B------:R-:W-:Y:S02]  /*103e0*/  ISETP.GE.AND P1, PT, R200, UR21, PT ;  /* 0x00000015c8007c0c */ /* 0x000fe4000bf26270 */
[----:B------:R-:W-:Y:S02]  /*103f0*/  ISETP.NE.U32.AND P2, PT, R7, RZ, PT ;  /* 0x000000ff0700720c */ /* 0x000fe40003f45070 */
[----:B-1----:R-:W-:Y:S02]  /*10400*/  IADD3 R20, P3, PT, R174, R5, RZ ;  /* 0x00000005ae147210 */ /* 0x002fe40007f7e0ff */
[----:B------:R-:W-:Y:S02]  /*10410*/  SEL R7, RZ, 0x4, P1 ;  /* 0x00000004ff077807 */ /* 0x000fe40000800000 */
[----:B------:R-:W-:Y:S01]  /*10420*/  LOP3.LUT R200, R2, 0xa, RZ, 0xfc, !PT ;  /* 0x0000000a02c87812 */ /* 0x000fe200078efcff */
[----:B------:R-:W-:Y:S01]  /*10430*/  IMAD.X R21, R175, 0x1, R6, P3 ;  /* 0x00000001af157824 */ /* 0x000fe200018e0606 */
[----:B------:R-:W-:-:S04]  /*10440*/  SEL R7, R7, RZ, P5 ;  /* 0x000000ff07077207 */ /* 0x000fc80002800000 */
[----:B------:R-:W-:Y:S01]  /*10450*/  ISETP.NE.U32.AND P1, PT, R7, RZ, PT ;  /* 0x000000ff0700720c */ /* 0x000fe20003f25070 */
[----:B------:R-:W-:Y:S01]  /*10460*/  LDGSTS.E [R30+0x5e008], desc[UR40][R20.64], P2 ;  /* 0x5e008000141e7fae */ /* 0x000fe200091a1028 */
[----:B--2---:R-:W-:-:S05]  /*10470*/  IADD3 R18, P2, PT, R208, R5, RZ ;  /* 0x00000005d0127210 */ /* 0x004fca0007f5e0ff */
[----:B------:R-:W-:Y:S01]  /*10480*/  IMAD.X R19, R209, 0x1, R6, P2 ;  /* 0x00000001d1137824 */ /* 0x000fe200010e0606 */
[----:B------:R-:W-:-:S04]  /*10490*/  ISETP.GE.AND P2, PT, R251, UR21, PT ;  /* 0x00000015fb007c0c */ /* 0x000fc8000bf46270 */
[----:B------:R-:W-:Y:S01]  /*104a0*/  SEL R7, RZ, 0x4, P2 ;  /* 0x00000004ff077807 */ /* 0x000fe20001000000 */
[----:B------:R1:W-:Y:S01]  /*104b0*/  LDGSTS.E [R31+0x5c000], desc[UR40][R18.64], P1 ;  /* 0x5c000000121f7fae */ /* 0x0003e200089a1028 */
[----:B------:R-:W-:Y:S02]  /*104c0*/  ISETP.GE.AND P1, PT, R200, UR21, PT ;  /* 0x00000015c8007c0c */ /* 0x000fe4000bf26270 */
[----:B------:R-:W-:Y:S02]  /*104d0*/  SEL R7, R7, RZ, P5 ;  /* 0x000000ff07077207 */ /* 0x000fe40002800000 */
[----:B------:R-:W-:Y:S02]  /*104e0*/  SEL R8, RZ, 0x4, P1 ;  /* 0x00000004ff087807 */ /* 0x000fe40000800000 */
[----:B------:R-:W-:Y:S02]  /*104f0*/  ISETP.NE.U32.AND P2, PT, R7, RZ, PT ;  /* 0x000000ff0700720c */ /* 0x000fe40003f45070 */
[----:B------:R-:W-:-:S02]  /*10500*/  SEL R8, R8, RZ, P5 ;  /* 0x000000ff08087207 */ /* 0x000fc40002800000 */
[----:B------:R-:W-:Y:S02]  /*10510*/  LOP3.LUT R200, R2, 0xc, RZ, 0xfc, !PT ;  /* 0x0000000c02c87812 */ /* 0x000fe400078efcff */
[----:B-1----:R-:W-:Y:S02]  /*10520*/  IADD3 R18, P3, PT, R210, R5, RZ ;  /* 0x00000005d2127210 */ /* 0x002fe40007f7e0ff */
[----:B------:R-:W-:-:S03]  /*10530*/  ISETP.NE.U32.AND P1, PT, R8, RZ, PT ;  /* 0x000000ff0800720c */ /* 0x000fc60003f25070 */
[----:B------:R-:W-:Y:S01]  /*10540*/  IMAD.X R19, R211, 0x1, R6, P3 ;  /* 0x00000001d3137824 */ /* 0x000fe200018e0606 */
[----:B------:R-:W-:-:S05]  /*10550*/  IADD3 R20, P3, PT, R176, R5, RZ ;  /* 0x00000005b0147210 */ /* 0x000fca0007f7e0ff */
[----:B------:R-:W-:-:S04]  /*10560*/  IMAD.X R21, R177, 0x1, R6, P3 ;  /* 0x00000001b1157824 */ /* 0x000fc800018e0606 */
[----:B------:R1:W-:Y:S01]  /*10570*/  LDGSTS.E [R31+0x5c008], desc[UR40][R18.64], P1 ;  /* 0x5c008000121f7fae */ /* 0x0003e200089a1028 */
[----:B------:R-:W-:Y:S02]  /*10580*/  ISETP.GE.AND P1, PT, R200, UR21, PT ;  /* 0x00000015c8007c0c */ /* 0x000fe4000bf26270 */
[----:B------:R-:W-:Y:S01]  /*10590*/  LOP3.LUT R200, R2, 0x10, RZ, 0xfc, !PT ;  /* 0x0000001002c87812 */ /* 0x000fe200078efcff */
[----:B------:R2:W-:Y:S01]  /*105a0*/  LDGSTS.E [R31+0x5e000], desc[UR40][R20.64], P2 ;  /* 0x5e000000141f7fae */ /* 0x0005e200091a1028 */
[----:B------:R-:W-:Y:S02]  /*105b0*/  ISETP.GE.AND P2, PT, R201, UR21, PT ;  /* 0x00000015c9007c0c */ /* 0x000fe4000bf46270 */
[----:B------:R-:W-:Y:S02]  /*105c0*/  SEL R7, RZ, 0x4, P1 ;  /* 0x00000004ff077807 */ /* 0x000fe40000800000 */
[----:B------:R-:W-:Y:S02]  /*105d0*/  SEL R8, RZ, 0x4, P2 ;  /* 0x00000004ff087807 */ /* 0x000fe40001000000 */
[----:B------:R-:W-:-:S02]  /*105e0*/  SEL R7, R7, RZ, P5 ;  /* 0x000000ff07077207 */ /* 0x000fc40002800000 */
[----:B------:R-:W-:Y:S02]  /*105f0*/  SEL R8, R8, RZ, P5 ;  /* 0x000000ff08087207 */ /* 0x000fe40002800000 */
[-C--:B-1----:R-:W-:Y:S02]  /*10600*/  IADD3 R18, P3, PT, R178, R5.reuse, RZ ;  /* 0x00000005b2127210 */ /* 0x082fe40007f7e0ff */
[----:B------:R-:W-:Y:S02]  /*10610*/  ISETP.NE.U32.AND P2, PT, R8, RZ, PT ;  /* 0x000000ff0800720c */ /* 0x000fe40003f45070 */
[----:B------:R-:W-:Y:S01]  /*10620*/  ISETP.NE.U32.AND P1, PT, R7, RZ, PT ;  /* 0x000000ff0700720c */ /* 0x000fe20003f25070 */
[----:B------:R-:W-:Y:S01]  /*10630*/  IMAD.X R19, R179, 0x1, R6, P3 ;  /* 0x00000001b3137824 */ /* 0x000fe200018e0606 */
[----:B--2---:R-:W-:Y:S01]  /*10640*/  IADD3 R20, P3, PT, R212, R5, RZ ;  /* 0x00000005d4147210 */ /* 0x004fe20007f7e0ff */
[----:B------:R-:W-:Y:S01]  /*10650*/  IMAD.SHL.U32 R7, R15, 0x4, RZ ;  /* 0x000000040f077824 */ /* 0x000fe200078e00ff */
[----:B------:R-:W-:-:S03]  /*10660*/  SHF.R.S32.HI R212, RZ, 0x1f, R15 ;  /* 0x0000001fffd47819 */ /* 0x000fc6000001140f */
[----:B------:R-:W-:Y:S01]  /*10670*/  IMAD.X R21, R213, 0x1, R6, P3 ;  /* 0x00000001d5157824 */ /* 0x000fe200018e0606 */
[----:B------:R-:W-:Y:S02]  /*10680*/  ISETP.GE.AND P3, PT, R24, UR21, PT ;  /* 0x0000001518007c0c */ /* 0x000fe4000bf66270 */
[----:B------:R-:W-:Y:S01]  /*10690*/  SHF.L.U64.HI R8, R15, 0x2, R212 ;  /* 0x000000020f087819 */ /* 0x000fe200000102d4 */
[----:B------:R1:W-:Y:S01]  /*106a0*/  LDGSTS.E [R31+0x5e008], desc[UR40][R18.64], P2 ;  /* 0x5e008000121f7fae */ /* 0x0003e200091a1028 */
[----:B------:R-:W-:Y:S02]  /*106b0*/  SEL R17, RZ, 0x4, P3 ;  /* 0x00000004ff117807 */ /* 0x000fe40001800000 */
[----:B------:R-:W-:Y:S01]  /*106c0*/  LOP3.LUT R213, R2, 0x32, RZ, 0xfc, !PT ;  /* 0x0000003202d57812 */ /* 0x000fe200078efcff */
[----:B------:R2:W-:Y:S01]  /*106d0*/  LDGSTS.E [R23+0x5c000], desc[UR40][R20.64], P1 ;  /* 0x5c00000014177fae */ /* 0x0005e200089a1028 */
[----:B------:R-:W-:-:S04]  /*106e0*/  SEL R17, R17, RZ, P5 ;  /* 0x000000ff11117207 */ /* 0x000fc80002800000 */
[----:B------:R-:W-:Y:S02]  /*106f0*/  ISETP.NE.U32.AND P1, PT, R17, RZ, PT ;  /* 0x000000ff1100720c */ /* 0x000fe40003f25070 */
[-C--:B-1----:R-:W-:Y:S02]  /*10700*/  IADD3 R18, P2, PT, R70, R7.reuse, RZ ;  /* 0x0000000746127210 */ /* 0x082fe40007f5e0ff */
[----:B--2---:R-:W-:-:S03]  /*10710*/  IADD3 R20, P3, PT, R62, R7, RZ ;  /* 0x000000073e147210 */ /* 0x004fc60007f7e0ff */
[--C-:B------:R-:W-:Y:S01]  /*10720*/  IMAD.X R19, R71, 0x1, R8.reuse, P2 ;  /* 0x0000000147137824 */ /* 0x100fe200010e0608 */
[-C--:B------:R-:W-:Y:S01]  /*10730*/  IADD3 R30, P2, PT, R54, R7.reuse, RZ ;  /* 0x00000007361e7210 */ /* 0x080fe20007f5e0ff */
[----:B------:R-:W-:Y:S01]  /*10740*/  IMAD.X R21, R63, 0x1, R8, P3 ;  /* 0x000000013f157824 */ /* 0x000fe200018e0608 */
[----:B------:R-:W-:-:S03]  /*10750*/  IADD3 R46, P3, PT, R46, R7, RZ ;  /* 0x000000072e2e7210 */ /* 0x000fc60007f7e0ff */
        /* <DEDUP_REMOVED lines=53> */
[-C--:B------:R-:W-:Y:S02]  /*10ab0*/  IADD3 R112, P2, PT, R136, R7.reuse, RZ ;  /* 0x0000000788707210 */ /* 0x080fe40007f5e0ff */
[-C--:B------:R-:W-:Y:S01]  /*10ac0*/  IADD3 R128, P4, PT, R152, R7.reuse, RZ ;  /* 0x0000000798807210 */ /* 0x080fe20007f9e0ff */
[--C-:B------:R-:W-:Y:S01]  /*10ad0*/  IMAD.X R105, R129, 0x1, R8.reuse, P3 ;  /* 0x0000000181697824 */ /* 0x100fe200018e0608 */
[-C--:B------:R-:W-:Y:S01]  /*10ae0*/  IADD3 R120, P3, PT, R144, R7.reuse, RZ ;  /* 0x0000000790787210 */ /* 0x080fe20007f7e0ff */
[--C-:B------:R-:W-:Y:S01]  /*10af0*/  IMAD.X R113, R137, 0x1, R8.reuse, P2 ;  /* 0x0000000189717824 */ /* 0x100fe200010e0608 */
[-C--:B------:R-:W-:Y:S01]  /*10b00*/  IADD3 R98, P2, PT, R98, R7.reuse, RZ ;  /* 0x0000000762627210 */ /* 0x080fe20007f5e0ff */
[--C-:B------:R-:W-:Y:S02]  /*10b10*/  IMAD.X R129, R153, 0x1, R8.reuse, P4 ;  /* 0x0000000199817824 */ /* 0x100fe400020e0608 */
        /* <DEDUP_REMOVED lines=29> */
[----:B------:R-:W-:Y:S01]  /*10cf0*/  IADD3 R148, P3, PT, R156, R7, RZ ;  /* 0x000000079c947210 */ /* 0x000fe20007f7e0ff */
[--C-:B------:R-:W-:Y:S01]  /*10d00*/  IMAD.X R147, R149, 0x1, R8.reuse, P2 ;  /* 0x0000000195937824 */ /* 0x100fe200010e0608 */
[-C--:B------:R-:W-:Y:S02]  /*10d10*/  IADD3 R152, P2, PT, R214, R5.reuse, RZ ;  /* 0x00000005d6987210 */ /* 0x080fe40007f5e0ff */
[-C--:B------:R-:W-:Y:S01]  /*10d20*/  IADD3 R156, P4, PT, R182, R5.reuse, RZ ;  /* 0x00000005b69c7210 */ /* 0x080fe20007f9e0ff */
[----:B------:R-:W-:Y:S01]  /*10d30*/  IMAD.X R149, R157, 0x1, R8, P3 ;  /* 0x000000019d957824 */ /* 0x000fe200018e0608 */
[-C--:B------:R-:W-:Y:S01]  /*10d40*/  IADD3 R154, P3, PT, R180, R5.reuse, RZ ;  /* 0x00000005b49a7210 */ /* 0x080fe20007f7e0ff */
[--C-:B------:R-:W-:Y:S01]  /*10d50*/  IMAD.X R153, R215, 0x1, R6.reuse, P2 ;  /* 0x00000001d7997824 */ /* 0x100fe200010e0606 */
[-C--:B------:R-:W-:Y:S01]  /*10d60*/  IADD3 R168, P2, PT, R216, R5.reuse, RZ ;  /* 0x00000005d8a87210 */ /* 0x080fe20007f5e0ff */
[--C-:B------:R-:W-:Y:S01]  /*10d70*/  IMAD.X R157, R183, 0x1, R6.reuse, P4 ;  /* 0x00000001b79d7824 */ /* 0x100fe200020e0606 */
[----:B------:R-:W-:Y:S01]  /*10d80*/  LOP3.LUT R215, R2, 0x2c, RZ, 0xfc, !PT ;  /* 0x0000002c02d77812 */ /* 0x000fe200078efcff */
[--C-:B------:R-:W-:Y:S01]  /*10d90*/  IMAD.X R155, R181, 0x1, R6.reuse, P3 ;  /* 0x00000001b59b7824 */ /* 0x100fe200018e0606 */
[-C--:B------:R-:W-:Y:S01]  /*10da0*/  IADD3 R170, P3, PT, R218, R5.reuse, RZ ;  /* 0x00000005daaa7210 */ /* 0x080fe20007f7e0ff */
[--C-:B------:R-:W-:Y:S01]  /*10db0*/  IMAD.X R169, R217, 0x1, R6.reuse, P2 ;  /* 0x00000001d9a97824 */ /* 0x100fe200010e0606 */
[-C--:B------:R-:W-:Y:S01]  /*10dc0*/  IADD3 R172, P2, PT, R184, R5.reuse, RZ ;  /* 0x00000005b8ac7210 */ /* 0x080fe20007f5e0ff */
[----:B------:R1:W-:Y:S01]  /*10dd0*/  LDGSTS.E [R23+0x5c008], desc[UR40][R152.64], P1 ;  /* 0x5c00800098177fae */ /* 0x0003e200089a1028 */
[----:B------:R-:W-:Y:S01]  /*10de0*/  LOP3.LUT R214, R2, 0x2e, RZ, 0xfc, !PT ;  /* 0x0000002e02d67812 */ /* 0x000fe200078efcff */
[--C-:B------:R-:W-:Y:S01]  /*10df0*/  IMAD.X R171, R219, 0x1, R6.reuse, P3 ;  /* 0x00000001dbab7824 */ /* 0x100fe200018e0606 */
[-C--:B------:R-:W-:Y:S01]  /*10e00*/  IADD3 R174, P3, PT, R186, R5.reuse, RZ ;  /* 0x00000005baae7210 */ /* 0x080fe20007f7e0ff */
[----:B------:R-:W-:Y:S01]  /*10e10*/  IMAD.X R173, R185, 0x1, R6, P2 ;  /* 0x00000001b9ad7824 */ /* 0x000fe200010e0606 */
[----:B------:R-:W-:-:S02]  /*10e20*/  IADD3 R176, P2, PT, R220, R5, RZ ;  /* 0x00000005dcb07210 */ /* 0x000fc40007f5e0ff */
[-C--:B------:R-:W-:Y:S01]  /*10e30*/  IADD3 R186, P4, PT, R194, R5.reuse, RZ ;  /* 0x00000005c2ba7210 */ /* 0x080fe20007f9e0ff */
[--C-:B------:R-:W-:Y:S01]  /*10e40*/  IMAD.X R175, R187, 0x1, R6.reuse, P3 ;  /* 0x00000001bbaf7824 */ /* 0x100fe200018e0606 */
[-C--:B------:R-:W-:Y:S01]  /*10e50*/  IADD3 R178, P3, PT, R222, R5.reuse, RZ ;  /* 0x00000005deb27210 */ /* 0x080fe20007f7e0ff */
[--C-:B------:R-:W-:Y:S01]  /*10e60*/  IMAD.X R177, R221, 0x1, R6.reuse, P2 ;  /* 0x00000001ddb17824 */ /* 0x100fe200010e0606 */
[----:B------:R-:W-:Y:S01]  /*10e70*/  IADD3 R180, P2, PT, R188, R5, RZ ;  /* 0x00000005bcb47210 */ /* 0x000fe20007f5e0ff */
[--C-:B------:R-:W-:Y:S01]  /*10e80*/  IMAD.X R187, R195, 0x1, R6.reuse, P4 ;  /* 0x00000001c3bb7824 */ /* 0x100fe200020e0606 */
[----:B------:R-:W-:Y:S01]  /*10e90*/  IADD3 R48, P4, PT, R48, R7, RZ ;  /* 0x0000000730307210 */ /* 0x000fe20007f9e0ff */
[--C-:B------:R-:W-:Y:S01]  /*10ea0*/  IMAD.X R179, R223, 0x1, R6.reuse, P3 ;  /* 0x00000001dfb37824 */ /* 0x100fe200018e0606 */
[-C--:B------:R-:W-:Y:S01]  /*10eb0*/  IADD3 R182, P3, PT, R190, R5.reuse, RZ ;  /* 0x00000005beb67210 */ /* 0x080fe20007f7e0ff */
[----:B------:R-:W-:Y:S01]  /*10ec0*/  IMAD.X R181, R189, 0x1, R6, P2 ;  /* 0x00000001bdb57824 */ /* 0x000fe200010e0606 */
[-C--:B------:R-:W-:Y:S01]  /*10ed0*/  IADD3 R160, P2, PT, R160, R5.reuse, RZ ;  /* 0x00000005a0a07210 */ /* 0x080fe20007f5e0ff */
[----:B------:R-:W-:Y:S01]  /*10ee0*/  IMAD.X R49, R49, 0x1, R8, P4 ;  /* 0x0000000131317824 */ /* 0x000fe200020e0608 */
[----:B------:R-:W-:Y:S01]  /*10ef0*/  LOP3.LUT R217, R2, 0x30, RZ, 0xfc, !PT ;  /* 0x0000003002d97812 */ /* 0x000fe200078efcff */
[--C-:B------:R-:W-:Y:S01]  /*10f00*/  IMAD.X R183, R191, 0x1, R6.reuse, P3 ;  /* 0x00000001bfb77824 */ /* 0x100fe200018e0606 */
[-C--:B------:R-:W-:Y:S01]  /*10f10*/  IADD3 R162, P3, PT, R162, R5.reuse, RZ ;  /* 0x00000005a2a27210 */ /* 0x080fe20007f7e0ff */
[----:B------:R-:W-:Y:S01]  /*10f20*/  IMAD.X R161, R161, 0x1, R6, P2 ;  /* 0x00000001a1a17824 */ /* 0x000fe200010e0606 */
[----:B------:R-:W-:-:S02]  /*10f30*/  IADD3 R184, P2, PT, R192, R5, RZ ;  /* 0x00000005c0b87210 */ /* 0x000fc40007f5e0ff */
[----:B------:R-:W-:Y:S01]  /*10f40*/  IADD3 R40, P4, PT, R40, R7, RZ ;  /* 0x0000000728287210 */ /* 0x000fe20007f9e0ff */
[--C-:B------:R-:W-:Y:S01]  /*10f50*/  IMAD.X R163, R163, 0x1, R6.reuse, P3 ;  /* 0x00000001a3a37824 */ /* 0x100fe200018e0606 */
[----:B------:R-:W-:Y:S01]  /*10f60*/  IADD3 R164, P3, PT, R164, R5, RZ ;  /* 0x00000005a4a47210 */ /* 0x000fe20007f7e0ff */
[----:B------:R-:W-:Y:S01]  /*10f70*/  IMAD.X R185, R193, 0x1, R6, P2 ;  /* 0x00000001c1b97824 */ /* 0x000fe200010e0606 */
[-C--:B------:R-:W-:Y:S01]  /*10f80*/  IADD3 R56, P2, PT, R56, R7.reuse, RZ ;  /* 0x0000000738387210 */ /* 0x080fe20007f5e0ff */
[----:B------:R-:W-:Y:S01]  /*10f90*/  IMAD.X R41, R41, 0x1, R8, P4 ;  /* 0x0000000129297824 */ /* 0x000fe200020e0608 */
[----:B------:R-:W-:Y:S01]  /*10fa0*/  IADD3 R78, P4, PT, R78, R7, RZ ;  /* 0x000000074e4e7210 */ /* 0x000fe20007f9e0ff */
[----:B------:R-:W-:Y:S01]  /*10fb0*/  IMAD.X R165, R165, 0x1, R6, P3 ;  /* 0x00000001a5a57824 */ /* 0x000fe200018e0606 */
[----:B------:R-:W-:Y:S01]  /*10fc0*/  ISETP.GE.AND P3, PT, R215, UR21, PT ;  /* 0x00000015d7007c0c */ /* 0x000fe2000bf66270 */
[--C-:B------:R-:W-:Y:S01]  /*10fd0*/  IMAD.X R57, R57, 0x1, R8.reuse, P2 ;  /* 0x0000000139397824 */ /* 0x100fe200010e0608 */
[----:B------:R-:W-:Y:S01]  /*10fe0*/  IADD3 R166, P2, PT, R166, R5, RZ ;  /* 0x00000005a6a67210 */ /* 0x000fe20007f5e0ff */
[----:B------:R-:W-:Y:S01]  /*10ff0*/  IMAD.X R79, R79, 0x1, R8, P4 ;  /* 0x000000014f4f7824 */ /* 0x000fe200020e0608 */
[----:B------:R-:W-:-:S02]  /*11000*/  SEL R17, RZ, 0x4, P3 ;  /* 0x00000004ff117807 */ /* 0x000fc40001800000 */
[-C--:B------:R-:W-:Y:S01]  /*11010*/  IADD3 R188, P3, PT, R198, R5.reuse, RZ ;  /* 0x00000005c6bc7210 */ /* 0x080fe20007f7e0ff */
[--C-:B------:R-:W-:Y:S01]  /*11020*/  IMAD.X R167, R167, 0x1, R6.reuse, P2 ;  /* 0x00000001a7a77824 */ /* 0x100fe200010e0606 */
[----:B------:R-:W-:Y:S02]  /*11030*/  ISETP.GE.AND P2, PT, R214, UR21, PT ;  /* 0x00000015d6007c0c */ /* 0x000fe4000bf46270 */
[----:B------:R-:W-:Y:S01]  /*11040*/  SEL R17, R17, RZ, P5 ;  /* 0x000000ff11117207 */ /* 0x000fe20002800000 */
[----:B------:R-:W-:Y:S01]  /*11050*/  IMAD.X R189, R199, 0x1, R6, P3 ;  /* 0x00000001c7bd7824 */ /* 0x000fe200018e0606 */
[----:B------:R-:W-:Y:S02]  /*11060*/  SEL R24, RZ, 0x4, P2 ;  /* 0x00000004ff187807 */ /* 0x000fe40001000000 */
[----:B------:R-:W-:Y:S02]  /*11070*/  ISETP.NE.U32.AND P1, PT, R17, RZ, PT ;  /* 0x000000ff1100720c */ /* 0x000fe40003f25070 */
[----:B-1----:R-:W-:-:S02]  /*11080*/  IADD3 R152, P2, PT, R196, R5, RZ ;  /* 0x00000005c4987210 */ /* 0x002fc40007f5e0ff */
[----:B------:R-:W-:Y:S02]  /*11090*/  SEL R17, R24, RZ, P5 ;  /* 0x000000ff18117207 */ /* 0x000fe40002800000 */
[-C--:B------:R-:W-:Y:S01]  /*110a0*/  IADD3 R32, P3, PT, R32, R7.reuse, RZ ;  /* 0x0000000720207210 */ /* 0x080fe20007f7e0ff */
[----:B------:R-:W-:Y:S01]  /*110b0*/  IMAD.X R153, R197, 0x1, R6, P2 ;  /* 0x00000001c5997824 */ /* 0x000fe200010e0606 */
[----:B------:R-:W-:Y:S02]  /*110c0*/  ISETP.NE.U32.AND P2, PT, R17, RZ, PT ;  /* 0x000000ff1100720c */ /* 0x000fe40003f45070 */
[----:B------:R-:W-:Y:S01]  /*110d0*/  IADD3 R86, P4, PT, R86, R7, RZ ;  /* 0x0000000756567210 */ /* 0x000fe20007f9e0ff */
[--C-:B------:R-:W-:Y:S01]  /*110e0*/  IMAD.X R33, R33, 0x1, R8.reuse, P3 ;  /* 0x0000000121217824 */ /* 0x100fe200018e0608 */
[----:B------:R-:W-:Y:S01]  /*110f0*/  ISETP.GE.AND P3, PT, R200, UR21, PT ;  /* 0x00000015c8007c0c */ /* 0x000fe2000bf66270 */
[----:B------:R-:W-:Y:S01]  /*11100*/  LDGSTS.E [R23+0x5e000], desc[UR40][R154.64], P1 ;  /* 0x5e0000009a177fae */ /* 0x000fe200089a1028 */
[----:B------:R-:W-:Y:S01]  /*11110*/  LOP3.LUT R200, R2, 0x12, RZ, 0xfc, !PT ;  /* 0x0000001202c87812 */ /* 0x000fe200078efcff */
[----:B------:R-:W-:Y:S01]  /*11120*/  IMAD.X R87, R87, 0x1, R8, P4 ;  /* 0x0000000157577824 */ /* 0x000fe200020e0608 */
[----:B------:R-:W-:-:S02]  /*11130*/  SEL R17, RZ, 0x4, P3 ;  /* 0x00000004ff117807 */ /* 0x000fc40001800000 */
[----:B------:R-:W-:Y:S02]  /*11140*/  ISETP.GE.AND P1, PT, R200, UR21, PT ;  /* 0x00000015c8007c0c */ /* 0x000fe4000bf26270 */
[----:B------:R-:W-:Y:S01]  /*11150*/  SEL R17, R17, RZ, P5 ;  /* 0x000000ff11117207 */ /* 0x000fe20002800000 */
[----:B------:R1:W-:Y:S01]  /*11160*/  LDGSTS.E [R23+0x5e008], desc[UR40][R156.64], P2 ;  /* 0x5e0080009c177fae */ /* 0x0003e200091a1028 */
[----:B------:R-:W-:Y:S02]  /*11170*/  SEL R24, RZ, 0x4, P1 ;  /* 0x00000004ff187807 */ /* 0x000fe40000800000 */
[----:B------:R-:W-:Y:S02]  /*11180*/  ISETP.GE.AND P2, PT, R213, UR21, PT ;  /* 0x00000015d5007c0c */ /* 0x000fe4000bf46270 */
[----:B------:R-:W-:Y:S02]  /*11190*/  SEL R24, R24, RZ, P5 ;  /* 0x000000ff18187207 */ /* 0x000fe40002800000 */
[----:B------:R-:W-:-:S02]  /*111a0*/  ISETP.GE.AND P1, PT, R217, UR21, PT ;  /* 0x00000015d9007c0c */ /* 0x000fc4000bf26270 */
[----:B------:R-:W-:Y:S02]  /*111b0*/  ISETP.NE.U32.AND P3, PT, R17, RZ, PT ;  /* 0x000000ff1100720c */ /* 0x000fe40003f65070 */
[----:B------:R-:W-:Y:S02]  /*111c0*/  SEL R17, RZ, 0x4, P2 ;  /* 0x00000004ff117807 */ /* 0x000fe40001000000 */
[----:B------:R-:W-:Y:S02]  /*111d0*/  ISETP.NE.U32.AND P2, PT, R24, RZ, PT ;  /* 0x000000ff1800720c */ /* 0x000fe40003f45070 */
[----:B-1----:R-:W-:Y:S02]  /*111e0*/  SEL R23, RZ, 0x4, P1 ;  /* 0x00000004ff177807 */ /* 0x002fe40000800000 */
[----:B------:R-:W-:Y:S02]  /*111f0*/  IADD3 R94, P1, PT, R94, R7, RZ ;  /* 0x000000075e5e7210 */ /* 0x000fe40007f3e0ff */
[----:B------:R-:W-:-:S02]  /*11200*/  SEL R23, R23, RZ, P5 ;  /* 0x000000ff17177207 */ /* 0x000fc40002800000 */
[----:B------:R-:W-:Y:S01]  /*11210*/  LOP3.LUT R200, R2, 0x14, RZ, 0xfc, !PT ;  /* 0x0000001402c87812 */ /* 0x000fe200078efcff */
[----:B------:R-:W-:Y:S01]  /*11220*/  IMAD.X R95, R95, 0x1, R8, P1 ;  /* 0x000000015f5f7824 */ /* 0x000fe200008e0608 */
[----:B------:R-:W-:Y:S01]  /*11230*/  ISETP.NE.U32.AND P1, PT, R23, RZ, PT ;  /* 0x000000ff1700720c */ /* 0x000fe20003f25070 */
[----:B------:R-:W-:Y:S01]  /*11240*/  LDGSTS.E [R25+0x5c000], desc[UR40][R168.64], P3 ;  /* 0x5c000000a8197fae */ /* 0x000fe200099a1028 */
[----:B------:R-:W-:Y:S02]  /*11250*/  SEL R17, R17, RZ, P5 ;  /* 0x000000ff11117207 */ /* 0x000fe40002800000 */
[----:B------:R-:W-:Y:S01]  /*11260*/  ISETP.GE.AND P3, PT, R200, UR21, PT ;  /* 0x00000015c8007c0c */ /* 0x000fe2000bf66270 */
[----:B------:R-:W-:Y:S01]  /*11270*/  LDGSTS.E [R25+0x5c008], desc[UR40][R170.64], P2 ;  /* 0x5c008000aa197fae */ /* 0x000fe200091a1028 */
[----:B------:R-:W-:Y:S02]  /*11280*/  LOP3.LUT R200, R2, 0x16, RZ, 0xfc, !PT ;  /* 0x0000001602c87812 */ /* 0x000fe400078efcff */
[----:B------:R-:W-:-:S02]  /*11290*/  ISETP.NE.U32.AND P2, PT, R17, RZ, PT ;  /* 0x000000ff1100720c */ /* 0x000fc40003f45070 */
[----:B------:R-:W-:Y:S02]  /*112a0*/  SEL R17, RZ, 0x4, P3 ;  /* 0x00000004ff117807 */ /* 0x000fe40001800000 */
[----:B------:R-:W-:Y:S01]  /*112b0*/  ISETP.GE.AND P3, PT, R200, UR21, PT ;  /* 0x00000015c8007c0c */ /* 0x000fe2000bf66270 */
[----:B------:R-:W-:Y:S01]  /*112c0*/  LDGSTS.E [R25+0x5e000], desc[UR40][R172.64], P1 ;  /* 0x5e000000ac197fae */ /* 0x000fe200089a1028 */
[-C--:B------:R-:W-:Y:S02]  /*112d0*/  IADD3 R102, P4, PT, R102, R7.reuse, RZ ;  /* 0x0000000766667210 */ /* 0x080fe40007f9e0ff */
[----:B------:R-:W-:Y:S02]  /*112e0*/  SEL R17, R17, RZ, P5 ;  /* 0x000000ff11117207 */ /* 0x000fe40002800000 */
[----:B------:R-:W-:Y:S01]  /*112f0*/  SEL R23, RZ, 0x4, P3 ;  /* 0x00000004ff177807 */ /* 0x000fe20001800000 */
[----:B------:R-:W-:Y:S01]  /*11300*/  IMAD.X R103, R103, 0x1, R8, P4 ;  /* 0x0000000167677824 */ /* 0x000fe200020e0608 */
[----:B------:R-:W-:Y:S01]  /*11310*/  IADD3 R110, P4, PT, R110, R7, RZ ;  /* 0x000000076e6e7210 */ /* 0x000fe20007f9e0ff */
[----:B------:R1:W-:Y:S01]  /*11320*/  LDGSTS.E [R25+0x5e008], desc[UR40][R174.64], P2 ;  /* 0x5e008000ae197fae */ /* 0x0003e200091a1028 */
[----:B------:R-:W-:-:S02]  /*11330*/  ISETP.GE.AND P1, PT, R233, UR21, PT ;  /* 0x00000015e9007c0c */ /* 0x000fc4000bf26270 */
[----:B------:R-:W-:Y:S01]  /*11340*/  ISETP.NE.U32.AND P3, PT, R17, RZ, PT ;  /* 0x000000ff1100720c */ /* 0x000fe20003f65070 */
[----:B------:R-:W-:Y:S01]  /*11350*/  IMAD.X R111, R111, 0x1, R8, P4 ;  /* 0x000000016f6f7824 */ /* 0x000fe200020e0608 */
[----:B------:R-:W-:Y:S02]  /*11360*/  SEL R17, R23, RZ, P5 ;  /* 0x000000ff17117207 */ /* 0x000fe40002800000 */
[----:B------:R-:W-:Y:S02]  /*11370*/  SEL R23, RZ, 0x4, P1 ;  /* 0x00000004ff177807 */ /* 0x000fe40000800000 */
[----:B------:R-:W-:Y:S02]  /*11380*/  ISETP.NE.U32.AND P1, PT, R17, RZ, PT ;  /* 0x000000ff1100720c */ /* 0x000fe40003f25070 */
[----:B------:R-:W-:Y:S02]  /*11390*/  IADD3 R118, P4, PT, R118, R7, RZ ;  /* 0x0000000776767210 */ /* 0x000fe40007f9e0ff */
[----:B------:R-:W-:-:S03]  /*113a0*/  SEL R23, R23, RZ, P5 ;  /* 0x000000ff17177207 */ /* 0x000fc60002800000 */
[----:B------:R-:W-:Y:S01]  /*113b0*/  IMAD.X R119, R119, 0x1, R8, P4 ;  /* 0x0000000177777824 */ /* 0x000fe200020e0608 */
[----:B------:R-:W-:Y:S01]  /*113c0*/  ISETP.GE.AND P4, PT, R234, UR21, PT ;  /* 0x00000015ea007c0c */ /* 0x000fe2000bf86270 */
[----:B------:R-:W-:Y:S01]  /*113d0*/  LDGSTS.E [R224+0x5c000], desc[UR40][R176.64], P3 ;  /* 0x5c000000b0e07fae */ /* 0x000fe200099a1028 */
[----:B------:R-:W-:Y:S02]  /*113e0*/  ISETP.NE.U32.AND P2, PT, R23, RZ, PT ;  /* 0x000000ff1700720c */ /* 0x000fe40003f45070 */
[----:B------:R-:W-:Y:S01]  /*113f0*/  SEL R17, RZ, 0x4, P4 ;  /* 0x00000004ff117807 */ /* 0x000fe20002000000 */
[----:B------:R-:W-:Y:S01]  /*11400*/  LDGSTS.E [R224+0x5c008], desc[UR40][R178.64], P1 ;  /* 0x5c008000b2e07fae */ /* 0x000fe200089a1028 */
[----:B------:R-:W-:Y:S02]  /*11410*/  ISETP.GE.AND P1, PT, R244, UR21, PT ;  /* 0x00000015f4007c0c */ /* 0x000fe4000bf26270 */
[----:B------:R-:W-:Y:S02]  /*11420*/  SEL R17, R17, RZ, P5 ;  /* 0x000000ff11117207 */ /* 0x000fe40002800000 */
[----:B------:R-:W-:-:S02]  /*11430*/  ISETP.GE.AND P3, PT, R250, UR21, PT ;  /* 0x00000015fa007c0c */ /* 0x000fc4000bf66270 */
[----:B------:R-:W-:Y:S02]  /*11440*/  SEL R23, RZ, 0x4, P1 ;  /* 0x00000004ff177807 */ /* 0x000fe40000800000 */
[----:B------:R-:W-:Y:S01]  /*11450*/  ISETP.NE.U32.AND P1, PT, R17, RZ, PT ;  /* 0x000000ff1100720c */ /* 0x000fe20003f25070 */
[----:B------:R-:W-:Y:S01]  /*11460*/  LDGSTS.E [R224+0x5e000], desc[UR40][R180.64], P2 ;  /* 0x5e000000b4e07fae */ /* 0x000fe200091a1028 */
[----:B------:R-:W-:Y:S02]  /*11470*/  SEL R17, RZ, 0x4, P3 ;  /* 0x00000004ff117807 */ /* 0x000fe40001800000 */
[----:B------:R-:W-:Y:S02]  /*11480*/  IADD3 R24, P4, PT, R126, R7, RZ ;  /* 0x000000077e187210 */ /* 0x000fe40007f9e0ff */
[----:B------:R-:W-:Y:S02]  /*11490*/  ISETP.GE.AND P3, PT, R235, UR21, PT ;  /* 0x00000015eb007c0c */ /* 0x000fe4000bf66270 */
[----:B------:R-:W-:Y:S01]  /*114a0*/  SEL R23, R23, RZ, P5 ;  /* 0x000000ff17177207 */ /* 0x000fe20002800000 */
[----:B-1----:R-:W-:Y:S01]  /*114b0*/  IMAD.X R25, R127, 0x1, R8, P4 ;  /* 0x000000017f197824 */ /* 0x002fe200020e0608 */
[----:B------:R-:W-:-:S02]  /*114c0*/  SEL R17, R17, RZ, P5 ;  /* 0x000000ff11117207 */ /* 0x000fc40002800000 */
[----:B------:R-:W-:Y:S01]  /*114d0*/  SEL R127, RZ, 0x4, P3 ;  /* 0x00000004ff7f7807 */ /* 0x000fe20001800000 */
[----:B------:R-:W-:Y:S01]  /*114e0*/  LDGSTS.E [R224+0x5e008], desc[UR40][R182.64], P1 ;  /* 0x5e008000b6e07fae */ /* 0x000fe200089a1028 */
[----:B------:R-:W-:Y:S02]  /*114f0*/  ISETP.NE.U32.AND P2, PT, R23, RZ, PT ;  /* 0x000000ff1700720c */ /* 0x000fe40003f45070 */
[----:B------:R-:W-:Y:S02]  /*11500*/  ISETP.NE.U32.AND P3, PT, R17, RZ, PT ;  /* 0x000000ff1100720c */ /* 0x000fe40003f65070 */
[----:B------:R-:W-:Y:S02]  /*11510*/  SEL R17, R127, RZ, P5 ;  /* 0x000000ff7f117207 */ /* 0x000fe40002800000 */
[----:B------:R-:W-:Y:S02]  /*11520*/  IADD3 R126, P4, PT, R134, R7, RZ ;  /* 0x00000007867e7210 */ /* 0x000fe40007f9e0ff */
[----:B------:R-:W-:-:S03]  /*11530*/  ISETP.NE.U32.AND P1, PT, R17, RZ, PT ;  /* 0x000000ff1100720c */ /* 0x000fc60003f25070 */
[----:B------:R-:W-:Y:S01]  /*11540*/  IMAD.X R127, R135, 0x1, R8, P4 ;  /* 0x00000001877f7824 */ /* 0x000fe200020e0608 */
[----:B------:R-:W-:Y:S01]  /*11550*/  IADD3 R134, P4, PT, R142, R7, RZ ;  /* 0x000000078e867210 */ /* 0x000fe20007f9e0ff */
[----:B------:R-:W-:Y:S01]  /*11560*/  LDGSTS.E [R22+0x5c000], desc[UR40][R160.64], P2 ;  /* 0x5c000000a0167fae */ /* 0x000fe200091a1028 */
[----:B------:R-:W-:-:S03]  /*11570*/  ISETP.GE.AND P2, PT, R248, UR21, PT ;  /* 0x00000015f8007c0c */ /* 0x000fc6000bf46270 */
[----:B------:R-:W-:Y:S01]  /*11580*/  LDGSTS.E [R22+0x5c008], desc[UR40][R162.64], P3 ;  /* 0x5c008000a2167fae */ /* 0x000fe200099a1028 */
[----:B------:R-:W-:Y:S01]  /*11590*/  ISETP.GE.AND P3, PT, R236, UR21, PT ;  /* 0x00000015ec007c0c */ /* 0x000fe2000bf66270 */
[----:B------:R-:W-:Y:S01]  /*115a0*/  IMAD.X R135, R143, 0x1, R8, P4 ;  /* 0x000000018f877824 */ /* 0x000fe200020e0608 */
[----:B------:R-:W-:Y:S01]  /*115b0*/  SEL R17, RZ, 0x4, P2 ;  /* 0x00000004ff117807 */ /* 0x000fe20001000000 */
[----:B------:R-:W-:Y:S01]  /*115c0*/  LDGSTS.E [R22+0x5e000], desc[UR40][R184.64], P1 ;  /* 0x5e000000b8167fae */ /* 0x000fe200089a1028 */
[----:B------:R-:W-:Y:S02]  /*115d0*/  SEL R23, RZ, 0x4, P3 ;  /* 0x00000004ff177807 */ /* 0x000fe40001800000 */
[----:B------:R-:W-:Y:S02]  /*115e0*/  ISETP.GE.AND P1, PT, R249, UR21, PT ;  /* 0x00000015f9007c0c */ /* 0x000fe4000bf26270 */
[----:B------:R-:W-:Y:S02]  /*115f0*/  SEL R23, R23, RZ, P5 ;  /* 0x000000ff17177207 */ /* 0x000fe40002800000 */
[----:B------:R-:W-:-:S02]  /*11600*/  ISETP.GE.AND P4, PT, R240, UR21, PT ;  /* 0x00000015f0007c0c */ /* 0x000fc4000bf86270 */
[----:B------:R-:W-:Y:S02]  /*11610*/  SEL R17, R17, RZ, P5 ;  /* 0x000000ff11117207 */ /* 0x000fe40002800000 */
[----:B------:R-:W-:Y:S02]  /*11620*/  ISETP.GE.AND P2, PT, R241, UR21, PT ;  /* 0x00000015f1007c0c */ /* 0x000fe4000bf46270 */
[----:B------:R-:W-:Y:S02]  /*11630*/  ISETP.NE.U32.AND P3, PT, R23, RZ, PT ;  /* 0x000000ff1700720c */ /* 0x000fe40003f65070 */
[----:B------:R-:W-:Y:S02]  /*11640*/  SEL R143, RZ, 0x4, P1 ;  /* 0x00000004ff8f7807 */ /* 0x000fe40000800000 */
[----:B------:R-:W-:Y:S02]  /*11650*/  SEL R23, RZ, 0x4, P4 ;  /* 0x00000004ff177807 */ /* 0x000fe40002000000 */
[----:B------:R-:W-:-:S02]  /*11660*/  ISETP.NE.U32.AND P1, PT, R17, RZ, PT ;  /* 0x000000ff1100720c */ /* 0x000fc40003f25070 */
[----:B------:R-:W-:Y:S02]  /*11670*/  IADD3 R142, P4, PT, R150, R7, RZ ;  /* 0x00000007968e7210 */ /* 0x000fe40007f9e0ff */
[----:B------:R-:W-:Y:S02]  /*11680*/  SEL R17, RZ, 0x4, P2 ;  /* 0x00000004ff117807 */ /* 0x000fe40001000000 */
[----:B------:R-:W-:Y:S01]  /*11690*/  ISETP.GE.AND P2, PT, R242, UR21, PT ;  /* 0x00000015f2007c0c */ /* 0x000fe2000bf46270 */
[----:B------:R1:W-:Y:S01]  /*116a0*/  LDGSTS.E [R22+0x5e008], desc[UR40][R186.64], P3 ;  /* 0x5e008000ba167fae */ /* 0x0003e200099a1028 */
[----:B------:R-:W-:Y:S01]  /*116b0*/  SEL R150, R143, RZ, P5 ;  /* 0x000000ff8f967207 */ /* 0x000fe20002800000 */
[----:B------:R-:W-:Y:S01]  /*116c0*/  IMAD.X R143, R151, 0x1, R8, P4 ;  /* 0x00000001978f7824 */ /* 0x000fe200020e0608 */
[----:B------:R-:W-:Y:S02]  /*116d0*/  SEL R151, RZ, 0x4, P2 ;  /* 0x00000004ff977807 */ /* 0x000fe40001000000 */
[----:B------:R-:W-:Y:S01]  /*116e0*/  SEL R23, R23, RZ, P5 ;  /* 0x000000ff17177207 */ /* 0x000fe20002800000 */
[----:B------:R2:W-:Y:S01]  /*116f0*/  LDGSTS.E [R27+0x5c000], desc[UR40][R164.64], P1 ;  /* 0x5c000000a41b7fae */ /* 0x0005e200089a1028 */
[----:B------:R-:W-:-:S02]  /*11700*/  SEL R17, R17, RZ, P5 ;  /* 0x000000ff11117207 */ /* 0x000fc40002800000 */
[----:B------:R-:W-:Y:S02]  /*11710*/  ISETP.NE.U32.AND P2, PT, R150, RZ, PT ;  /* 0x000000ff9600720c */ /* 0x000fe40003f45070 */
[----:B------:R-:W-:Y:S02]  /*11720*/  SEL R151, R151, RZ, P5 ;  /* 0x000000ff97977207 */ /* 0x000fe40002800000 */
[----:B------:R-:W-:Y:S02]  /*11730*/  ISETP.NE.U32.AND P3, PT, R23, RZ, PT ;  /* 0x000000ff1700720c */ /* 0x000fe40003f65070 */
[----:B------:R-:W-:Y:S02]  /*11740*/  ISETP.NE.U32.AND P4, PT, R17, RZ, PT ;  /* 0x000000ff1100720c */ /* 0x000fe40003f85070 */
[----:B------:R-:W-:Y:S02]  /*11750*/  ISETP.NE.U32.AND P1, PT, R151, RZ, PT ;  /* 0x000000ff9700720c */ /* 0x000fe40003f25070 */
[----:B-1----:R-:W-:-:S03]  /*11760*/  IADD3 R22, P5, PT, R158, R7, RZ ;  /* 0x000000079e167210 */ /* 0x002fc60007fbe0ff */
[----:B------:R2:W-:Y:S01]  /*11770*/  LDGSTS.E [R27+0x5c008], desc[UR40][R166.64], P2 ;  /* 0x5c008000a61b7fae */ /* 0x0005e200091a1028 */
[C---:B------:R-:W-:Y:S01]  /*11780*/  ISETP.GE.AND P2, PT, R252.reuse, 0x80, PT ;  /* 0x00000080fc00780c */ /* 0x040fe20003f46270 */
[----:B------:R-:W-:Y:S02]  /*11790*/  IMAD.X R23, R159, 0x1, R8, P5 ;  /* 0x000000019f177824 */ /* 0x000fe400028e0608 */
[----:B------:R2:W-:Y:S04]  /*117a0*/  LDGSTS.E [R27+0x5e000], desc[UR40][R152.64], P3 ;  /* 0x5e000000981b7fae */ /* 0x0005e800099a1028 */
        /* <DEDUP_REMOVED lines=66> */
[----:B------:R-:W-:-:S03]  /*11bd0*/  ISETP.GE.AND P1, PT, R252, 0x40, PT ;  /* 0x00000040fc00780c */ /* 0x000fc60003f26270 */
[----:B------:R-:W0:Y:S01]  /*11be0*/  LDGDEPBAR ;  /* 0x00000000000079af */ /* 0x000e220000000000 */
[----:B------:R-:W-:Y:S09]  /*11bf0*/  @!P2 BRA `(.L_x_7) ;  /* 0x0000004000bca947 */ /* 0x000ff20003800000 */
[----:B------:R-:W3:Y:S04]  /*11c00*/  LDL.LU R204, [R1+0xcc] ;  /* 0x0000cc0001cc7983 */ /* 0x000ee80000300800 */
[----:B------:R-:W4:Y:S04]  /*11c10*/  LDL.LU R242, [R1+0xd0] ;  /* 0x0000d00001f27983 */ /* 0x000f280000300800 */
[----:B--2---:R-:W2:Y:S04]  /*11c20*/  LDL.LU R202, [R1+0xd4] ;  /* 0x0000d40001ca7983 */ /* 0x004ea80000300800 */
[----:B------:R-:W2:Y:S04]  /*11c30*/  LDL.LU R200, [R1+0xd8] ;  /* 0x0000d80001c87983 */ /* 0x000ea80000300800 */
[----:B------:R-:W2:Y:S04]  /*11c40*/  LDL.LU R223, [R1+0xdc] ;  /* 0x0000dc0001df7983 */ /* 0x000ea80000300800 */
[----:B------:R-:W2:Y:S04]  /*11c50*/  LDL.LU R220, [R1+0xe0] ;  /* 0x0000e00001dc7983 */ /* 0x000ea80000300800 */
[----:B------:R-:W2:Y:S04]  /*11c60*/  LDL.LU R221, [R1+0xe4] ;  /* 0x0000e40001dd7983 */ /* 0x000ea80000300800 */
[----:B------:R-:W2:Y:S04]  /*11c70*/  LDL.LU R210, [R1+0xe8] ;  /* 0x0000e80001d27983 */ /* 0x000ea80000300800 */
[----:B------:R-:W2:Y:S04]  /*11c80*/  LDL.LU R208, [R1+0xec] ;  /* 0x0000ec0001d07983 */ /* 0x000ea80000300800 */
[----:B------:R-:W2:Y:S01]  /*11c90*/  LDL.LU R218, [R1+0xf0] ;  /* 0x0000f00001da7983 */ /* 0x000ea20000300800 */
[----:B-----5:R-:W-:-:S03]  /*11ca0*/  SHF.R.S32.HI R58, RZ, 0x1f, R13 ;  /* 0x0000001fff3a7819 */ /* 0x020fc6000001140d */
[----:B------:R-:W2:Y:S04]  /*11cb0*/  LDL.LU R219, [R1+0xf4] ;  /* 0x0000f40001db7983 */ /* 0x000ea80000300800 */
[----:B------:R-:W2:Y:S04]  /*11cc0*/  LDL.LU R211, [R1+0xf8] ;  /* 0x0000f80001d37983 */ /* 0x000ea80000300800 */
[----:B------:R-:W2:Y:S04]  /*11cd0*/  LDL.LU R209, [R1+0xfc] ;  /* 0x0000fc0001d17983 */ /* 0x000ea80000300800 */
[----:B------:R-:W2:Y:S04]  /*11ce0*/  LDL.LU R155, [R1+0x100] ;  /* 0x00010000019b7983 */ /* 0x000ea80000300800 */
[----:B------:R-:W2:Y:S04]  /*11cf0*/  LDL.LU R207, [R1+0x104] ;  /* 0x0001040001cf7983 */ /* 0x000ea80000300800 */
[----:B------:R-:W2:Y:S04]  /*11d00*/  LDL.LU R216, [R1+0x108] ;  /* 0x0001080001d87983 */ /* 0x000ea80000300800 */
[----:B------:R-:W2:Y:S01]  /*11d10*/  LDL.LU R222, [R1+0x10c] ;  /* 0x00010c0001de7983 */ /* 0x000ea20000300800 */
[----:B---3--:R-:W-:-:S02]  /*11d20*/  IADD3 R205, P4, PT, R13, R204, RZ ;  /* 0x000000cc0dcd7210 */ /* 0x008fc40007f9e0ff */
[C---:B----4-:R-:W-:Y:S02]  /*11d30*/  IADD3 R203, P5, PT, R13.reuse, R242, RZ ;  /* 0x000000f20dcb7210 */ /* 0x050fe40007fbe0ff */
[-C--:B------:R-:W-:Y:S02]  /*11d40*/  LEA.HI.X.SX32 R206, R204, R58.reuse, 0x1, P4 ;  /* 0x0000003accce7211 */ /* 0x080fe400020f0eff */
[----:B------:R-:W-:Y:S02]  /*11d50*/  LEA.HI.X.SX32 R204, R242, R58, 0x1, P5 ;  /* 0x0000003af2cc7211 */ /* 0x000fe400028f0eff */
[----:B------:R-:W3:Y:S01]  /*11d60*/  LDL.LU R242, [R1+0x110] ;  /* 0x0001100001f27983 */ /* 0x000ee20000300800 */
[C---:B--2---:R-:W-:Y:S02]  /*11d70*/  IADD3 R201, P2, PT, R13.reuse, R202, RZ ;  /* 0x000000ca0dc97210 */ /* 0x044fe40007f5e0ff */
[C---:B------:R-:W-:Y:S02]  /*11d80*/  IADD3 R199, P3, PT, R13.reuse, R200, RZ ;  /* 0x000000c80dc77210 */ /* 0x040fe40007f7e0ff */
[----:B------:R-:W-:-:S02]  /*11d90*/  IADD3 R197, P4, PT, R13, R223, RZ ;  /* 0x000000df0dc57210 */ /* 0x000fc40007f9e0ff */
[----:B------:R-:W-:Y:S02]  /*11da0*/  LEA.HI.X.SX32 R202, R202, R58, 0x1, P2 ;  /* 0x0000003acaca7211 */ /* 0x000fe400010f0eff */
[C---:B------:R-:W-:Y:S02]  /*11db0*/  IADD3 R195, P5, PT, R13.reuse, R220, RZ ;  /* 0x000000dc0dc37210 */ /* 0x040fe40007fbe0ff */
[-C--:B------:R-:W-:Y:S02]  /*11dc0*/  LEA.HI.X.SX32 R200, R200, R58.reuse, 0x1, P3 ;  /* 0x0000003ac8c87211 */ /* 0x080fe400018f0eff */
[----:B------:R-:W-:Y:S02]  /*11dd0*/  IADD3 R193, P2, PT, R13, R221, RZ ;  /* 0x000000dd0dc17210 */ /* 0x000fe40007f5e0ff */
[----:B------:R-:W-:Y:S02]  /*11de0*/  LEA.HI.X.SX32 R198, R223, R58, 0x1, P4 ;  /* 0x0000003adfc67211 */ /* 0x000fe400020f0eff */
[----:B------:R-:W-:Y:S01]  /*11df0*/  IADD3 R191, P3, PT, R13, R210, RZ ;  /* 0x000000d20dbf7210 */ /* 0x000fe20007f7e0ff */
[----:B------:R-:W2:Y:S01]  /*11e00*/  LDL.LU R223, [R1+0x114] ;  /* 0x0001140001df7983 */ /* 0x000ea20000300800 */
[----:B------:R-:W-:-:S02]  /*11e10*/  LEA.HI.X.SX32 R196, R220, R58, 0x1, P5 ;  /* 0x0000003adcc47211 */ /* 0x000fc400028f0eff */
[----:B------:R-:W-:Y:S01]  /*11e20*/  IADD3 R189, P4, PT, R13, R208, RZ ;  /* 0x000000d00dbd7210 */ /* 0x000fe20007f9e0ff */
[----:B------:R-:W4:Y:S01]  /*11e30*/  LDL.LU R220, [R1+0x118] ;  /* 0x0001180001dc7983 */ /* 0x000f220000300800 */
[----:B------:R-:W-:Y:S02]  /*11e40*/  LEA.HI.X.SX32 R194, R221, R58, 0x1, P2 ;  /* 0x0000003addc27211 */ /* 0x000fe400010f0eff */
[C---:B------:R-:W-:Y:S01]  /*11e50*/  IADD3 R187, P5, PT, R13.reuse, R218, RZ ;  /* 0x000000da0dbb7210 */ /* 0x040fe20007fbe0ff */
[----:B------:R-:W4:Y:S01]  /*11e60*/  LDL.LU R221, [R1+0x11c] ;  /* 0x00011c0001dd7983 */ /* 0x000f220000300800 */
[-C--:B------:R-:W-:Y:S02]  /*11e70*/  LEA.HI.X.SX32 R192, R210, R58.reuse, 0x1, P3 ;  /* 0x0000003ad2c07211 */ /* 0x080fe400018f0eff */
[----:B------:R-:W-:Y:S01]  /*11e80*/  IADD3 R185, P2, PT, R13, R219, RZ ;  /* 0x000000db0db97210 */ /* 0x000fe20007f5e0ff */
[----:B------:R-:W4:Y:S01]  /*11e90*/  LDL.LU R210, [R1+0x120] ;  /* 0x0001200001d27983 */ /* 0x000f220000300800 */
[----:B------:R-:W-:-:S02]  /*11ea0*/  LEA.HI.X.SX32 R190, R208, R58, 0x1, P4 ;  /* 0x0000003ad0be7211 */ /* 0x000fc400020f0eff */
[C---:B------:R-:W-:Y:S01]  /*11eb0*/  IADD3 R183, P3, PT, R13.reuse, R211, RZ ;  /* 0x000000d30db77210 */ /* 0x040fe20007f7e0ff */
[----:B------:R-:W4:Y:S01]  /*11ec0*/  LDL.LU R208, [R1+0x124] ;  /* 0x0001240001d07983 */ /* 0x000f220000300800 */
[-C--:B------:R-:W-:Y:S02]  /*11ed0*/  LEA.HI.X.SX32 R188, R218, R58.reuse, 0x1, P5 ;  /* 0x0000003adabc7211 */ /* 0x080fe400028f0eff */
[----:B------:R-:W-:Y:S01]  /*11ee0*/  IADD3 R181, P4, PT, R13, R209, RZ ;  /* 0x000000d10db57210 */ /* 0x000fe20007f9e0ff */
[----:B------:R-:W4:Y:S01]  /*11ef0*/  LDL.LU R218, [R1+0x128] ;  /* 0x0001280001da7983 */ /* 0x000f220000300800 */
[-C--:B------:R-:W-:Y:S02]  /*11f00*/  LEA.HI.X.SX32 R186, R219, R58.reuse, 0x1, P2 ;  /* 0x0000003adbba7211 */ /* 0x080fe400010f0eff */
[----:B------:R-:W-:Y:S01]  /*11f10*/  IADD3 R179, P5, PT, R13, R155, RZ ;  /* 0x0000009b0db37210 */ /* 0x000fe20007fbe0ff */
[----:B------:R-:W4:Y:S01]  /*11f20*/  LDL.LU R219, [R1+0x12c] ;  /* 0x00012c0001db7983 */ /* 0x000f220000300800 */
[----:B------:R-:W-:-:S02]  /*11f30*/  LEA.HI.X.SX32 R184, R211, R58, 0x1, P3 ;  /* 0x0000003ad3b87211 */ /* 0x000fc400018f0eff */
[----:B------:R-:W-:Y:S01]  /*11f40*/  IADD3 R177, P2, PT, R13, R207, RZ ;  /* 0x000000cf0db17210 */ /* 0x000fe20007f5e0ff */
[----:B------:R-:W4:Y:S01]  /*11f50*/  LDL.LU R211, [R1+0x130] ;  /* 0x0001300001d37983 */ /* 0x000f220000300800 */
[----:B------:R-:W-:Y:S02]  /*11f60*/  LEA.HI.X.SX32 R182, R209, R58, 0x1, P4 ;  /* 0x0000003ad1b67211 */ /* 0x000fe400020f0eff */
[----:B------:R-:W-:Y:S01]  /*11f70*/  IADD3 R175, P3, PT, R13, R216, RZ ;  /* 0x000000d80daf7210 */ /* 0x000fe20007f7e0ff */
[----:B------:R-:W4:Y:S01]  /*11f80*/  LDL.LU R209, [R1+0x134] ;  /* 0x0001340001d17983 */ /* 0x000f220000300800 */
[-C--:B------:R-:W-:Y:S02]  /*11f90*/  LEA.HI.X.SX32 R180, R155, R58.reuse, 0x1, P5 ;  /* 0x0000003a9bb47211 */ /* 0x080fe400028f0eff */
[-C--:B------:R-:W-:Y:S01]  /*11fa0*/  LEA.HI.X.SX32 R178, R207, R58.reuse, 0x1, P2 ;  /* 0x0000003acfb27211 */ /* 0x080fe200010f0eff */
[----:B------:R-:W4:Y:S01]  /*11fb0*/  LDL.LU R150, [R1+0x138] ;  /* 0x0001380001967983 */ /* 0x000f220000300800 */
[----:B------:R-:W-:-:S03]  /*11fc0*/  LEA.HI.X.SX32 R176, R216, R58, 0x1, P3 ;  /* 0x0000003ad8b07211 */ /* 0x000fc600018f0eff */
[----:B------:R-:W4:Y:S04]  /*11fd0*/  LDL.LU R207, [R1+0x13c] ;  /* 0x00013c0001cf7983 */ /* 0x000f280000300800 */
[----:B------:R-:W4:Y:S04]  /*11fe0*/  LDL.LU R216, [R1+0x140] ;  /* 0x0001400001d87983 */ /* 0x000f280000300800 */
[----:B------:R-:W4:Y:S01]  /*11ff0*/  LDL.LU R224, [R1+0x144] ;  /* 0x0001440001e07983 */ /* 0x000f220000300800 */
[----:B---3--:R-:W-:-:S04]  /*12000*/  IADD3 R171, P5, PT, R13, R242, RZ ;  /* 0x000000f20dab7210 */ /* 0x008fc80007fbe0ff */
[----:B------:R-:W-:Y:S02]  /*12010*/  LEA.HI.X.SX32 R172, R242, R58, 0x1, P5 ;  /* 0x0000003af2ac7211 */ /* 0x000fe400028f0eff */
[----:B------:R-:W3:Y:S01]  /*12020*/  LDL.LU R242, [R1+0x148] ;  /* 0x0001480001f27983 */ /* 0x000ee20000300800 */
[----:B------:R-:W-:-:S04]  /*12030*/  IADD3 R173, P4, PT, R13, R222, RZ ;  /* 0x000000de0dad7210 */ /* 0x000fc80007f9e0ff */
[----:B------:R-:W-:Y:S02]  /*12040*/  LEA.HI.X.SX32 R174, R222, R58, 0x1, P4 ;  /* 0x0000003adeae7211 */ /* 0x000fe400020f0eff */
[----:B------:R-:W3:Y:S01]  /*12050*/  LDL.LU R222, [R1+0x14c] ;  /* 0x00014c0001de7983 */ /* 0x000ee20000300800 */
[C---:B--2---:R-:W-:Y:S02]  /*12060*/  IADD3 R169, P2, PT, R13.reuse, R223, RZ ;  /* 0x000000df0da97210 */ /* 0x044fe40007f5e0ff */
[C---:B----4-:R-:W-:Y:S02]  /*12070*/  IADD3 R167, P3, PT, R13.reuse, R220, RZ ;  /* 0x000000dc0da77210 */ /* 0x050fe40007f7e0ff */
[C---:B------:R-:W-:Y:S02]  /*12080*/  IADD3 R165, P4, PT, R13.reuse, R221, RZ ;  /* 0x000000dd0da57210 */ /* 0x040fe40007f9e0ff */
[----:B------:R-:W-:Y:S02]  /*12090*/  LEA.HI.X.SX32 R168, R220, R58, 0x1, P3 ;  /* 0x0000003adca87211 */ /* 0x000fe400018f0eff */
[----:B------:R-:W-:-:S02]  /*120a0*/  IADD3 R163, P5, PT, R13, R210, RZ ;  /* 0x000000d20da37210 */ /* 0x000fc40007fbe0ff */
[----:B------:R-:W-:Y:S02]  /*120b0*/  LEA.HI.X.SX32 R170, R223, R58, 0x1, P2 ;  /* 0x0000003adfaa7211 */ /* 0x000fe400010f0eff */
[----:B------:R-:W-:Y:S01]  /*120c0*/  IADD3 R161, P2, PT, R13, R208, RZ ;  /* 0x000000d00da17210 */ /* 0x000fe20007f5e0ff */
[----:B------:R-:W2:Y:S01]  /*120d0*/  LDL.LU R223, [R1+0x150] ;  /* 0x0001500001df7983 */ /* 0x000ea20000300800 */
        /* <DEDUP_REMOVED lines=12> */
[----:B------:R-:W-:Y:S02]  /*121a0*/  LEA.HI.X.SX32 R158, R219, R58, 0x1, P4 ;  /* 0x0000003adb9e7211 */ /* 0x000fe400020f0eff */
[----:B------:R-:W-:Y:S01]  /*121b0*/  IADD3 R151, P3, PT, R13, R150, RZ ;  /* 0x000000960d977210 */ /* 0x000fe20007f7e0ff */
[----:B------:R-:W4:Y:S01]  /*121c0*/  LDL.LU R218, [R1+0x164] ;  /* 0x0001640001da7983 */ /* 0x000f220000300800 */
[----:B------:R-:W-:-:S02]  /*121d0*/  LEA.HI.X.SX32 R156, R211, R58, 0x1, P5 ;  /* 0x0000003ad39c7211 */ /* 0x000fc400028f0eff */
[C---:B------:R-:W-:Y:S01]  /*121e0*/  IADD3 R149, P4, PT, R13.reuse, R207, RZ ;  /* 0x000000cf0d957210 */ /* 0x040fe20007f9e0ff */
        /* <DEDUP_REMOVED lines=9> */
[----:B------:R-:W4:Y:S01]  /*12280*/  LDL.LU R216, [R1+0x178] ;  /* 0x0001780001d87983 */ /* 0x000f220000300800 */
[----:B---3--:R-:W-:-:S04]  /*12290*/  IADD3 R143, P3, PT, R13, R242, RZ ;  /* 0x000000f20d8f7210 */ /* 0x008fc80007f7e0ff */
[----:B------:R-:W-:Y:S02]  /*122a0*/  LEA.HI.X.SX32 R144, R242, R58, 0x1, P3 ;  /* 0x0000003af2907211 */ /* 0x000fe400018f0eff */
[----:B------:R-:W3:Y:S01]  /*122b0*/  LDL.LU R242, [R1+0x17c] ;  /* 0x00017c0001f27983 */ /* 0x000ee20000300800 */
[----:B------:R-:W-:-:S03]  /*122c0*/  IADD3 R141, P4, PT, R13, R222, RZ ;  /* 0x000000de0d8d7210 */ /* 0x000fc60007f9e0ff */
[----:B------:R-:W3:Y:S01]  /*122d0*/  LDL.LU R31, [R1+0x180] ;  /* 0x00018000011f7983 */ /* 0x000ee20000300800 */
[----:B------:R-:W-:-:S03]  /*122e0*/  IADD3 R145, P2, PT, R13, R224, RZ ;  /* 0x000000e00d917210 */ /* 0x000fc60007f5e0ff */
[----:B------:R-:W3:Y:S04]  /*122f0*/  LDL.LU R62, [R1+0x184] ;  /* 0x00018400013e7983 */ /* 0x000ee80000300800 */
[----:B------:R-:W3:Y:S01]  /*12300*/  LDL.LU R63, [R1+0x188] ;  /* 0x00018800013f7983 */ /* 0x000ee20000300800 */
[----:B------:R-:W-:-:S03]  /*12310*/  LEA.HI.X.SX32 R142, R222, R58, 0x1, P4 ;  /* 0x0000003ade8e7211 */ /* 0x000fc600020f0eff */
[----:B------:R-:W3:Y:S01]  /*12320*/  LDL.LU R39, [R1+0x18c] ;  /* 0x00018c0001277983 */ /* 0x000ee20000300800 */
[----:B------:R-:W-:-:S03]  /*12330*/  LEA.HI.X.SX32 R146, R224, R58, 0x1, P2 ;  /* 0x0000003ae0927211 */ /* 0x000fc600010f0eff */
[----:B------:R-:W3:Y:S04]  /*12340*/  LDL.LU R30, [R1+0x190] ;  /* 0x00019000011e7983 */ /* 0x000ee80000300800 */
[----:B------:R-:W3:Y:S01]  /*12350*/  LDL.LU R54, [R1+0x194] ;  /* 0x0001940001367983 */ /* 0x000ee20000300800 */
[----:B--2---:R-:W-:-:S03]  /*12360*/  IADD3 R139, P5, PT, R13, R223, RZ ;  /* 0x000000df0d8b7210 */ /* 0x004fc60007fbe0ff */
[----:B------:R-:W2:Y:S01]  /*12370*/  LDL.LU R55, [R1+0x198] ;  /* 0x0001980001377983 */ /* 0x000ea20000300800 */
[C---:B----4-:R-:W-:Y:S02]  /*12380*/  IADD3 R137, P2, PT, R13.reuse, R220, RZ ;  /* 0x000000dc0d897210 */ /* 0x050fe40007f5e0ff */
[C---:B------:R-:W-:Y:S01]  /*12390*/  IADD3 R135, P3, PT, R13.reuse, R221, RZ ;  /* 0x000000dd0d877210 */ /* 0x040fe20007f7e0ff */
[----:B------:R-:W4:Y:S01]  /*123a0*/  LDL.LU R38, [R1+0x19c] ;  /* 0x00019c0001267983 */ /* 0x000f220000300800 */
[----:B------:R-:W-:-:S03]  /*123b0*/  IADD3 R133, P4, PT, R13, R210, RZ ;  /* 0x000000d20d857210 */ /* 0x000fc60007f9e0ff */
[----:B------:R-:W4:Y:S01]  /*123c0*/  LDL.LU R47, [R1+0x1a0] ;  /* 0x0001a000012f7983 */ /* 0x000f220000300800 */
[-C--:B------:R-:W-:Y:S02]  /*123d0*/  LEA.HI.X.SX32 R136, R221, R58.reuse, 0x1, P3 ;  /* 0x0000003add887211 */ /* 0x080fe400018f0eff */
[-C--:B------:R-:W-:Y:S01]  /*123e0*/  LEA.HI.X.SX32 R134, R210, R58.reuse, 0x1, P4 ;  /* 0x0000003ad2867211 */ /* 0x080fe200020f0eff */
[----:B------:R-:W4:Y:S01]  /*123f0*/  LDL.LU R46, [R1+0x1a4] ;  /* 0x0001a400012e7983 */ /* 0x000f220000300800 */
[----:B------:R-:W-:-:S03]  /*12400*/  LEA.HI.X.SX32 R138, R220, R58, 0x1, P2 ;  /* 0x0000003adc8a7211 */ /* 0x000fc600010f0eff */
[----:B------:R-:W4:Y:S01]  /*12410*/  LDL.LU R224, [R1+0x1a8] ;  /* 0x0001a80001e07983 */ /* 0x000f220000300800 */
[----:B------:R-:W-:-:S03]  /*12420*/  IADD3 R125, P3, PT, R13, R219, RZ ;  /* 0x000000db0d7d7210 */ /* 0x000fc60007f7e0ff */
[----:B------:R-:W4:Y:S01]  /*12430*/  LDL.LU R222, [R1+0x1ac] ;  /* 0x0001ac0001de7983 */ /* 0x000f220000300800 */
[----:B------:R-:W-:Y:S02]  /*12440*/  LEA.HI.X.SX32 R140, R223, R58, 0x1, P5 ;  /* 0x0000003adf8c7211 */ /* 0x000fe400028f0eff */
[C---:B------:R-:W-:Y:S01]  /*12450*/  IADD3 R210, P4, PT, R13.reuse, R211, RZ ;  /* 0x000000d30dd27210 */ /* 0x040fe20007f9e0ff */
[----:B------:R-:W4:Y:S01]  /*12460*/  LDL.LU R223, [R1+0x1b0] ;  /* 0x0001b00001df7983 */ /* 0x000f220000300800 */
[----:B------:R-:W-:Y:S02]  /*12470*/  IADD3 R129, P2, PT, R13, R218, RZ ;  /* 0x000000da0d817210 */ /* 0x000fe40007f5e0ff */
[-C--:B------:R-:W-:Y:S01]  /*12480*/  LEA.HI.X.SX32 R128, R219, R58.reuse, 0x1, P3 ;  /* 0x0000003adb807211 */ /* 0x080fe200018f0eff */
[----:B------:R-:W4:Y:S01]  /*12490*/  LDL.LU R220, [R1+0x1b4] ;  /* 0x0001b40001dc7983 */ /* 0x000f220000300800 */
[-C--:B------:R-:W-:Y:S02]  /*124a0*/  LEA.HI.X.SX32 R211, R211, R58.reuse, 0x1, P4 ;  /* 0x0000003ad3d37211 */ /* 0x080fe400020f0eff */
[----:B------:R-:W-:Y:S01]  /*124b0*/  LEA.HI.X.SX32 R130, R218, R58, 0x1, P2 ;  /* 0x0000003ada827211 */ /* 0x000fe200010f0eff */
[----:B------:R-:W4:Y:S01]  /*124c0*/  LDL.LU R221, [R1+0x1b8] ;  /* 0x0001b80001dd7983 */ /* 0x000f220000300800 */
[----:B------:R-:W-:-:S03]  /*124d0*/  IADD3 R19, P3, PT, R13, R216, RZ ;  /* 0x000000d80d137210 */ /* 0x000fc60007f7e0ff */
[----:B------:R-:W4:Y:S01]  /*124e0*/  LDL.LU R218, [R1+0x1bc] ;  /* 0x0001bc0001da7983 */ /* 0x000f220000300800 */
[----:B------:R-:W-:-:S03]  /*124f0*/  LEA.HI.X.SX32 R18, R216, R58, 0x1, P3 ;  /* 0x0000003ad8127211 */ /* 0x000fc600018f0eff */
[----:B------:R-:W4:Y:S04]  /*12500*/  LDL.LU R219, [R1+0x1c0] ;  /* 0x0001c00001db7983 */ /* 0x000f280000300800 */
[----:B------:R-:W4:Y:S01]  /*12510*/  LDL.LU R216, [R1+0x1c4] ;  /* 0x0001c40001d87983 */ /* 0x000f220000300800 */
[----:B---3--:R-:W-:-:S04]  /*12520*/  IADD3 R21, P4, PT, R13, R242, RZ ;  /* 0x000000f20d157210 */ /* 0x008fc80007f9e0ff */
[----:B------:R-:W-:Y:S02]  /*12530*/  LEA.HI.X.SX32 R20, R242, R58, 0x1, P4 ;  /* 0x0000003af2147211 */ /* 0x000fe400020f0eff */
[----:B------:R-:W3:Y:S01]  /*12540*/  LDL.LU R242, [R1+0x1c8] ;  /* 0x0001c80001f27983 */ /* 0x000ee20000300800 */
[C---:B------:R-:W-:Y:S02]  /*12550*/  IADD3 R131, P5, PT, R13.reuse, R208, RZ ;  /* 0x000000d00d837210 */ /* 0x040fe40007fbe0ff */
[C---:B------:R-:W-:Y:S02]  /*12560*/  IADD3 R17, P2, PT, R13.reuse, R207, RZ ;  /* 0x000000cf0d117210 */ /* 0x040fe40007f5e0ff */
[-C--:B------:R-:W-:Y:S02]  /*12570*/  LEA.HI.X.SX32 R132, R208, R58.reuse, 0x1, P5 ;  /* 0x0000003ad0847211 */ /* 0x080fe400028f0eff */
[----:B------:R-:W-:Y:S02]  /*12580*/  IADD3 R208, P5, PT, R13, R209, RZ ;  /* 0x000000d10dd07210 */ /* 0x000fe40007fbe0ff */
[----:B------:R-:W-:-:S02]  /*12590*/  LEA.HI.X.SX32 R207, R207, R58, 0x1, P2 ;  /* 0x0000003acfcf7211 */ /* 0x000fc400010f0eff */
[----:B------:R-:W-:Y:S02]  /*125a0*/  LEA.HI.X.SX32 R209, R209, R58, 0x1, P5 ;  /* 0x0000003ad1d17211 */ /* 0x000fe400028f0eff */
[C---:B------:R-:W-:Y:S02]  /*125b0*/  IADD3 R23, P5, PT, R13.reuse, R31, RZ ;  /* 0x0000001f0d177210 */ /* 0x040fe40007fbe0ff */
[C---:B------:R-:W-:Y:S02]  /*125c0*/  IADD3 R25, P2, PT, R13.reuse, R62, RZ ;  /* 0x0000003e0d197210 */ /* 0x040fe40007f5e0ff */
[C---:B------:R-:W-:Y:S02]  /*125d0*/  IADD3 R27, P3, PT, R13.reuse, R63, RZ ;  /* 0x0000003f0d1b7210 */ /* 0x040fe40007f7e0ff */
[----:B------:R-:W-:Y:S02]  /*125e0*/  IADD3 R29, P4, PT, R13, R39, RZ ;  /* 0x000000270d1d7210 */ /* 0x000fe40007f9e0ff */
[----:B------:R-:W-:-:S02]  /*125f0*/  LEA.HI.X.SX32 R22, R31, R58, 0x1, P5 ;  /* 0x0000003a1f167211 */ /* 0x000fc400028f0eff */
[----:B------:R-:W-:Y:S02]  /*12600*/  LEA.HI.X.SX32 R24, R62, R58, 0x1, P2 ;  /* 0x0000003a3e187211 */ /* 0x000fe400010f0eff */
[C---:B------:R-:W-:Y:S02]  /*12610*/  IADD3 R31, P5, PT, R13.reuse, R30, RZ ;  /* 0x0000001e0d1f7210 */ /* 0x040fe40007fbe0ff */
[----:B------:R-:W-:Y:S02]  /*12620*/  IADD3 R33, P2, PT, R13, R54, RZ ;  /* 0x000000360d217210 */ /* 0x000fe40007f5e0ff */
[-C--:B------:R-:W-:Y:S02]  /*12630*/  LEA.HI.X.SX32 R127, R63, R58.reuse, 0x1, P3 ;  /* 0x0000003a3f7f7211 */ /* 0x080fe400018f0eff */
[----:B--2---:R-:W-:Y:S02]  /*12640*/  IADD3 R35, P3, PT, R13, R55, RZ ;  /* 0x000000370d237210 */ /* 0x004fe40007f7e0ff */
[----:B------:R-:W-:-:S02]  /*12650*/  LEA.HI.X.SX32 R28, R39, R58, 0x1, P4 ;  /* 0x0000003a271c7211 */ /* 0x000fc400020f0eff */
[C---:B----4-:R-:W-:Y:S02]  /*12660*/  IADD3 R37, P4, PT, R13.reuse, R38, RZ ;  /* 0x000000260d257210 */ /* 0x050fe40007f9e0ff */
[-C--:B------:R-:W-:Y:S02]  /*12670*/  LEA.HI.X.SX32 R30, R30, R58.reuse, 0x1, P5 ;  /* 0x0000003a1e1e7211 */ /* 0x080fe400028f0eff */
[----:B------:R-:W-:Y:S02]  /*12680*/  LEA.HI.X.SX32 R32, R54, R58, 0x1, P2 ;  /* 0x0000003a36207211 */ /* 0x000fe400010f0eff */
[C---:B------:R-:W-:Y:S02]  /*12690*/  IADD3 R39, P5, PT, R13.reuse, R47, RZ ;  /* 0x0000002f0d277210 */ /* 0x040fe40007fbe0ff */
[----:B------:R-:W-:Y:S02]  /*126a0*/  IADD3 R41, P2, PT, R13, R46, RZ ;  /* 0x0000002e0d297210 */ /* 0x000fe40007f5e0ff */
[----:B------:R-:W-:-:S02]  /*126b0*/  LEA.HI.X.SX32 R34, R55, R58, 0x1, P3 ;  /* 0x0000003a37227211 */ /* 0x000fc400018f0eff */
[----:B------:R-:W-:Y:S02]  /*126c0*/  IADD3 R43, P3, PT, R13, R224, RZ ;  /* 0x000000e00d2b7210 */ /* 0x000fe40007f7e0ff */
[-C--:B------:R-:W-:Y:S02]  /*126d0*/  LEA.HI.X.SX32 R36, R38, R58.reuse, 0x1, P4 ;  /* 0x0000003a26247211 */ /* 0x080fe400020f0eff */
[-C--:B------:R-:W-:Y:S02]  /*126e0*/  LEA.HI.X.SX32 R38, R47, R58.reuse, 0x1, P5 ;  /* 0x0000003a2f267211 */ /* 0x080fe400028f0eff */
[----:B------:R-:W-:Y:S02]  /*126f0*/  LEA.HI.X.SX32 R40, R46, R58, 0x1, P2 ;  /* 0x0000003a2e287211 */ /* 0x000fe400010f0eff */
[C---:B------:R-:W-:Y:S02]  /*12700*/  IADD3 R45, P4, PT, R13.reuse, R222, RZ ;  /* 0x000000de0d2d7210 */ /* 0x040fe40007f9e0ff */
[----:B------:R-:W-:-:S02]  /*12710*/  IADD3 R47, P5, PT, R13, R223, RZ ;  /* 0x000000df0d2f7210 */ /* 0x000fc40007fbe0ff */
[C---:B------:R-:W-:Y:S02]  /*12720*/  IADD3 R49, P2, PT, R13.reuse, R220, RZ ;  /* 0x000000dc0d317210 */ /* 0x040fe40007f5e0ff */
[-C--:B------:R-:W-:Y:S02]  /*12730*/  LEA.HI.X.SX32 R42, R224, R58.reuse, 0x1, P3 ;  /* 0x0000003ae02a7211 */ /* 0x080fe400018f0eff */
[----:B------:R-:W-:Y:S02]  /*12740*/  IADD3 R51, P3, PT, R13, R221, RZ ;  /* 0x000000dd0d337210 */ /* 0x000fe40007f7e0ff */
[-C--:B------:R-:W-:Y:S02]  /*12750*/  LEA.HI.X.SX32 R44, R222, R58.reuse, 0x1, P4 ;  /* 0x0000003ade2c7211 */ /* 0x080fe400020f0eff */
[-C--:B------:R-:W-:Y:S02]  /*12760*/  LEA.HI.X.SX32 R46, R223, R58.reuse, 0x1, P5 ;  /* 0x0000003adf2e7211 */ /* 0x080fe400028f0eff */
[----:B------:R-:W-:-:S02]  /*12770*/  LEA.HI.X.SX32 R48, R220, R58, 0x1, P2 ;  /* 0x0000003adc307211 */ /* 0x000fc400010f0eff */
[C---:B------:R-:W-:Y:S02]  /*12780*/  IADD3 R53, P4, PT, R13.reuse, R218, RZ ;  /* 0x000000da0d357210 */ /* 0x040fe40007f9e0ff */
[C---:B------:R-:W-:Y:S02]  /*12790*/  IADD3 R55, P5, PT, R13.reuse, R219, RZ ;  /* 0x000000db0d377210 */ /* 0x040fe40007fbe0ff */
[----:B------:R-:W-:Y:S02]  /*127a0*/  IADD3 R57, P2, PT, R13, R216, RZ ;  /* 0x000000d80d397210 */ /* 0x000fe40007f5e0ff */
[-C--:B------:R-:W-:Y:S02]  /*127b0*/  LEA.HI.X.SX32 R50, R221, R58.reuse, 0x1, P3 ;  /* 0x0000003add327211 */ /* 0x080fe400018f0eff */
[-C--:B------:R-:W-:Y:S02]  /*127c0*/  LEA.HI.X.SX32 R52, R218, R58.reuse, 0x1, P4 ;  /* 0x0000003ada347211 */ /* 0x080fe400020f0eff */
[----:B------:R-:W-:-:S02]  /*127d0*/  LEA.HI.X.SX32 R54, R219, R58, 0x1, P5 ;  /* 0x0000003adb367211 */ /* 0x000fc400028f0eff */
[----:B------:R-:W-:Y:S01]  /*127e0*/  LEA.HI.X.SX32 R56, R216, R58, 0x1, P2 ;  /* 0x0000003ad8387211 */ /* 0x000fe200010f0eff */
[-C--:B------:R-:W-:Y:S02]  /*127f0*/  IMAD R84, R241, R14.reuse, RZ ;  /* 0x0000000ef1547224 */ /* 0x080fe400078e02ff */
[-C--:B------:R-:W-:Y:S02]  /*12800*/  IMAD R86, R240, R14.reuse, RZ ;  /* 0x0000000ef0567224 */ /* 0x080fe400078e02ff */
[-C--:B------:R-:W-:Y:S02]  /*12810*/  IMAD R88, R236, R14.reuse, RZ ;  /* 0x0000000eec587224 */ /* 0x080fe400078e02ff */
[-C--:B------:R-:W-:Y:S02]  /*12820*/  IMAD R90, R235, R14.reuse, RZ ;  /* 0x0000000eeb5a7224 */ /* 0x080fe400078e02ff */
[-C--:B------:R-:W-:Y:S02]  /*12830*/  IMAD R92, R234, R14.reuse, RZ ;  /* 0x0000000eea5c7224 */ /* 0x080fe400078e02ff */
[----:B------:R-:W-:Y:S01]  /*12840*/  IMAD R94, R233, R14, RZ ;  /* 0x0000000ee95e7224 */ /* 0x000fe200078e02ff */
[----:B---3--:R-:W-:-:S04]  /*12850*/  IADD3 R59, P3, PT, R13, R242, RZ ;  /* 0x000000f20d3b7210 */ /* 0x008fc80007f7e0ff */
[----:B------:R-:W-:Y:S02]  /*12860*/  LEA.HI.X.SX32 R58, R242, R58, 0x1, P3 ;  /* 0x0000003af23a7211 */ /* 0x000fe400018f0eff */
[----:B------:R-:W2:Y:S04]  /*12870*/  LDL.LU R242, [R1+0x48] ;  /* 0x0000480001f27983 */ /* 0x000ea80000300800 */
[----:B------:R-:W3:Y:S04]  /*12880*/  LDL.LU R241, [R1+0x4c] ;  /* 0x00004c0001f17983 */ /* 0x000ee80000300800 */
[----:B------:R-:W4:Y:S04]  /*12890*/  LDL.LU R240, [R1+0x50] ;  /* 0x0000500001f07983 */ /* 0x000f280000300800 */
[----:B------:R-:W2:Y:S04]  /*128a0*/  LDL.LU R236, [R1+0x54] ;  /* 0x0000540001ec7983 */ /* 0x000ea80000300800 */
[----:B------:R-:W2:Y:S04]  /*128b0*/  LDL.LU R235, [R1+0x3a8] ;  /* 0x0003a80001eb7983 */ /* 0x000ea80000300800 */
[----:B------:R-:W2:Y:S04]  /*128c0*/  LDL.LU R234, [R1+0x1e8] ;  /* 0x0001e80001ea7983 */ /* 0x000ea80000300800 */
[----:B------:R-:W2:Y:S01]  /*128d0*/  LDL.LU R233, [R1+0x218] ;  /* 0x0002180001e97983 */ /* 0x000ea20000300800 */
[----:B------:R-:W-:-:S02]  /*128e0*/  SHF.R.S32.HI R82, RZ, 0x1f, R12 ;  /* 0x0000001fff527819 */ /* 0x000fc4000001140c */
[C---:B------:R-:W-:Y:S02]  /*128f0*/  IADD3 R61, P3, PT, R12.reuse, R9, RZ ;  /* 0x000000090c3d7210 */ /* 0x040fe40007f7e0ff */
[----:B------:R-:W-:Y:S02]  /*12900*/  IADD3 R63, P4, PT, R12, R10, RZ ;  /* 0x0000000a0c3f7210 */ /* 0x000fe40007f9e0ff */
[-C--:B------:R-:W-:Y:S02]  /*12910*/  LEA.HI.X.SX32 R60, R9, R82.reuse, 0x1, P3 ;  /* 0x00000052093c7211 */ /* 0x080fe400018f0eff */
[----:B------:R-:W-:Y:S02]  /*12920*/  LEA.HI.X.SX32 R62, R10, R82, 0x1, P4 ;  /* 0x000000520a3e7211 */ /* 0x000fe400020f0eff */
[C---:B---3--:R-:W-:Y:S02]  /*12930*/  IADD3 R69, P3, PT, R12.reuse, R241, RZ ;  /* 0x000000f10c457210 */ /* 0x048fe40007f7e0ff */
[----:B----4-:R-:W-:-:S02]  /*12940*/  IADD3 R71, P4, PT, R12, R240, RZ ;  /* 0x000000f00c477210 */ /* 0x010fc40007f9e0ff */
[-C--:B------:R-:W-:Y:S02]  /*12950*/  LEA.HI.X.SX32 R68, R241, R82.reuse, 0x1, P3 ;  /* 0x00000052f1447211 */ /* 0x080fe400018f0eff */
[----:B------:R-:W-:Y:S02]  /*12960*/  LEA.HI.X.SX32 R70, R240, R82, 0x1, P4 ;  /* 0x00000052f0467211 */ /* 0x000fe400020f0eff */
[C---:B--2---:R-:W-:Y:S02]  /*12970*/  IADD3 R77, P3, PT, R12.reuse, R234, RZ ;  /* 0x000000ea0c4d7210 */ /* 0x044fe40007f7e0ff */
[----:B------:R-:W-:Y:S02]  /*12980*/  IADD3 R79, P4, PT, R12, R233, RZ ;  /* 0x000000e90c4f7210 */ /* 0x000fe40007f9e0ff */
[-C--:B------:R-:W-:Y:S02]  /*12990*/  LEA.HI.X.SX32 R76, R234, R82.reuse, 0x1, P3 ;  /* 0x00000052ea4c7211 */ /* 0x080fe400018f0eff */
[----:B------:R-:W-:Y:S01]  /*129a0*/  LEA.HI.X.SX32 R78, R233, R82, 0x1, P4 ;  /* 0x00000052e94e7211 */ /* 0x000fe200020f0eff */
[----:B------:R-:W2:Y:S04]  /*129b0*/  LDL.LU R234, [R1+0x274] ;  /* 0x0002740001ea7983 */ /* 0x000ea80000300800 */
[----:B------:R-:W3:Y:S01]  /*129c0*/  LDL.LU R233, [R1+0x4c8] ;  /* 0x0004c80001e97983 */ /* 0x000ee20000300800 */
[----:B------:R-:W-:-:S04]  /*129d0*/  IADD3 R67, P2, PT, R12, R242, RZ ;  /* 0x000000f20c437210 */ /* 0x000fc80007f5e0ff */
[----:B------:R-:W-:Y:S02]  /*129e0*/  LEA.HI.X.SX32 R66, R242, R82, 0x1, P2 ;  /* 0x00000052f2427211 */ /* 0x000fe400010f0eff */
[----:B------:R-:W-:-:S04]  /*129f0*/  IADD3 R75, P2, PT, R12, R235, RZ ;  /* 0x000000eb0c4b7210 */ /* 0x000fc80007f5e0ff */
[----:B------:R-:W-:Y:S02]  /*12a00*/  LEA.HI.X.SX32 R74, R235, R82, 0x1, P2 ;  /* 0x00000052eb4a7211 */ /* 0x000fe400010f0eff */
[----:B------:R-:W-:Y:S01]  /*12a10*/  IADD3 R85, P2, PT, R12, R84, RZ ;  /* 0x000000540c557210 */ /* 0x000fe20007f5e0ff */
[----:B------:R-:W-:-:S03]  /*12a20*/  IMAD R96, R213, R14, RZ ;  /* 0x0000000ed5607224 */ /* 0x000fc600078e02ff */
[----:B------:R-:W-:Y:S02]  /*12a30*/  LEA.HI.X.SX32 R84, R84, R82, 0x1, P2 ;  /* 0x0000005254547211 */ /* 0x000fe400010f0eff */
[C---:B------:R-:W-:Y:S01]  /*12a40*/  IADD3 R91, P2, PT, R12.reuse, R90, RZ ;  /* 0x0000005a0c5b7210 */ /* 0x040fe20007f5e0ff */
[----:B------:R-:W-:Y:S01]  /*12a50*/  IMAD R102, R215, R14, RZ ;  /* 0x0000000ed7667224 */ /* 0x000fe200078e02ff */
[----:B------:R-:W-:Y:S02]  /*12a60*/  IADD3 R87, P3, PT, R12, R86, RZ ;  /* 0x000000560c577210 */ /* 0x000fe40007f7e0ff */
[----:B------:R-:W-:Y:S02]  /*12a70*/  LEA.HI.X.SX32 R90, R90, R82, 0x1, P2 ;  /* 0x000000525a5a7211 */ /* 0x000fe400010f0eff */
[C---:B------:R-:W-:Y:S02]  /*12a80*/  IADD3 R97, P2, PT, R12.reuse, R96, RZ ;  /* 0x000000600c617210 */ /* 0x040fe40007f5e0ff */
[----:B------:R-:W-:Y:S01]  /*12a90*/  IADD3 R89, P4, PT, R12, R88, RZ ;  /* 0x000000580c597210 */ /* 0x000fe20007f9e0ff */
[----:B------:R-:W-:Y:S01]  /*12aa0*/  IMAD R108, R245, R14, RZ ;  /* 0x0000000ef56c7224 */ /* 0x000fe200078e02ff */
[----:B------:R-:W-:Y:S01]  /*12ab0*/  LEA.HI.X.SX32 R96, R96, R82, 0x1, P2 ;  /* 0x0000005260607211 */ /* 0x000fe200010f0eff */
[----:B------:R-:W-:Y:S01]  /*12ac0*/  IMAD R98, R217, R14, RZ ;  /* 0x0000000ed9627224 */ /* 0x000fe200078e02ff */
[----:B------:R-:W-:Y:S01]  /*12ad0*/  LEA.HI.X.SX32 R86, R86, R82, 0x1, P3 ;  /* 0x0000005256567211 */ /* 0x000fe200018f0eff */
[----:B------:R-:W-:Y:S01]  /*12ae0*/  IMAD R100, R214, R14, RZ ;  /* 0x0000000ed6647224 */ /* 0x000fe200078e02ff */
[----:B------:R-:W-:-:S02]  /*12af0*/  LEA.HI.X.SX32 R88, R88, R82, 0x1, P4 ;  /* 0x0000005258587211 */ /* 0x000fc400020f0eff */
[----:B------:R-:W-:Y:S02]  /*12b00*/  IADD3 R103, P2, PT, R12, R102, RZ ;  /* 0x000000660c677210 */ /* 0x000fe40007f5e0ff */
[----:B------:R-:W-:Y:S02]  /*12b10*/  LOP3.LUT R213, R2, 0x2a, RZ, 0xfc, !PT ;  /* 0x0000002a02d57812 */ /* 0x000fe400078efcff */
        /* <DEDUP_REMOVED lines=8> */
[C---:B------:R-:W-:Y:S02]  /*12ba0*/  IADD3 R109, P2, PT, R12.reuse, R108, RZ ;  /* 0x0000006c0c6d7210 */ /* 0x040fe40007f5e0ff */
        /* <DEDUP_REMOVED lines=10> */
[----:B------:R-:W-:Y:S02]  /*12c50*/  IADD3 R107, P4, PT, R12, R106, RZ ;  /* 0x0000006a0c6b7210 */ /* 0x000fe40007f9e0ff */
[----:B------:R-:W-:Y:S01]  /*12c60*/  LEA.HI.X.SX32 R114, R114, R82, 0x1, P2 ;  /* 0x0000005272727211 */ /* 0x000fe200010f0eff */
[----:B------:R-:W-:Y:S01]  /*12c70*/  IMAD R116, R249, R14, RZ ;  /* 0x0000000ef9747224 */ /* 0x000fe200078e02ff */
[----:B------:R-:W-:Y:S01]  /*12c80*/  LEA.HI.X.SX32 R104, R104, R82, 0x1, P3 ;  /* 0x0000005268687211 */ /* 0x000fe200018f0eff */
[----:B------:R-:W-:Y:S01]  /*12c90*/  IMAD R118, R248, R14, RZ ;  /* 0x0000000ef8767224 */ /* 0x000fe200078e02ff */
[----:B------:R-:W-:-:S02]  /*12ca0*/  LEA.HI.X.SX32 R106, R106, R82, 0x1, P4 ;  /* 0x000000526a6a7211 */ /* 0x000fc400020f0eff */
[C---:B------:R-:W-:Y:S02]  /*12cb0*/  IADD3 R121, P2, PT, R12.reuse, R120, RZ ;  /* 0x000000780c797210 */ /* 0x040fe40007f5e0ff */
[C---:B------:R-:W-:Y:S02]  /*12cc0*/  IADD3 R111, P3, PT, R12.reuse, R110, RZ ;  /* 0x0000006e0c6f7210 */ /* 0x040fe40007f7e0ff */
[C---:B------:R-:W-:Y:S02]  /*12cd0*/  IADD3 R113, P4, PT, R12.reuse, R112, RZ ;  /* 0x000000700c717210 */ /* 0x040fe40007f9e0ff */
[----:B------:R-:W-:Y:S02]  /*12ce0*/  IADD3 R65, P5, PT, R12, R11, RZ ;  /* 0x0000000b0c417210 */ /* 0x000fe40007fbe0ff */
[----:B------:R-:W-:Y:S02]  /*12cf0*/  LEA.HI.X.SX32 R120, R120, R82, 0x1, P2 ;  /* 0x0000005278787211 */ /* 0x000fe400010f0eff */
[----:B------:R-:W-:Y:S01]  /*12d00*/  SHF.R.S32.HI R126, RZ, 0x1f, R252 ;  /* 0x0000001fff7e7819 */ /* 0x000fe200000114fc */
[----:B------:R-:W-:Y:S01]  /*12d10*/  IMAD R14, R244, R14, RZ ;  /* 0x0000000ef40e7224 */ /* 0x000fe200078e02ff */
[----:B------:R-:W-:-:S02]  /*12d20*/  LEA.HI.X.SX32 R110, R110, R82, 0x1, P3 ;  /* 0x000000526e6e7211 */ /* 0x000fc400018f0eff */
[-C--:B------:R-:W-:Y:S02]  /*12d30*/  LEA.HI.X.SX32 R112, R112, R82.reuse, 0x1, P4 ;  /* 0x0000005270707211 */ /* 0x080fe400020f0eff */
[----:B------:R-:W-:Y:S02]  /*12d40*/  LEA R124, P2, R15, UR18, 0x5 ;  /* 0x000000120f7c7c11 */ /* 0x000fe4000f8428ff */
[----:B------:R-:W-:Y:S02]  /*12d50*/  LEA.HI.X.SX32 R64, R11, R82, 0x1, P5 ;  /* 0x000000520b407211 */ /* 0x000fe400028f0eff */
[C---:B------:R-:W-:Y:S02]  /*12d60*/  IADD3 R117, P3, PT, R12.reuse, R116, RZ ;  /* 0x000000740c757210 */ /* 0x040fe40007f7e0ff */
[C---:B------:R-:W-:Y:S02]  /*12d70*/  IADD3 R119, P4, PT, R12.reuse, R118, RZ ;  /* 0x000000760c777210 */ /* 0x040fe40007f9e0ff */
[----:B------:R-:W-:-:S02]  /*12d80*/  IADD3 R73, P5, PT, R12, R236, RZ ;  /* 0x000000ec0c497210 */ /* 0x000fc40007fbe0ff */
[----:B------:R-:W-:Y:S02]  /*12d90*/  LEA.HI R126, R126, R252, RZ, 0x6 ;  /* 0x000000fc7e7e7211 */ /* 0x000fe400078f30ff */
[----:B------:R-:W-:Y:S02]  /*12da0*/  LEA.HI.X R11, R15, UR19, R212, 0x5, P2 ;  /* 0x000000130f0b7c11 */ /* 0x000fe400090f2cd4 */
[-C--:B------:R-:W-:Y:S02]  /*12db0*/  LEA.HI.X.SX32 R116, R116, R82.reuse, 0x1, P3 ;  /* 0x0000005274747211 */ /* 0x080fe400018f0eff */
[-C--:B------:R-:W-:Y:S02]  /*12dc0*/  LEA.HI.X.SX32 R118, R118, R82.reuse, 0x1, P4 ;  /* 0x0000005276767211 */ /* 0x080fe400020f0eff */
[----:B------:R-:W-:Y:S02]  /*12dd0*/  LEA R9, P2, R26, UR16, 0x5 ;  /* 0x000000101a097c11 */ /* 0x000fe4000f8428ff */
[----:B------:R-:W-:-:S02]  /*12de0*/  LEA.HI.X.SX32 R72, R236, R82, 0x1, P5 ;  /* 0x00000052ec487211 */ /* 0x000fc400028f0eff */
[----:B------:R-:W-:Y:S02]  /*12df0*/  IADD3 R123, P3, PT, R12, R14, RZ ;  /* 0x0000000e0c7b7210 */ /* 0x000fe40007f7e0ff */
[----:B------:R-:W-:Y:S02]  /*12e00*/  SHF.R.S32.HI R126, RZ, 0x6, R126 ;  /* 0x00000006ff7e7819 */ /* 0x000fe4000001147e */
[----:B------:R-:W-:Y:S02]  /*12e10*/  LEA.HI.X R10, R26, UR17, R16, 0x5, P2 ;  /* 0x000000111a0a7c11 */ /* 0x000fe400090f2c10 */
[----:B------:R-:W-:Y:S02]  /*12e20*/  LEA.HI.X.SX32 R122, R14, R82, 0x1, P3 ;  /* 0x000000520e7a7211 */ /* 0x000fe400018f0eff */
[----:B------:R-:W-:Y:S02]  /*12e30*/  SHF.L.U64.HI R16, R17, 0x2, R207 ;  /* 0x0000000211107819 */ /* 0x000fe400000102cf */
[----:B------:R-:W-:Y:S01]  /*12e40*/  VIMNMX R207, PT, PT, R126, 0x2, !PT ;  /* 0x000000027ecf7848 */ /* 0x000fe20007fe0100 */
[C---:B------:R-:W-:Y:S01]  /*12e50*/  IMAD.SHL.U32 R15, R208.reuse, 0x4, RZ ;  /* 0x00000004d00f7824 */ /* 0x040fe200078e00ff */
[----:B------:R-:W-:Y:S01]  /*12e60*/  SHF.L.U64.HI R14, R208, 0x2, R209 ;  /* 0x00000002d00e7819 */ /* 0x000fe200000102d1 */
[----:B------:R-:W-:Y:S01]  /*12e70*/  VIADD R208, R126, 0xfffffff8 ;  /* 0xfffffff87ed07836 */ /* 0x000fe20000000000 */
[C---:B------:R-:W-:Y:S01]  /*12e80*/  SHF.L.U64.HI R206, R205.reuse, 0x2, R206 ;  /* 0x00000002cdce7819 */ /* 0x040fe200000102ce */
[----:B------:R-:W-:Y:S01]  /*12e90*/  IMAD.SHL.U32 R205, R205, 0x4, RZ ;  /* 0x00000004cdcd7824 */ /* 0x000fe200078e00ff */
        /* <DEDUP_REMOVED lines=78> */
[----:B------:R-:W-:Y:S01]  /*13380*/  SHF.L.U64.HI R18, R19, 0x2, R18 ;  /* 0x0000000213127819 */ /* 0x000fe20000010212 */
        /* <DEDUP_REMOVED lines=81> */
[----:B------:R-:W-:-:S02]  /*138a0*/  SHF.L.U64.HI R104, R105, 0x2, R104 ;  /* 0x0000000269687819 */ /* 0x000fc40000010268 */
[C---:B--2---:R-:W-:Y:S02]  /*138b0*/  IADD3 R81, P4, PT, R12.reuse, R234, RZ ;  /* 0x000000ea0c517210 */ /* 0x044fe40007f9e0ff */
[----:B---3--:R-:W-:Y:S02]  /*138c0*/  IADD3 R83, P5, PT, R12, R233, RZ ;  /* 0x000000e90c537210 */ /* 0x008fe40007fbe0ff */
[-C--:B------:R-:W-:Y:S02]  /*138d0*/  LEA.HI.X.SX32 R80, R234, R82.reuse, 0x1, P4 ;  /* 0x00000052ea507211 */ /* 0x080fe400020f0eff */
[----:B------:R-:W-:Y:S01]  /*138e0*/  LEA.HI.X.SX32 R82, R233, R82, 0x1, P5 ;  /* 0x00000052e9527211 */ /* 0x000fe200028f0eff */
        /* <DEDUP_REMOVED lines=24> */
[----:B------:R-:W-:-:S02]  /*13a70*/  IMAD.SHL.U32 R121, R121, 0x4, RZ ;  /* 0x0000000479797824 */ /* 0x000fc400078e00ff */
[----:B------:R-:W-:Y:S02]  /*13a80*/  IMAD.SHL.U32 R123, R123, 0x4, RZ ;  /* 0x000000047b7b7824 */ /* 0x000fe400078e00ff */
[----:B------:R-:W-:Y:S02]  /*13a90*/  VIADD R207, R207, 0xffffffff ;  /* 0xffffffffcfcf7836 */ /* 0x000fe40000000000 */
[----:B------:R-:W-:Y:S01]  /*13aa0*/  IMAD.MOV.U32 R126, RZ, RZ, RZ ;  /* 0x000000ffff7e7224 */ /* 0x000fe200078e00ff */
[----:B------:R-:W-:Y:S01]  /*13ab0*/  UIADD3 UR18, UPT, UPT, UR20, -0x200, URZ ;  /* 0xfffffe0014127890 */ /* 0x000fe2000fffe0ff */
[----:B------:R-:W-:Y:S01]  /*13ac0*/  UMOV UR28, UR13 ;  /* 0x0000000d001c7c82 */ /* 0x000fe20008000000 */
[----:B------:R-:W-:Y:S01]  /*13ad0*/  UMOV UR19, 0x1 ;  /* 0x0000000100137882 */ /* 0x000fe20000000000 */
[----:B------:R-:W-:Y:S01]  /*13ae0*/  UMOV UR29, 0x7 ;  /* 0x00000007001d7882 */ /* 0x000fe20000000000 */
[----:B------:R-:W-:Y:S01]  /*13af0*/  UMOV UR5, URZ ;  /* 0x000000ff00057c82 */ /* 0x000fe20008000000 */
[----:B------:R-:W-:Y:S01]  /*13b00*/  UMOV UR6, URZ ;  /* 0x000000ff00067c82 */ /* 0x000fe20008000000 */
[----:B------:R-:W-:-:S06]  /*13b10*/  UMOV UR4, URZ ;  /* 0x000000ff00047c82 */ /* 0x000fcc0008000000 */
.L_x_10:
[----:B------:R-:W-:Y:S01]  /*13b20*/  UIADD3 UR5, UPT, UPT, UR5, 0x1, URZ ;  /* 0x0000000105057890 */ /* 0x000fe2000fffe0ff */
[----:B------:R-:W-:-:S04]  /*13b30*/  DEPBAR.LE SB0, 0xc ;  /* 0x000083000000791a */ /* 0x000fc80000000000 */
[----:B------:R-:W-:Y:S01]  /*13b40*/  ULEA UR13, UR19, UR10, 0x3 ;  /* 0x0000000a130d7291 */ /* 0x000fe2000f8e18ff */
[----:B------:R-:W-:Y:S01]  /*13b50*/  IMAD.U32 R126, R126, -0x80000000, RZ ;  /* 0x800000007e7e7824 */ /* 0x000fe200078e00ff */
[----:B------:R-:W-:Y:S02]  /*13b60*/  UISETP.GT.AND UP1, UPT, UR5, 0x7, UPT ;  /* 0x000000070500788c */ /* 0x000fe4000bf24270 */
[----:B------:R-:W-:Y:S02]  /*13b70*/  UIADD3 UR13, UPT, UPT, UR13, 0x60000, URZ ;  /* 0x000600000d0d7890 */ /* 0x000fe4000fffe0ff */
[----:B------:R-:W-:Y:S01]  /*13b80*/  USEL UR5, UR5, URZ, !UP1 ;  /* 0x000000ff05057287 */ /* 0x000fe2000c800000 */
[----:B------:R-:W-:Y:S06]  /*13b90*/  BAR.SYNC.DEFER_BLOCKING 0x0 ;  /* 0x0000000000007b1d */ /* 0x000fec0000010000 */
[----:B------:R-:W-:Y:S05]  /*13ba0*/  @P0 BRA `(.L_x_8) ;  /* 0x0000000400100947 */ /* 0x000fea0003800000 */
[----:B------:R-:W-:Y:S02]  /*13bb0*/  ULEA UR9, UR5, UR10, 0xe ;  /* 0x0000000a05097291 */ /* 0x000fe4000f8e70ff */
[----:B------:R-:W-:Y:S02]  /*13bc0*/  ULEA UR8, UR5, UR10, 0xf ;  /* 0x0000000a05087291 */ /* 0x000fe4000f8e78ff */
[----:B------:R-:W-:Y:S02]  /*13bd0*/  UIADD3 UR9, UPT, UPT, UR9, 0x40000, URZ ;  /* 0x0004000009097890 */ /* 0x000fe4000fffe0ff */
[----:B------:R-:W-:Y:S02]  /*13be0*/  USHF.R.U32.HI UR20, URZ, 0x4, UR8 ;  /* 0x00000004ff147899 */ /* 0x000fe40008011608 */
[----:B------:R-:W-:Y:S02]  /*13bf0*/  USHF.R.U32.HI UR9, URZ, 0x4, UR9 ;  /* 0x00000004ff097899 */ /* 0x000fe40008011609 */
[----:B------:R-:W-:-:S02]  /*13c00*/  USGXT.U32 UR20, UR20, 0xe ;  /* 0x0000000e1414789a */ /* 0x000fc40008000000 */
[----:B------:R-:W-:Y:S02]  /*13c10*/  USGXT.U32 UR26, UR9, 0xe ;  /* 0x0000000e091a789a */ /* 0x000fe40008000000 */
[----:B------:R-:W-:Y:S02]  /*13c20*/  UIADD3 UR24, UP2, UPT, UR20, 0x2, URZ ;  /* 0x0000000214187890 */ /* 0x000fe4000ff5e0ff */
[----:B------:R-:W-:Y:S01]  /*13c30*/  UIADD3 UR22, UP1, UPT, UR26, 0x2, URZ ;  /* 0x000000021a167890 */ /* 0x000fe2000ff3e0ff */
[----:B------:R-:W-:Y:S01]  /*13c40*/  UMOV UR8, URZ ;  /* 0x000000ff00087c82 */ /* 0x000fe20008000000 */
[----:B------:R-:W-:Y:S01]  /*13c50*/  UMOV UR7, URZ ;  /* 0x000000ff00077c82 */ /* 0x000fe20008000000 */
[----:B------:R-:W-:Y:S02]  /*13c60*/  UIADD3.X UR25, UPT, UPT, UR8, 0x40004040, URZ, UP2, !UPT ;  /* 0x4000404008197890 */ /* 0x000fe400097fe4ff */
[----:B------:R-:W-:Y:S02]  /*13c70*/  UIADD3 UR56, UP5, UPT, UR24, 0x2, URZ ;  /* 0x0000000218387890 */ /* 0x000fe4000ffbe0ff */
[----:B------:R-:W-:-:S02]  /*13c80*/  UIADD3.X UR23, UPT, UPT, UR7, 0x40004040, URZ, UP1, !UPT ;  /* 0x4000404007177890 */ /* 0x000fc40008ffe4ff */
[----:B------:R-:W-:Y:S01]  /*13c90*/  UIADD3 UR58, UP6, UPT, UR24, 0x4, URZ ;  /* 0x00000004183a7890 */ /* 0x000fe2000ffde0ff */
[----:B------:R-:W-:Y:S01]  /*13ca0*/  UMOV UR8, UR13 ;  /* 0x0000000d00087c82 */ /* 0x000fe20008000000 */
[----:B------:R-:W-:Y:S01]  /*13cb0*/  UMOV UR9, URZ ;  /* 0x000000ff00097c82 */ /* 0x000fe20008000000 */
[----:B------:R-:W-:Y:S02]  /*13cc0*/  UIADD3 UR60, UP1, UPT, UR24, 0x3fe, URZ ;  /* 0x000003fe183c7890 */ /* 0x000fe4000ff3e0ff */
[----:B------:R-:W-:Y:S01]  /*13cd0*/  UIADD3 UR62, UP2, UPT, UR24, 0x400, URZ ;  /* 0x00000400183e7890 */ /* 0x000fe2000ff5e0ff */
[----:B------:R-:W-:Y:S01]  /*13ce0*/  UMOV UR7, UR8 ;  /* 0x0000000800077c82 */ /* 0x000fe20008000000 */
[----:B------:R-:W-:Y:S02]  /*13cf0*/  UIADD3 UR54, UP4, UPT, UR22, 0x2, URZ ;  /* 0x0000000216367890 */ /* 0x000fe4000ff9e0ff */
[----:B------:R-:W-:Y:S02]  /*13d00*/  UIADD3 UR64, UP3, UPT, UR24, 0x402, URZ ;  /* 0x0000040218407890 */ /* 0x000fe4000ff7e0ff */
[----:B------:R-:W-:-:S02]  /*13d10*/  UIADD3.X UR57, UPT, UPT, UR25, URZ, URZ, UP5, !UPT ;  /* 0x000000ff19397290 */ /* 0x000fc4000affe4ff */
[----:B------:R-:W-:Y:S02]  /*13d20*/  UIADD3 UR8, UP5, UPT, UR22, 0x4, URZ ;  /* 0x0000000416087890 */ /* 0x000fe4000ffbe0ff */
[----:B------:R-:W-:Y:S02]  /*13d30*/  UIADD3.X UR59, UPT, UPT, UR25, URZ, URZ, UP6, !UPT ;  /* 0x000000ff193b7290 */ /* 0x000fe4000b7fe4ff */
[----:B------:R-:W-:Y:S02]  /*13d40*/  UIADD3 UR30, UP6, UPT, UR22, 0x1fe, URZ ;  /* 0x000001fe161e7890 */ /* 0x000fe4000ffde0ff */
[----:B------:R-:W-:Y:S02]  /*13d50*/  UIADD3.X UR61, UPT, UPT, UR25, URZ, URZ, UP1, !UPT ;  /* 0x000000ff193d7290 */ /* 0x000fe40008ffe4ff */
[----:B------:R-:W-:Y:S02]  /*13d60*/  UIADD3 UR32, UP1, UPT, UR22, 0x200, URZ ;  /* 0x0000020016207890 */ /* 0x000fe4000ff3e0ff */
[----:B------:R-:W-:-:S02]  /*13d70*/  UIADD3.X UR63, UPT, UPT, UR25, URZ, URZ, UP2, !UPT ;  /* 0x000000ff193f7290 */ /* 0x000fc400097fe4ff */
[----:B------:R-:W-:Y:S02]  /*13d80*/  UIADD3.X UR55, UPT, UPT, UR23, URZ, URZ, UP4, !UPT ;  /* 0x000000ff17377290 */ /* 0x000fe4000a7fe4ff */
[----:B------:R-:W-:Y:S02]  /*13d90*/  UIADD3 UR34, UP2, UPT, UR22, 0x202, URZ ;  /* 0x0000020216227890 */ /* 0x000fe4000ff5e0ff */
[----:B------:R-:W-:Y:S02]  /*13da0*/  UIADD3.X UR65, UPT, UPT, UR25, URZ, URZ, UP3, !UPT ;  /* 0x000000ff19417290 */ /* 0x000fe40009ffe4ff */
[----:B------:R-:W-:Y:S02]  /*13db0*/  UIADD3 UR38, UP4, UPT, UR24, 0x404, URZ ;  /* 0x0000040418267890 */ /* 0x000fe4000ff9e0ff */
[----:B------:R-:W-:Y:S02]  /*13dc0*/  UIADD3 UR36, UP3, UPT, UR22, 0x204, URZ ;  /* 0x0000020416247890 */ /* 0x000fe4000ff7e0ff */
[----:B------:R-:W-:-:S02]  /*13dd0*/  UIADD3.X UR9, UPT, UPT, UR23, URZ, URZ, UP5, !UPT ;  /* 0x000000ff17097290 */ /* 0x000fc4000affe4ff */
[----:B------:R-:W-:Y:S02]  /*13de0*/  UIADD3.X UR31, UPT, UPT, UR23, URZ, URZ, UP6, !UPT ;  /* 0x000000ff171f7290 */ /* 0x000fe4000b7fe4ff */
[----:B------:R-:W-:Y:S02]  /*13df0*/  UIADD3.X UR33, UPT, UPT, UR23, URZ, URZ, UP1, !UPT ;  /* 0x000000ff17217290 */ /* 0x000fe40008ffe4ff */
[----:B------:R-:W-:Y:S01]  /*13e00*/  UIADD3.X UR35, UPT, UPT, UR23, URZ, URZ, UP2, !UPT ;  /* 0x000000ff17237290 */ /* 0x000fe200097fe4ff */
[----:B------:R-:W-:Y:S01]  /*13e10*/  UMOV UR14, 0x0 ;  /* 0x00000000000e7882 */ /* 0x000fe20000000000 */
[----:B------:R-:W-:Y:S01]  /*13e20*/  UMOV UR15, 0x4200910 ;  /* 0x04200910000f7882 */ /* 0x000fe20000000000 */
[----:B------:R-:W-:Y:S01]  /*13e30*/  UMOV UR21, 0x40004040 ;  /* 0x4000404000157882 */ /* 0x000fe20000000000 */
[----:B------:R-:W-:Y:S01]  /*13e40*/  UMOV UR27, 0x40004040 ;  /* 0x40004040001b7882 */ /* 0x000fe20000000000 */
[----:B------:R-:W-:Y:S01]  /*13e50*/  UIADD3.X UR39, UPT, UPT, UR25, URZ, URZ, UP4, !UPT ;  /* 0x000000ff19277290 */ /* 0x000fe2000a7fe4ff */
[----:B------:R1:W-:Y:S01]  /*13e60*/  UTCHMMA gdesc[UR26], gdesc[UR20], tmem[UR11], tmem[UR14], idesc[UR15], UPT ;  /* 0x00ff0e141a0075ea */ /* 0x0003e2000b80000b */
[----:B------:R-:W-:Y:S01]  /*13e70*/  UIADD3.X UR37, UPT, UPT, UR23, URZ, URZ, UP3, !UPT ;  /* 0x000000ff17257290 */ /* 0x000fe20009ffe4ff */
[----:B------:R-:W-:Y:S01]  /*13e80*/  UMOV UR16, 0x0 ;  /* 0x0000000000107882 */ /* 0x000fe20000000000 */
[----:B------:R-:W-:Y:S01]  /*13e90*/  UMOV UR17, 0x4200910 ;  /* 0x0420091000117882 */ /* 0x000fe20000000000 */
[----:B------:R-:W-:Y:S01]  /*13ea0*/  UMOV UR44, 0x0 ;  /* 0x00000000002c7882 */ /* 0x000fe20000000000 */
[----:B------:R-:W-:Y:S01]  /*13eb0*/  UMOV UR45, 0x4200910 ;  /* 0x04200910002d7882 */ /* 0x000fe20000000000 */
        /* <DEDUP_REMOVED lines=19> */
.L_x_8:
[----:B------:R-:W2:Y:S01]  /*13ff0*/  SYNCS.PHASECHK.TRANS64.TRYWAIT P3, [UR28], R126 ;  /* 0x0000007eff0075a7 */ /* 0x000ea2000806111c */
[----:B------:R-:W-:Y:S01]  /*14000*/  ISETP.LE.AND P2, PT, R208, UR4, PT ;  /* 0x00000004d0007c0c */ /* 0x000fe2000bf43270 */
[----:B-1----:R-:W-:Y:S01]  /*14010*/  UMOV UR7, UR6 ;  /* 0x0000000600077c82 */ /* 0x002fe20008000000 */
[----:B--2---:R-:W-:Y:S11]  /*14020*/  @!P3 BRA `(.L_x_9) ;  /* 0x000000400098b947 */ /* 0x004ff60003800000 */
.L_x_16:
[----:B------:R-:W-:Y:S01]  /*14030*/  BAR.SYNC.DEFER_BLOCKING 0x0 ;  /* 0x0000000000007b1d */ /* 0x000fe20000010000 */
[C---:B------:R-:W-:Y:S01]  /*14040*/  ISETP.GE.AND P3, PT, R2.reuse, UR18, PT ;  /* 0x0000001202007c0c */ /* 0x040fe2000bf66270 */
[----:B------:R-:W-:Y:S01]  /*14050*/  UIADD3 UR29, UPT, UPT, UR29, 0x1, URZ ;  /* 0x000000011d1d7890 */ /* 0x000fe2000fffe0ff */
[----:B------:R-:W-:Y:S01]  /*14060*/  LOP3.LUT R210, R2, 0x2, RZ, 0xfc, !PT ;  /* 0x0000000202d27812 */ /* 0x000fe200078efcff */
[----:B------:R-:W-:Y:S01]  /*14070*/  UIADD3 UR4, UPT, UPT, UR4, 0x1, URZ ;  /* 0x0000000104047890 */ /* 0x000fe2000fffe0ff */
[----:B------:R-:W-:Y:S01]  /*14080*/  SEL R126, RZ, 0x4, P3 ;  /* 0x00000004ff7e7807 */ /* 0x000fe20001800000 */
[----:B------:R-:W-:Y:S01]  /*14090*/  UISETP.GT.AND UP1, UPT, UR29, 0x7, UPT ;  /* 0x000000071d00788c */ /* 0x000fe2000bf24270 */
[----:B------:R-:W-:Y:S01]  /*140a0*/  LOP3.LUT R211, R4, 0x10, RZ, 0x3c, !PT ;  /* 0x0000001004d37812 */ /* 0x000fe200078e3cff */
[----:B------:R-:W-:Y:S01]  /*140b0*/  UIADD3 UR19, UPT, UPT, UR19, 0x1, URZ ;  /* 0x0000000113137890 */ /* 0x000fe2000fffe0ff */
[----:B------:R-:W-:Y:S01]  /*140c0*/  SEL R126, R126, RZ, !P2 ;  /* 0x000000ff7e7e7207 */ /* 0x000fe20005000000 */
[----:B------:R-:W-:-:S02]  /*140d0*/  USEL UR29, UR29, URZ, !UP1 ;  /* 0x000000ff1d1d7287 */ /* 0x000fc4000c800000 */
[----:B------:R-:W-:Y:S01]  /*140e0*/  UISETP.GT.AND UP1, UPT, UR19, 0x1, UPT ;  /* 0x000000011300788c */ /* 0x000fe2000bf24270 */
[----:B------:R-:W-:Y:S01]  /*140f0*/  ISETP.NE.U32.AND P3, PT, R126, RZ, PT ;  /* 0x000000ff7e00720c */ /* 0x000fe20003f65070 */
[----:B------:R-:W-:Y:S01]  /*14100*/  ULEA UR6, UR29, UR10, 0xe ;  /* 0x0000000a1d067291 */ /* 0x000fe2000f8e70ff */
[----:B------:R-:W-:Y:S01]  /*14110*/  IADD3 R126, P4, PT, R9, R83, RZ ;  /* 0x00000053097e7210 */ /* 0x000fe20007f9e0ff */
[----:B------:R-:W-:Y:S01]  /*14120*/  USEL UR19, UR19, URZ, !UP1 ;  /* 0x000000ff13137287 */ /* 0x000fe2000c800000 */
[----:B------:R-:W-:-:S03]  /*14130*/  UMOV UR28, UR13 ;  /* 0x0000000d001c7c82 */ /* 0x000fc60008000000 */
[----:B------:R-:W-:Y:S02]  /*14140*/  IMAD.X R127, R10, 0x1, R82, P4 ;  /* 0x000000010a7f7824 */ /* 0x000fe400020e0652 */
[----:B------:R-:W-:-:S05]  /*14150*/  VIADD R209, R4, UR6 ;  /* 0x0000000604d17c36 */ /* 0x000fca0008000000 */
[----:B------:R-:W-:Y:S01]  /*14160*/  @!PT LDS RZ, [RZ] ;  /* 0x00000000fffff984 */ /* 0x000fe20000000800 */
[----:B------:R-:W-:Y:S01]  /*14170*/  @!PT LDS RZ, [RZ] ;  /* 0x00000000fffff984 */ /* 0x000fe20000000800 */
[----:B------:R-:W-:Y:S01]  /*14180*/  @!PT LDS RZ, [RZ] ;  /* 0x00000000fffff984 */ /* 0x000fe20000000800 */
[----:B------:R1:W-:Y:S01]  /*14190*/  LDGSTS.E [R209+0x40000], desc[UR40][R126.64], P3 ;  /* 0x400000007ed17fae */ /* 0x0003e200099a1028 */
[----:B------:R-:W-:Y:S02]  /*141a0*/  ISETP.GE.AND P3, PT, R210, UR18, PT ;  /* 0x00000012d2007c0c */ /* 0x000fe4000bf66270 */
[----:B------:R-:W-:Y:S02]  /*141b0*/  LOP3.LUT R210, R2, 0x20, RZ, 0xfc, !PT ;  /* 0x0000002002d27812 */ /* 0x000fe400078efcff */
[----:B-1----:R-:W-:-:S04]  /*141c0*/  SEL R126, RZ, 0x4, P3 ;  /* 0x00000004ff7e7807 */ /* 0x002fc80001800000 */
[----:B------:R-:W-:-:S04]  /*141d0*/  SEL R126, R126, RZ, !P2 ;  /* 0x000000ff7e7e7207 */ /* 0x000fc80005000000 */
[----:B------:R-:W-:Y:S02]  /*141e0*/  ISETP.NE.U32.AND P3, PT, R126, RZ, PT ;  /* 0x000000ff7e00720c */ /* 0x000fe40003f65070 */
[----:B------:R-:W-:-:S05]  /*141f0*/  IADD3 R126, P4, PT, R9, R81, RZ ;  /* 0x00000051097e7210 */ /* 0x000fca0007f9e0ff */
[----:B------:R-:W-:-:S06]  /*14200*/  IMAD.X R127, R10, 0x1, R80, P4 ;  /* 0x000000010a7f7824 */ /* 0x000fcc00020e0650 */
        /* <DEDUP_REMOVED lines=19> */
[----:B-1----:R-:W-:Y:S01]  /*14340*/  SEL R126, RZ, 0x4, P3 ;  /* 0x00000004ff7e7807 */ /* 0x002fe20001800000 */
[----:B------:R-:W-:-:S03]  /*14350*/  VIADD R209, R211, UR6 ;  /* 0x00000006d3d17c36 */ /* 0x000fc60008000000 */
        /* <DEDUP_REMOVED lines=197> */
[----:B------:R-:W-:Y:S01]  /*14fb0*/  VIADD R209, R227, UR6 ;  /* 0x00000006e3d17c36 */ /* 0x000fe20008000000 */
[----:B------:R-:W-:Y:S02]  /*14fc0*/  ULEA UR6, UR29, UR10, 0xf ;  /* 0x0000000a1d067291 */ /* 0x000fe4000f8e78ff */
        /* <DEDUP_REMOVED lines=22> */
[----:B------:R-:W2:Y:S02]  /*15130*/  S2R R210, SR_TID.X ;  /* 0x0000000000d27919 */ /* 0x000ea40000002100 */
[----:B-1----:R-:W-:-:S04]  /*15140*/  SEL R126, RZ, 0x4, P3 ;  /* 0x00000004ff7e7807 */ /* 0x002fc80001800000 */
[----:B------:R-:W-:-:S04]  /*15150*/  SEL R126, R126, RZ, !P2 ;  /* 0x000000ff7e7e7207 */ /* 0x000fc80005000000 */
[----:B------:R-:W-:Y:S02]  /*15160*/  ISETP.NE.U32.AND P3, PT, R126, RZ, PT ;  /* 0x000000ff7e00720c */ /* 0x000fe40003f65070 */
[----:B------:R-:W-:-:S05]  /*15170*/  IADD3 R126, P4, PT, R9, R85, RZ ;  /* 0x00000055097e7210 */ /* 0x000fca0007f9e0ff */
[----:B------:R-:W-:Y:S01]  /*15180*/  IMAD.X R127, R10, 0x1, R84, P4 ;  /* 0x000000010a7f7824 */ /* 0x000fe200020e0654 */
[----:B------:R-:W-:-:S05]  /*15190*/  IADD3 R9, P4, PT, R9, R5, RZ ;  /* 0x0000000509097210 */ /* 0x000fca0007f9e0ff */
[----:B------:R1:W-:Y:S01]  /*151a0*/  LDGSTS.E [R209+0x42008], desc[UR40][R126.64], P3 ;  /* 0x420080007ed17fae */ /* 0x0003e200099a1028 */
[----:B------:R-:W-:Y:S01]  /*151b0*/  IMAD.X R10, R10, 0x1, R6, P4 ;  /* 0x000000010a0a7824 */ /* 0x000fe200020e0606 */
[----:B--2---:R-:W-:Y:S02]  /*151c0*/  LOP3.LUT R210, R210, 0x3f, RZ, 0xc0, !PT ;  /* 0x0000003fd2d27812 */ /* 0x004fe400078ec0ff */
[----:B------:R-:W0:Y:S02]  /*151d0*/  LDGDEPBAR ;  /* 0x00000000000079af */ /* 0x000e240000000000 */
[----:B------:R-:W-:Y:S01]  /*151e0*/  ISETP.GE.AND P3, PT, R210, UR18, PT ;  /* 0x00000012d2007c0c */ /* 0x000fe2000bf66270 */
[----:B------:R-:W-:-:S03]  /*151f0*/  UIADD3 UR18, UPT, UPT, UR18, -0x40, URZ ;  /* 0xffffffc012127890 */ /* 0x000fc6000fffe0ff */
[----:B-1----:R-:W-:Y:S01]  /*15200*/  SEL R126, RZ, 0x4, P3 ;  /* 0x00000004ff7e7807 */ /* 0x002fe20001800000 */
[----:B------:R-:W-:-:S03]  /*15210*/  VIADD R209, R3, UR6 ;  /* 0x0000000603d17c36 */ /* 0x000fc60008000000 */
[----:B------:R-:W-:-:S04]  /*15220*/  SEL R126, R126, RZ, !P2 ;  /* 0x000000ff7e7e7207 */ /* 0x000fc80005000000 */
[----:B------:R-:W-:Y:S02]  /*15230*/  ISETP.NE.U32.AND P2, PT, R126, RZ, PT ;  /* 0x000000ff7e00720c */ /* 0x000fe40003f45070 */
[----:B------:R-:W-:-:S05]  /*15240*/  IADD3 R126, P3, PT, R124, R59, RZ ;  /* 0x0000003b7c7e7210 */ /* 0x000fca0007f7e0ff */
[----:B------:R-:W-:-:S06]  /*15250*/  IMAD.X R127, R11, 0x1, R58, P3 ;  /* 0x000000010b7f7824 */ /* 0x000fcc00018e063a */
[----:B------:R1:W-:Y:S02]  /*15260*/  LDGSTS.E [R209], desc[UR40][R126.64], P2 ;  /* 0x000000007ed17fae */ /* 0x0003e400091a1028 */
[----:B-1----:R-:W-:-:S05]  /*15270*/  IADD3 R126, P3, PT, R124, R51, RZ ;  /* 0x000000337c7e7210 */ /* 0x002fca0007f7e0ff */
[----:B------:R-:W-:-:S05]  /*15280*/  IMAD.X R127, R11, 0x1, R50, P3 ;  /* 0x000000010b7f7824 */ /* 0x000fca00018e0632 */
[----:B------:R1:W-:Y:S02]  /*15290*/  LDGSTS.E [R209+0x400], desc[UR40][R126.64], P2 ;  /* 0x004000007ed17fae */ /* 0x0003e400091a1028 */
        /* <DEDUP_REMOVED lines=42> */
[----:B-1----:R-:W-:Y:S01]  /*15540*/  IADD3 R126, P3, PT, R124, R57, RZ ;  /* 0x000000397c7e7210 */ /* 0x002fe20007f7e0ff */
[----:B------:R-:W-:-:S04]  /*15550*/  VIADD R209, R232, UR6 ;  /* 0x00000006e8d17c36 */ /* 0x000fc80008000000 */
        /* <DEDUP_REMOVED lines=97> */
[----:B------:R-:W-:Y:S01]  /*15b70*/  VIADD R209, R230, UR6 ;  /* 0x00000006e6d17c36 */ /* 0x000fe20008000000 */
[----:B------:R-:W-:-:S03]  /*15b80*/  USEL UR6, URZ, 0x1, !UP1 ;  /* 0x00000001ff067887 */ /* 0x000fc6000c800000 */
[----:B------:R-:W-:Y:S01]  /*15b90*/  IMAD.X R127, R11, 0x1, R52, P3 ;  /* 0x000000010b7f7824 */ /* 0x000fe200018e0634 */
[----:B------:R-:W-:-:S04]  /*15ba0*/  ULOP3.LUT UR6, UR7, UR6, URZ, 0x3c, !UPT ;  /* 0x0000000607067292 */ /* 0x000fc8000f8e3cff */
        /* <DEDUP_REMOVED lines=44> */
[----:B------:R-:W-:Y:S01]  /*15e70*/  IMAD.X R127, R11, 0x1, R206, P3 ;  /* 0x000000010b7f7824 */ /* 0x000fe200018e06ce */
[----:B------:R-:W-:-:S04]  /*15e80*/  IADD3 R124, P3, PT, R124, R7, RZ ;  /* 0x000000077c7c7210 */ /* 0x000fc80007f7e0ff */
[----:B------:R1:W-:Y:S01]  /*15e90*/  LDGSTS.E [R209+0x3f00], desc[UR40][R126.64], P2 ;  /* 0x03f000007ed17fae */ /* 0x0003e200091a1028 */
[----:B------:R-:W-:Y:S01]  /*15ea0*/  ISETP.NE.U32.AND P2, PT, R207, UR4, PT ;  /* 0x00000004cf007c0c */ /* 0x000fe2000bf45070 */
[----:B------:R-:W-:Y:S02]  /*15eb0*/  IMAD.X R11, R11, 0x1, R8, P3 ;  /* 0x000000010b0b7824 */ /* 0x000fe400018e0608 */
[----:B------:R-:W0:Y:S01]  /*15ec0*/  LDGDEPBAR ;  /* 0x00000000000079af */ /* 0x000e220000000000 */
[----:B-1----:R-:W-:-:S09]  /*15ed0*/  IMAD.U32 R126, RZ, RZ, UR7 ;  /* 0x00000007ff7e7e24 */ /* 0x002fd2000f8e00ff */
[----:B------:R-:W-:Y:S05]  /*15ee0*/  @P2 BRA `(.L_x_10) ;  /* 0xffffffdc000c2947 */ /* 0x000fea000383ffff */
.L_x_7:
[----:B------:R-:W-:Y:S05]  /*15ef0*/  @!P1 BRA `(.L_x_11) ;  /* 0x0000000000109947 */ /* 0x000fea0003800000 */
[----:B------:R-:W-:-:S06]  /*15f00*/  USHF.L.U32 UR7, UR7, 0x1f, URZ ;  /* 0x0000001f07077899 */ /* 0x000fcc00080006ff */
[----:B------:R-:W-:-:S04]  /*15f10*/  IMAD.U32 R2, RZ, RZ, UR7 ;  /* 0x00000007ff027e24 */ /* 0x000fc8000f8e00ff */
[----:B------:R-:W1:Y:S02]  /*15f20*/  SYNCS.PHASECHK.TRANS64.TRYWAIT P0, [UR13], R2 ;  /* 0x00000002ff0075a7 */ /* 0x000e64000800110d */
[----:B-1----:R-:W-:Y:S05]  /*15f30*/  @!P0 BRA `(.L_x_12) ;  /* 0x0000002000e08947 */ /* 0x002fea0003800000 */
.L_x_11:
[----:B--2---:R-:W2:Y:S01]  /*15f40*/  LDL.LU R73, [R1+0x40c] ;  /* 0x00040c0001497983 */ /* 0x004ea20000300800 */
[----:B------:R-:W-:-:S04]  /*15f50*/  DEPBAR.LE SB0, 0x0 ;  /* 0x000080000000791a */ /* 0x000fc80000000000 */
[----:B------:R-:W3:Y:S01]  /*15f60*/  LDL.LU R74, [R1+0x2d8] ;  /* 0x0002d800014a7983 */ /* 0x000ee20000300800 */
[----:B------:R-:W1:Y:S01]  /*15f70*/  LDCU UR4, c[0x0][0x3b4] ;  /* 0x00007680ff0477ac */ /* 0x000e620008000800 */
[----:B------:R-:W4:Y:S01]  /*15f80*/  S2R R3, SR_TID.X ;  /* 0x0000000000037919 */ /* 0x000f220000002100 */
[----:B------:R-:W-:Y:S01]  /*15f90*/  BAR.SYNC.DEFER_BLOCKING 0x0 ;  /* 0x0000000000007b1d */ /* 0x000fe20000010000 */
[C---:B----4-:R-:W-:Y:S01]  /*15fa0*/  LOP3.LUT P1, RZ, R3.reuse, 0x7f, RZ, 0xc0, !PT ;  /* 0x0000007f03ff7812 */ /* 0x050fe2000782c0ff */
[----:B------:R-:W-:-:S12]  /*15fb0*/  IMAD.SHL.U32 R2, R3, 0x80, RZ ;  /* 0x0000008003027824 */ /* 0x000fd800078e00ff */
[----:B------:R-:W4:Y:S02]  /*15fc0*/  @!P1 SYNCS.CCTL.IV [UR10+0x60000] ;  /* 0x06000000ff0099b1 */ /* 0x000f24000800000a */
[----:B----4-:R-:W-:Y:S06]  /*15fd0*/  BAR.SYNC.DEFER_BLOCKING 0x0 ;  /* 0x0000000000007b1d */ /* 0x010fec0000010000 */
[----:B-----5:R-:W-:Y:S01]  /*15fe0*/  LDTM.16dp32bit_t0_t15.x64 R4, tmem[UR12] ;  /* 0x0000000c000479ee */ /* 0x020fe20008b00000 */
[----:B------:R-:W4:Y:S01]  /*15ff0*/  LDTM.16dp32bit_t16_t31.x64 R4, tmem[UR12+0x40] ;  /* 0x0000400c000479ee */ /* 0x000f220008b20000 */
[C---:B------:R-:W-:Y:S01]  /*16000*/  IMAD.SHL.U32 R72, R3.reuse, 0x10, RZ ;  /* 0x0000001003487824 */ /* 0x040fe200078e00ff */
[----:B------:R-:W-:Y:S01]  /*16010*/  LOP3.LUT R69, R2, 0x800, RZ, 0xc0, !PT ;  /* 0x0000080002457812 */ /* 0x000fe200078ec0ff */
[----:B------:R-:W-:Y:S01]  /*16020*/  IMAD.SHL.U32 R3, R3, 0x8, RZ ;  /* 0x0000000803037824 */ /* 0x000fe200078e00ff */
[----:B------:R-:W3:Y:S02]  /*16030*/  LDCU.128 UR12, c[0x0][0x390] ;  /* 0x00007200ff0c77ac */ /* 0x000ee40008000c00 */
[----:B------:R-:W-:-:S04]  /*16040*/  LOP3.LUT R2, R72, 0xf0, RZ, 0xc0, !PT ;  /* 0x000000f048027812 */ /* 0x000fc800078ec0ff */
[----:B------:R-:W-:Y:S02]  /*16050*/  IADD3 R69, PT, PT, R2, UR10, R69 ;  /* 0x0000000a02457c10 */ /* 0x000fe4000fffe045 */
[----:B------:R-:W-:Y:S01]  /*16060*/  LOP3.LUT R2, R3, 0x300, RZ, 0xc0, !PT ;  /* 0x0000030003027812 */ /* 0x000fe200078ec0ff */
[----:B------:R-:W1:Y:S04]  /*16070*/  @!P1 SYNCS.CCTL.IV [UR10+0x60008] ;  /* 0x06000800ff0099b1 */ /* 0x000e68000800000a */
[----:B------:R-:W-:Y:S01]  /*16080*/  IMAD.IADD R2, R2, 0x1, R69 ;  /* 0x0000000102027824 */ /* 0x000fe200078e0245 */
[----:B------:R-:W-:Y:S01]  /*16090*/  NOP ;  /* 0x0000000000007918 */ /* 0x000fe20000000000 */
[----:B----4-:R-:W-:Y:S02]  /*160a0*/  IMAD.MOV.U32 R68, RZ, RZ, R4 ;  /* 0x000000ffff447224 */ /* 0x010fe400078e0004 */
[----:B------:R-:W-:-:S02]  /*160b0*/  IMAD.MOV.U32 R4, RZ, RZ, R5 ;  /* 0x000000ffff047224 */ /* 0x000fc400078e0005 */
[----:B------:R-:W-:Y:S02]  /*160c0*/  IMAD.MOV.U32 R69, RZ, RZ, R6 ;  /* 0x000000ffff457224 */ /* 0x000fe400078e0006 */
[----:B------:R-:W-:Y:S02]  /*160d0*/  IMAD.MOV.U32 R5, RZ, RZ, R7 ;  /* 0x000000ffff057224 */ /* 0x000fe400078e0007 */
[----:B------:R-:W-:Y:S02]  /*160e0*/  IMAD.MOV.U32 R70, RZ, RZ, R8 ;  /* 0x000000ffff467224 */ /* 0x000fe400078e0008 */
[----:B------:R-:W-:Y:S02]  /*160f0*/  IMAD.MOV.U32 R71, RZ, RZ, R10 ;  /* 0x000000ffff477224 */ /* 0x000fe400078e000a */
[----:B------:R-:W-:Y:S02]  /*16100*/  IMAD.MOV.U32 R6, RZ, RZ, R9 ;  /* 0x000000ffff067224 */ /* 0x000fe400078e0009 */
[----:B------:R-:W-:Y:S01]  /*16110*/  IMAD.MOV.U32 R7, RZ, RZ, R11 ;  /* 0x000000ffff077224 */ /* 0x000fe200078e000b */
[----:B-1----:R1:W-:Y:S04]  /*16120*/  STS.128 [R2], R68 ;  /* 0x0000004402007388 */ /* 0x0023e80000000c00 */
[----:B------:R4:W-:Y:S01]  /*16130*/  STS.128 [R2+0x400], R4 ;  /* 0x0004000402007388 */ /* 0x0009e20000000c00 */
[----:B------:R-:W-:Y:S01]  /*16140*/  LOP3.LUT R3, R72, 0x7f0, RZ, 0xc0, !PT ;  /* 0x000007f048037812 */ /* 0x000fe200078ec0ff */
[----:B------:R-:W-:-:S02]  /*16150*/  IMAD.MOV.U32 R8, RZ, RZ, R13 ;  /* 0x000000ffff087224 */ /* 0x000fc400078e000d */
[----:B------:R-:W-:Y:S02]  /*16160*/  IMAD.MOV.U32 R9, RZ, RZ, R15 ;  /* 0x000000ffff097224 */ /* 0x000fe400078e000f */
[----:B------:R-:W-:Y:S02]  /*16170*/  IMAD.MOV.U32 R10, RZ, RZ, R17 ;  /* 0x000000ffff0a7224 */ /* 0x000fe400078e0011 */
[----:B------:R-:W-:Y:S01]  /*16180*/  IMAD.MOV.U32 R11, RZ, RZ, R19 ;  /* 0x000000ffff0b7224 */ /* 0x000fe200078e0013 */
[----:B------:R-:W-:Y:S08]  /*16190*/  BAR.SYNC.DEFER_BLOCKING 0x0 ;  /* 0x0000000000007b1d */ /* 0x000ff00000010000 */
[----:B-1----:R-:W1:Y:S01]  /*161a0*/  LDC R69, c[0x0][0x3b8] ;  /* 0x0000ee00ff457b82 */ /* 0x002e620000000800 */
[----:B----4-:R-:W-:-:S02]  /*161b0*/  IMAD.MOV.U32 R4, RZ, RZ, R12 ;  /* 0x000000ffff047224 */ /* 0x010fc400078e000c */
[----:B------:R-:W-:Y:S02]  /*161c0*/  IMAD.MOV.U32 R5, RZ, RZ, R14 ;  /* 0x000000ffff057224 */ /* 0x000fe400078e000e */
[----:B------:R-:W-:Y:S02]  /*161d0*/  IMAD.MOV.U32 R6, RZ, RZ, R16 ;  /* 0x000000ffff067224 */ /* 0x000fe400078e0010 */
[----:B------:R-:W-:Y:S01]  /*161e0*/  IMAD.MOV.U32 R7, RZ, RZ, R18 ;  /* 0x000000ffff077224 */ /* 0x000fe200078e0012 */
[----:B------:R-:W4:Y:S04]  /*161f0*/  LDS.128 R12, [R3+UR10] ;  /* 0x0000000a030c7984 */ /* 0x000f280008000c00 */
[----:B------:R-:W-:Y:S01]  /*16200*/  LDS.128 R16, [R3+UR10+0x800] ;  /* 0x0008000a03107984 */ /* 0x000fe20008000c00 */
[----:B------:R-:W-:Y:S06]  /*16210*/  BAR.SYNC.DEFER_BLOCKING 0x0 ;  /* 0x0000000000007b1d */ /* 0x000fec0000010000 */
[----:B------:R1:W-:Y:S04]  /*16220*/  STS.128 [R2], R4 ;  /* 0x0000000402007388 */ /* 0x0003e80000000c00 */
[----:B------:R1:W-:Y:S02]  /*16230*/  STS.128 [R2+0x400], R8 ;  /* 0x0004000802007388 */ /* 0x0003e40000000c00 */
[----:B-1----:R-:W-:-:S02]  /*16240*/  IMAD.MOV.U32 R4, RZ, RZ, R20 ;  /* 0x000000ffff047224 */ /* 0x002fc400078e0014 */
[----:B------:R-:W-:Y:S02]  /*16250*/  IMAD.MOV.U32 R5, RZ, RZ, R22 ;  /* 0x000000ffff057224 */ /* 0x000fe400078e0016 */
[----:B------:R-:W-:Y:S02]  /*16260*/  IMAD.MOV.U32 R6, RZ, RZ, R24 ;  /* 0x000000ffff067224 */ /* 0x000fe400078e0018 */
[----:B------:R-:W-:Y:S01]  /*16270*/  IMAD.MOV.U32 R7, RZ, RZ, R26 ;  /* 0x000000ffff077224 */ /* 0x000fe200078e001a */
[----:B------:R-:W-:Y:S01]  /*16280*/  BAR.SYNC.DEFER_BLOCKING 0x0 ;  /* 0x0000000000007b1d */ /* 0x000fe20000010000 */
[----:B------:R-:W-:Y:S02]  /*16290*/  IMAD.MOV.U32 R8, RZ, RZ, R21 ;  /* 0x000000ffff087224 */ /* 0x000fe400078e0015 */
[----:B------:R-:W-:Y:S02]  /*162a0*/  IMAD.MOV.U32 R9, RZ, RZ, R23 ;  /* 0x000000ffff097224 */ /* 0x000fe400078e0017 */
[----:B------:R-:W-:-:S02]  /*162b0*/  IMAD.MOV.U32 R10, RZ, RZ, R25 ;  /* 0x000000ffff0a7224 */ /* 0x000fc400078e0019 */
[----:B------:R-:W-:Y:S02]  /*162c0*/  IMAD.MOV.U32 R11, RZ, RZ, R27 ;  /* 0x000000ffff0b7224 */ /* 0x000fe400078e001b */
[----:B------:R-:W1:Y:S04]  /*162d0*/  LDS.128 R24, [R3+UR10] ;  /* 0x0000000a03187984 */ /* 0x000e680008000c00 */
[----:B------:R-:W-:Y:S01]  /*162e0*/  LDS.128 R20, [R3+UR10+0x800] ;  /* 0x0008000a03147984 */ /* 0x000fe20008000c00 */
[----:B------:R-:W-:Y:S06]  /*162f0*/  BAR.SYNC.DEFER_BLOCKING 0x0 ;  /* 0x0000000000007b1d */ /* 0x000fec0000010000 */
[----:B------:R1:W-:Y:S04]  /*16300*/  STS.128 [R2], R4 ;  /* 0x0000000402007388 */ /* 0x0003e80000000c00 */
[----:B------:R1:W-:Y:S01]  /*16310*/  STS.128 [R2+0x400], R8 ;  /* 0x0004000802007388 */ /* 0x0003e20000000c00 */
[----:B---3--:R-:W-:-:S04]  /*16320*/  ISETP.GE.AND P0, PT, R74, UR14, PT ;  /* 0x0000000e4a007c0c */ /* 0x008fc8000bf06270 */
[----:B--2---:R-:W-:Y:S02]  /*16330*/  ISETP.LT.AND P4, PT, R73, UR15, !P0 ;  /* 0x0000000f49007c0c */ /* 0x004fe4000c781270 */
[----:B------:R-:W2:Y:S04]  /*16340*/  LDL.LU R73, [R1+0x2d4] ;  /* 0x0002d40001497983 */ /* 0x000ea80000300800 */
[----:B------:R-:W3:Y:S04]  /*16350*/  LDL.LU R75, [R1+0x2d0] ;  /* 0x0002d000014b7983 */ /* 0x000ee80000300800 */
[----:B------:R-:W2:Y:S01]  /*16360*/  LDL.LU R76, [R1+0x2cc] ;  /* 0x0002cc00014c7983 */ /* 0x000ea20000300800 */
[----:B-1----:R-:W-:-:S02]  /*16370*/  IMAD.MOV.U32 R4, RZ, RZ, R28 ;  /* 0x000000ffff047224 */ /* 0x002fc400078e001c */
[----:B------:R-:W-:Y:S01]  /*16380*/  IMAD.MOV.U32 R5, RZ, RZ, R30 ;  /* 0x000000ffff057224 */ /* 0x000fe200078e001e */
[----:B------:R-:W3:Y:S01]  /*16390*/  LDL.LU R80, [R1+0x2c8] ;  /* 0x0002c80001507983 */ /* 0x000ee20000300800 */
[----:B------:R-:W-:Y:S02]  /*163a0*/  IMAD.MOV.U32 R6, RZ, RZ, R32 ;  /* 0x000000ffff067224 */ /* 0x000fe400078e0020 */
[----:B------:R-:W-:Y:S01]  /*163b0*/  IMAD.MOV.U32 R7, RZ, RZ, R34 ;  /* 0x000000ffff077224 */ /* 0x000fe200078e0022 */
[----:B------:R-:W-:Y:S01]  /*163c0*/  BAR.SYNC.DEFER_BLOCKING 0x0 ;  /* 0x0000000000007b1d */ /* 0x000fe20000010000 */
[----:B------:R-:W-:Y:S02]  /*163d0*/  IMAD.MOV.U32 R8, RZ, RZ, R29 ;  /* 0x000000ffff087224 */ /* 0x000fe400078e001d */
[----:B------:R-:W-:Y:S02]  /*163e0*/  IMAD.MOV.U32 R9, RZ, RZ, R31 ;  /* 0x000000ffff097224 */ /* 0x000fe400078e001f */
[----:B------:R-:W-:-:S02]  /*163f0*/  IMAD.MOV.U32 R10, RZ, RZ, R33 ;  /* 0x000000ffff0a7224 */ /* 0x000fc400078e0021 */
[----:B------:R-:W-:Y:S01]  /*16400*/  IMAD.MOV.U32 R11, RZ, RZ, R35 ;  /* 0x000000ffff0b7224 */ /* 0x000fe200078e0023 */
[----:B------:R-:W3:Y:S04]  /*16410*/  LDL.LU R79, [R1+0x2c4] ;  /* 0x0002c400014f7983 */ /* 0x000ee80000300800 */
[----:B------:R-:W1:Y:S04]  /*16420*/  LDS.128 R32, [R3+UR10] ;  /* 0x0000000a03207984 */ /* 0x000e680008000c00 */
[----:B------:R-:W-:Y:S01]  /*16430*/  LDS.128 R28, [R3+UR10+0x800] ;  /* 0x0008000a031c7984 */ /* 0x000fe20008000c00 */
[----:B------:R-:W-:Y:S06]  /*16440*/  BAR.SYNC.DEFER_BLOCKING 0x0 ;  /* 0x0000000000007b1d */ /* 0x000fec0000010000 */
[----:B------:R4:W-:Y:S04]  /*16450*/  STS.128 [R2], R4 ;  /* 0x0000000402007388 */ /* 0x0009e80000000c00 */
[----:B------:R4:W-:Y:S02]  /*16460*/  STS.128 [R2+0x400], R8 ;  /* 0x0004000802007388 */ /* 0x0009e40000000c00 */
[----:B----4-:R-:W-:-:S02]  /*16470*/  IMAD.MOV.U32 R4, RZ, RZ, R36 ;  /* 0x000000ffff047224 */ /* 0x010fc400078e0024 */
        /* <DEDUP_REMOVED lines=50> */
[----:B------:R-:W1:Y:S04]  /*167a0*/  LDS.128 R60, [R3+UR10] ;  /* 0x0000000a033c7984 */ /* 0x000e680008000c00 */
[----:B------:R-:W-:Y:S01]  /*167b0*/  LDS.128 R64, [R3+UR10+0x800] ;  /* 0x0008000a03407984 */ /* 0x000fe20008000c00 */
[----:B------:R-:W-:Y:S01]  /*167c0*/  BAR.SYNC.DEFER_BLOCKING 0x0 ;  /* 0x0000000000007b1d */ /* 0x000fe20000010000 */
[----:B------:R-:W-:Y:S01]  /*167d0*/  IMAD R68, R74, UR4, RZ ;  /* 0x000000044a447c24 */ /* 0x000fe2000f8e02ff */
[C---:B------:R-:W-:Y:S01]  /*167e0*/  ISETP.LT.AND P2, PT, R0.reuse, UR15, !P0 ;  /* 0x0000000f00007c0c */ /* 0x040fe2000c741270 */
[----:B------:R-:W-:-:S03]  /*167f0*/  IMAD R71, R0, R69, RZ ;  /* 0x0000004500477224 */ /* 0x000fc600078e02ff */
[----:B------:R-:W4:Y:S01]  /*16800*/  LDL.LU R74, [R1+0x2c0] ;  /* 0x0002c000014a7983 */ /* 0x000f220000300800 */
[----:B------:R-:W-:-:S03]  /*16810*/  LEA R0, P3, R68, UR12, 0x2 ;  /* 0x0000000c44007c11 */ /* 0x000fc6000f8610ff */
[----:B------:R-:W4:Y:S01]  /*16820*/  LDL.LU R72, [R1+0x2bc] ;  /* 0x0002bc0001487983 */ /* 0x000f220000300800 */
[----:B------:R-:W-:-:S03]  /*16830*/  LEA.HI.X.SX32 R68, R68, UR13, 0x2, P3 ;  /* 0x0000000d44447c11 */ /* 0x000fc600098f16ff */
[----:B------:R-:W-:Y:S04]  /*16840*/  STS.128 [R2], R4 ;  /* 0x0000000402007388 */ /* 0x000fe80000000c00 */
[----:B------:R-:W-:Y:S01]  /*16850*/  STS.128 [R2+0x400], R8 ;  /* 0x0004000802007388 */ /* 0x000fe20000000c00 */
[----:B------:R-:W-:Y:S01]  /*16860*/  BAR.SYNC.DEFER_BLOCKING 0x0 ;  /* 0x0000000000007b1d */ /* 0x000fe20000010000 */
[----:B------:R-:W-:Y:S01]  /*16870*/  LEA R70, P5, R71, R0, 0x2 ;  /* 0x0000000047467211 */ /* 0x000fe200078a10ff */
[----:B--2---:R-:W-:-:S03]  /*16880*/  IMAD R77, R76, R69, RZ ;  /* 0x000000454c4d7224 */ /* 0x004fc600078e02ff */
[----:B------:R-:W-:Y:S01]  /*16890*/  LEA.HI.X.SX32 R71, R71, R68, 0x2, P5 ;  /* 0x0000004447477211 */ /* 0x000fe200028f16ff */
[----:B------:R-:W2:Y:S01]  /*168a0*/  LDL.LU R78, [R1+0x2b8] ;  /* 0x0002b800014e7983 */ /* 0x000ea20000300800 */
[----:B------:R-:W-:-:S03]  /*168b0*/  ISETP.LT.AND P5, PT, R76, UR15, !P0 ;  /* 0x0000000f4c007c0c */ /* 0x000fc6000c7a1270 */
[----:B------:R-:W2:Y:S04]  /*168c0*/  LDL.LU R76, [R1+0x2b4] ;  /* 0x0002b400014c7983 */ /* 0x000ea80000300800 */
[----:B------:R1:W-:Y:S04]  /*168d0*/  @P2 STG.E desc[UR40][R70.64], R12 ;  /* 0x0000000c46002986 */ /* 0x0003e8000c101928 */
[----:B-1----:R-:W2:Y:S04]  /*168e0*/  LDL.LU R12, [R1+0x2b0] ;  /* 0x0002b000010c7983 */ /* 0x002ea80000300800 */
[----:B------:R-:W2:Y:S01]  /*168f0*/  LDL.LU R2, [R1+0x2ac] ;  /* 0x0002ac0001027983 */ /* 0x000ea20000300800 */
[C---:B------:R-:W-:Y:S01]  /*16900*/  ISETP.LT.AND P1, PT, R73.reuse, UR15, !P0 ;  /* 0x0000000f49007c0c */ /* 0x040fe2000c721270 */
[-C--:B------:R-:W-:Y:S01]  /*16910*/  IMAD R73, R73, R69.reuse, RZ ;  /* 0x0000004549497224 */ /* 0x080fe200078e02ff */
[C---:B---3--:R-:W-:Y:S01]  /*16920*/  ISETP.LT.AND P3, PT, R75.reuse, UR15, !P0 ;  /* 0x0000000f4b007c0c */ /* 0x048fe2000c761270 */
[----:B------:R-:W-:-:S03]  /*16930*/  IMAD R75, R75, R69, RZ ;  /* 0x000000454b4b7224 */ /* 0x000fc600078e02ff */
[----:B------:R-:W-:-:S04]  /*16940*/  LEA R4, P6, R73, R0, 0x2 ;  /* 0x0000000049047211 */ /* 0x000fc800078c10ff */
[----:B------:R-:W-:Y:S02]  /*16950*/  LEA.HI.X.SX32 R5, R73, R68, 0x2, P6 ;  /* 0x0000004449057211 */ /* 0x000fe400030f16ff */
[----:B------:R-:W-:Y:S01]  /*16960*/  LEA R6, P6, R75, R0, 0x2 ;  /* 0x000000004b067211 */ /* 0x000fe200078c10ff */
[----:B------:R-:W-:-:S03]  /*16970*/  IMAD R11, R80, R69, RZ ;  /* 0x00000045500b7224 */ /* 0x000fc600078e02ff */
[----:B------:R-:W-:Y:S02]  /*16980*/  LEA.HI.X.SX32 R7, R75, R68, 0x2, P6 ;  /* 0x000000444b077211 */ /* 0x000fe400030f16ff */
[----:B------:R-:W-:Y:S01]  /*16990*/  LEA R8, P6, R77, R0, 0x2 ;  /* 0x000000004d087211 */ /* 0x000fe200078c10ff */
[----:B------:R-:W-:Y:S01]  /*169a0*/  IMAD R73, R79, R69, RZ ;  /* 0x000000454f497224 */ /* 0x000fe200078e02ff */
[----:B------:R-:W-:Y:S02]  /*169b0*/  ISETP.LT.AND P2, PT, R80, UR15, !P0 ;  /* 0x0000000f50007c0c */ /* 0x000fe4000c741270 */
[----:B------:R-:W-:Y:S02]  /*169c0*/  LEA.HI.X.SX32 R9, R77, R68, 0x2, P6 ;  /* 0x000000444d097211 */ /* 0x000fe400030f16ff */
[C---:B------:R-:W-:Y:S01]  /*169d0*/  LEA R10, P6, R11.reuse, R0, 0x2 ;  /* 0x000000000b0a7211 */ /* 0x040fe200078c10ff */
[----:B------:R1:W-:Y:S03]  /*169e0*/  @P1 STG.E desc[UR40][R4.64], R13 ;  /* 0x0000000d04001986 */ /* 0x0003e6000c101928 */
[----:B------:R-:W-:Y:S01]  /*169f0*/  LEA.HI.X.SX32 R11, R11, R68, 0x2, P6 ;  /* 0x000000440b0b7211 */ /* 0x000fe200030f16ff */
[----:B------:R3:W-:Y:S01]  /*16a00*/  @P3 STG.E desc[UR40][R6.64], R14 ;  /* 0x0000000e06003986 */ /* 0x0007e2000c101928 */
[----:B------:R-:W-:-:S04]  /*16a10*/  LEA R70, P6, R73, R0, 0x2 ;  /* 0x0000000049467211 */ /* 0x000fc800078c10ff */
[----:B------:R-:W-:Y:S01]  /*16a20*/  LEA.HI.X.SX32 R71, R73, R68, 0x2, P6 ;  /* 0x0000004449477211 */ /* 0x000fe200030f16ff */
[----:B------:R-:W-:Y:S01]  /*16a30*/  @P5 STG.E desc[UR40][R8.64], R15 ;  /* 0x0000000f08005986 */ /* 0x000fe2000c101928 */
[----:B------:R-:W-:-:S03]  /*16a40*/  ISETP.LT.AND P1, PT, R79, UR15, !P0 ;  /* 0x0000000f4f007c0c */ /* 0x000fc6000c721270 */
[----:B------:R1:W-:Y:S10]  /*16a50*/  @P2 STG.E desc[UR40][R10.64], R24 ;  /* 0x000000180a002986 */ /* 0x0003f4000c101928 */
[----:B------:R-:W-:Y:S01]  /*16a60*/  @P1 STG.E desc[UR40][R70.64], R25 ;  /* 0x0000001946001986 */ /* 0x000fe2000c101928 */
[C---:B----4-:R-:W-:Y:S01]  /*16a70*/  ISETP.LT.AND P3, PT, R74.reuse, UR15, !P0 ;  /* 0x0000000f4a007c0c */ /* 0x050fe2000c761270 */
[----:B------:R-:W-:-:S02]  /*16a80*/  IMAD R75, R74, R69, RZ ;  /* 0x000000454a4b7224 */ /* 0x000fc400078e02ff */
[----:B------:R-:W4:Y:S01]  /*16a90*/  LDL.LU R74, [R1+0x2a8] ;  /* 0x0002a800014a7983 */ /* 0x000f220000300800 */
[CC--:B-1----:R-:W-:Y:S02]  /*16aa0*/  IMAD R13, R72.reuse, R69.reuse, RZ ;  /* 0x00000045480d7224 */ /* 0x0c2fe400078e02ff */
[C---:B------:R-:W-:Y:S02]  /*16ab0*/  LEA R4, P6, R75.reuse, R0, 0x2 ;  /* 0x000000004b047211 */ /* 0x040fe400078c10ff */
[----:B------:R-:W-:Y:S02]  /*16ac0*/  ISETP.LT.AND P5, PT, R72, UR15, !P0 ;  /* 0x0000000f48007c0c */ /* 0x000fe4000c7a1270 */
[----:B------:R-:W4:Y:S01]  /*16ad0*/  LDL.LU R72, [R1+0x2a4] ;  /* 0x0002a40001487983 */ /* 0x000f220000300800 */
[----:B------:R-:W-:Y:S02]  /*16ae0*/  LEA.HI.X.SX32 R5, R75, R68, 0x2, P6 ;  /* 0x000000444b057211 */ /* 0x000fe400030f16ff */
[C---:B---3--:R-:W-:Y:S01]  /*16af0*/  LEA R6, P6, R13.reuse, R0, 0x2 ;  /* 0x000000000d067211 */ /* 0x048fe200078c10ff */
[----:B------:R-:W3:Y:S03]  /*16b00*/  LDL.LU R24, [R1+0x2a0] ;  /* 0x0002a00001187983 */ /* 0x000ee60000300800 */
[----:B------:R-:W-:Y:S01]  /*16b10*/  LEA.HI.X.SX32 R7, R13, R68, 0x2, P6 ;  /* 0x000000440d077211 */ /* 0x000fe200030f16ff */
[----:B------:R-:W3:Y:S01]  /*16b20*/  LDL.LU R14, [R1+0x29c] ;  /* 0x00029c00010e7983 */ /* 0x000ee20000300800 */
[----:B--2---:R-:W-:-:S02]  /*16b30*/  IMAD R73, R78, R69, RZ ;  /* 0x000000454e497224 */ /* 0x004fc400078e02ff */
[----:B------:R-:W-:-:S03]  /*16b40*/  IMAD R13, R76, R69, RZ ;  /* 0x000000454c0d7224 */ /* 0x000fc600078e02ff */
[----:B------:R-:W-:-:S04]  /*16b50*/  LEA R8, P6, R73, R0, 0x2 ;  /* 0x0000000049087211 */ /* 0x000fc800078c10ff */
[----:B------:R-:W-:Y:S02]  /*16b60*/  LEA.HI.X.SX32 R9, R73, R68, 0x2, P6 ;  /* 0x0000004449097211 */ /* 0x000fe400030f16ff */
[C---:B------:R-:W-:Y:S01]  /*16b70*/  LEA R10, P6, R13.reuse, R0, 0x2 ;  /* 0x000000000d0a7211 */ /* 0x040fe200078c10ff */
[----:B------:R1:W-:Y:S03]  /*16b80*/  @P3 STG.E desc[UR40][R4.64], R26 ;  /* 0x0000001a04003986 */ /* 0x0003e6000c101928 */
[----:B------:R-:W-:Y:S01]  /*16b90*/  LEA.HI.X.SX32 R11, R13, R68, 0x2, P6 ;  /* 0x000000440d0b7211 */ /* 0x000fe200030f16ff */
[----:B-1----:R-:W2:Y:S01]  /*16ba0*/  LDL.LU R26, [R1+0x298] ;  /* 0x00029800011a7983 */ /* 0x002ea20000300800 */
[C---:B------:R-:W-:Y:S01]  /*16bb0*/  ISETP.LT.AND P6, PT, R2.reuse, UR15, !P0 ;  /* 0x0000000f02007c0c */ /* 0x040fe2000c7c1270 */
[-C--:B------:R-:W-:Y:S02]  /*16bc0*/  IMAD R25, R2, R69.reuse, RZ ;  /* 0x0000004502197224 */ /* 0x080fe400078e02ff */
[----:B------:R-:W2:Y:S01]  /*16bd0*/  LDL.LU R2, [R1+0x294] ;  /* 0x0002940001027983 */ /* 0x000ea20000300800 */
[----:B------:R-:W-:Y:S01]  /*16be0*/  IMAD R15, R12, R69, RZ ;  /* 0x000000450c0f7224 */ /* 0x000fe200078e02ff */
[----:B------:R-:W-:-:S02]  /*16bf0*/  ISETP.LT.AND P2, PT, R78, UR15, !P0 ;  /* 0x0000000f4e007c0c */ /* 0x000fc4000c741270 */
[----:B------:R-:W-:Y:S01]  /*16c00*/  ISETP.LT.AND P3, PT, R12, UR15, !P0 ;  /* 0x0000000f0c007c0c */ /* 0x000fe2000c761270 */
[----:B------:R-:W-:Y:S01]  /*16c10*/  @P5 STG.E desc[UR40][R6.64], R27 ;  /* 0x0000001b06005986 */ /* 0x000fe2000c101928 */
[----:B------:R-:W-:Y:S02]  /*16c20*/  ISETP.LT.AND P1, PT, R76, UR15, !P0 ;  /* 0x0000000f4c007c0c */ /* 0x000fe4000c721270 */
[C---:B------:R-:W-:Y:S01]  /*16c30*/  LEA R12, P5, R15.reuse, R0, 0x2 ;  /* 0x000000000f0c7211 */ /* 0x040fe200078a10ff */
[----:B------:R-:W2:Y:S03]  /*16c40*/  LDL.LU R70, [R1+0x290] ;  /* 0x0002900001467983 */ /* 0x000ea60000300800 */
[----:B------:R-:W-:Y:S02]  /*16c50*/  LEA.HI.X.SX32 R13, R15, R68, 0x2, P5 ;  /* 0x000000440f0d7211 */ /* 0x000fe400028f16ff */
[C---:B------:R-:W-:Y:S01]  /*16c60*/  LEA R4, P5, R25.reuse, R0, 0x2 ;  /* 0x0000000019047211 */ /* 0x040fe200078a10ff */
[----:B------:R1:W-:Y:S03]  /*16c70*/  @P2 STG.E desc[UR40][R8.64], R32 ;  /* 0x0000002008002986 */ /* 0x0003e6000c101928 */
[----:B------:R-:W-:Y:S01]  /*16c80*/  LEA.HI.X.SX32 R5, R25, R68, 0x2, P5 ;  /* 0x0000004419057211 */ /* 0x000fe200028f16ff */
[----:B------:R3:W-:Y:S04]  /*16c90*/  @P1 STG.E desc[UR40][R10.64], R33 ;  /* 0x000000210a001986 */ /* 0x0007e8000c101928 */
[----:B------:R3:W-:Y:S04]  /*16ca0*/  @P3 STG.E desc[UR40][R12.64], R34 ;  /* 0x000000220c003986 */ /* 0x0007e8000c101928 */
[----:B-1----:R-:W2:Y:S04]  /*16cb0*/  LDL.LU R32, [R1+0x28c] ;  /* 0x00028c0001207983 */ /* 0x002ea80000300800 */
[----:B------:R1:W-:Y:S01]  /*16cc0*/  @P6 STG.E desc[UR40][R4.64], R35 ;  /* 0x0000002304006986 */ /* 0x0003e2000c101928 */
[----:B----4-:R-:W-:-:S05]  /*16cd0*/  IMAD R15, R74, R69, RZ ;  /* 0x000000454a0f7224 */ /* 0x010fca00078e02ff */
[C---:B------:R-:W-:Y:S02]  /*16ce0*/  LEA R6, P5, R15.reuse, R0, 0x2 ;  /* 0x000000000f067211 */ /* 0x040fe400078a10ff */
[----:B------:R-:W-:Y:S01]  /*16cf0*/  ISETP.LT.AND P2, PT, R74, UR15, !P0 ;  /* 0x0000000f4a007c0c */ /* 0x000fe2000c741270 */
[-C--:B------:R-:W-:Y:S01]  /*16d00*/  IMAD R25, R72, R69.reuse, RZ ;  /* 0x0000004548197224 */ /* 0x080fe200078e02ff */
[----:B------:R-:W-:Y:S02]  /*16d10*/  LEA.HI.X.SX32 R7, R15, R68, 0x2, P5 ;  /* 0x000000440f077211 */ /* 0x000fe400028f16ff */
[C---:B---3--:R-:W-:Y:S01]  /*16d20*/  ISETP.LT.AND P3, PT, R24.reuse, UR15, !P0 ;  /* 0x0000000f18007c0c */ /* 0x048fe2000c761270 */
[-C--:B------:R-:W-:Y:S01]  /*16d30*/  IMAD R15, R24, R69.reuse, RZ ;  /* 0x00000045180f7224 */ /* 0x080fe200078e02ff */
[----:B------:R-:W-:Y:S01]  /*16d40*/  ISETP.LT.AND P1, PT, R72, UR15, !P0 ;  /* 0x0000000f48007c0c */ /* 0x000fe2000c721270 */
[----:B------:R-:W3:Y:S01]  /*16d50*/  LDL.LU R24, [R1+0x288] ;  /* 0x0002880001187983 */ /* 0x000ee20000300800 */
[-C--:B------:R-:W-:Y:S01]  /*16d60*/  LEA R8, P5, R25, R0.reuse, 0x2 ;  /* 0x0000000019087211 */ /* 0x080fe200078a10ff */
[----:B------:R-:W-:Y:S01]  /*16d70*/  IMAD R27, R14, R69, RZ ;  /* 0x000000450e1b7224 */ /* 0x000fe200078e02ff */
[----:B------:R-:W-:-:S02]  /*16d80*/  LEA R10, P6, R15, R0, 0x2 ;  /* 0x000000000f0a7211 */ /* 0x000fc400078c10ff */
[----:B------:R-:W-:Y:S02]  /*16d90*/  LEA.HI.X.SX32 R9, R25, R68, 0x2, P5 ;  /* 0x0000004419097211 */ /* 0x000fe400028f16ff */
[----:B------:R-:W-:Y:S01]  /*16da0*/  LEA R12, P5, R27, R0, 0x2 ;  /* 0x000000001b0c7211 */ /* 0x000fe200078a10ff */
[----:B------:R4:W-:Y:S01]  /*16db0*/  @P2 STG.E desc[UR40][R6.64], R40 ;  /* 0x0000002806002986 */ /* 0x0009e2000c101928 */
[----:B------:R-:W-:Y:S02]  /*16dc0*/  ISETP.LT.AND P2, PT, R14, UR15, !P0 ;  /* 0x0000000f0e007c0c */ /* 0x000fe4000c741270 */
[-C--:B------:R-:W-:Y:S01]  /*16dd0*/  LEA.HI.X.SX32 R11, R15, R68.reuse, 0x2, P6 ;  /* 0x000000440f0b7211 */ /* 0x080fe200030f16ff */
[----:B------:R1:W-:Y:S01]  /*16de0*/  @P1 STG.E desc[UR40][R8.64], R41 ;  /* 0x0000002908001986 */ /* 0x0003e2000c101928 */
[----:B------:R-:W-:-:S03]  /*16df0*/  LEA.HI.X.SX32 R13, R27, R68, 0x2, P5 ;  /* 0x000000441b0d7211 */ /* 0x000fc600028f16ff */
[----:B------:R-:W3:Y:S01]  /*16e00*/  LDL.LU R14, [R1+0x284] ;  /* 0x00028400010e7983 */ /* 0x000ee20000300800 */
[C---:B--2---:R-:W-:Y:S01]  /*16e10*/  ISETP.LT.AND P1, PT, R26.reuse, UR15, !P0 ;  /* 0x0000000f1a007c0c */ /* 0x044fe2000c721270 */
[-C--:B------:R-:W-:Y:S02]  /*16e20*/  IMAD R15, R26, R69.reuse, RZ ;  /* 0x000000451a0f7224 */ /* 0x080fe400078e02ff */
[----:B------:R-:W2:Y:S01]  /*16e30*/  LDL.LU R26, [R1+0x280] ;  /* 0x00028000011a7983 */ /* 0x000ea20000300800 */
[C---:B------:R-:W-:Y:S01]  /*16e40*/  ISETP.LT.AND P5, PT, R2.reuse, UR15, !P0 ;  /* 0x0000000f02007c0c */ /* 0x040fe2000c7a1270 */
[----:B------:R-:W-:Y:S02]  /*16e50*/  IMAD R25, R2, R69, RZ ;  /* 0x0000004502197224 */ /* 0x000fe400078e02ff */
[----:B------:R-:W2:Y:S01]  /*16e60*/  LDL.LU R2, [R1+0x27c] ;  /* 0x00027c0001027983 */ /* 0x000ea20000300800 */
[----:B-1----:R-:W-:-:S03]  /*16e70*/  LEA R4, P6, R15, R0, 0x2 ;  /* 0x000000000f047211 */ /* 0x002fc600078c10ff */
[----:B------:R-:W2:Y:S04]  /*16e80*/  LDL.LU R34, [R1+0x278] ;  /* 0x0002780001227983 */ /* 0x000ea80000300800 */
[----:B------:R1:W-:Y:S01]  /*16e90*/  @P3 STG.E desc[UR40][R10.64], R42 ;  /* 0x0000002a0a003986 */ /* 0x0003e2000c101928 */
[----:B----4-:R-:W-:Y:S02]  /*16ea0*/  LEA R6, P3, R25, R0, 0x2 ;  /* 0x0000000019067211 */ /* 0x010fe400078610ff */
[-C--:B------:R-:W-:Y:S01]  /*16eb0*/  LEA.HI.X.SX32 R5, R15, R68.reuse, 0x2, P6 ;  /* 0x000000440f057211 */ /* 0x080fe200030f16ff */
[C---:B------:R-:W-:Y:S01]  /*16ec0*/  IMAD R27, R70.reuse, R69, RZ ;  /* 0x00000045461b7224 */ /* 0x040fe200078e02ff */
[----:B------:R-:W-:Y:S01]  /*16ed0*/  LEA.HI.X.SX32 R7, R25, R68, 0x2, P3 ;  /* 0x0000004419077211 */ /* 0x000fe200018f16ff */
[----:B------:R4:W-:Y:S01]  /*16ee0*/  @P2 STG.E desc[UR40][R12.64], R43 ;  /* 0x0000002b0c002986 */ /* 0x0009e2000c101928 */
[----:B------:R-:W-:-:S03]  /*16ef0*/  ISETP.LT.AND P2, PT, R70, UR15, !P0 ;  /* 0x0000000f46007c0c */ /* 0x000fc6000c741270 */
[----:B------:R1:W-:Y:S04]  /*16f00*/  @P1 STG.E desc[UR40][R4.64], R48 ;  /* 0x0000003004001986 */ /* 0x0003e8000c101928 */
[----:B------:R2:W-:Y:S01]  /*16f10*/  @P5 STG.E desc[UR40][R6.64], R49 ;  /* 0x0000003106005986 */ /* 0x0005e2000c101928 */
[C---:B------:R-:W-:Y:S01]  /*16f20*/  IMAD R15, R32.reuse, R69, RZ ;  /* 0x00000045200f7224 */ /* 0x040fe200078e02ff */
[----:B------:R-:W-:Y:S02]  /*16f30*/  ISETP.LT.AND P1, PT, R32, UR15, !P0 ;  /* 0x0000000f20007c0c */ /* 0x000fe4000c721270 */
[----:B------:R-:W2:Y:S01]  /*16f40*/  LDL.LU R33, [R1+0x270] ;  /* 0x0002700001217983 */ /* 0x000ea20000300800 */
[-C--:B------:R-:W-:Y:S02]  /*16f50*/  LEA R8, P6, R27, R0.reuse, 0x2 ;  /* 0x000000001b087211 */ /* 0x080fe400078c10ff */
[----:B-1----:R-:W-:-:S02]  /*16f60*/  LEA R10, P3, R15, R0, 0x2 ;  /* 0x000000000f0a7211 */ /* 0x002fc400078610ff */
[-C--:B------:R-:W-:Y:S02]  /*16f70*/  LEA.HI.X.SX32 R9, R27, R68.reuse, 0x2, P6 ;  /* 0x000000441b097211 */ /* 0x080fe400030f16ff */
[----:B------:R-:W-:-:S03]  /*16f80*/  LEA.HI.X.SX32 R11, R15, R68, 0x2, P3 ;  /* 0x000000440f0b7211 */ /* 0x000fc600018f16ff */
[----:B------:R-:W-:Y:S04]  /*16f90*/  @P2 STG.E desc[UR40][R8.64], R50 ;  /* 0x0000003208002986 */ /* 0x000fe8000c101928 */
[----:B------:R1:W-:Y:S01]  /*16fa0*/  @P1 STG.E desc[UR40][R10.64], R51 ;  /* 0x000000330a001986 */ /* 0x0003e2000c101928 */
[C---:B---3--:R-:W-:Y:S01]  /*16fb0*/  ISETP.LT.AND P5, PT, R24.reuse, UR15, !P0 ;  /* 0x0000000f18007c0c */ /* 0x048fe2000c7a1270 */
[----:B----4-:R-:W-:Y:S02]  /*16fc0*/  IMAD R13, R24, R69, RZ ;  /* 0x00000045180d7224 */ /* 0x010fe400078e02ff */
[----:B------:R-:W3:Y:S04]  /*16fd0*/  LDL.LU R24, [R1+0x26c] ;  /* 0x00026c0001187983 */ /* 0x000ee80000300800 */
[----:B------:R-:W4:Y:S01]  /*16fe0*/  LDL.LU R32, [R1+0x268] ;  /* 0x0002680001207983 */ /* 0x000f220000300800 */
[----:B------:R-:W-:-:S04]  /*16ff0*/  LEA R12, P3, R13, R0, 0x2 ;  /* 0x000000000d0c7211 */ /* 0x000fc800078610ff */
[----:B------:R-:W-:Y:S02]  /*17000*/  LEA.HI.X.SX32 R13, R13, R68, 0x2, P3 ;  /* 0x000000440d0d7211 */ /* 0x000fe400018f16ff */
[C---:B--2---:R-:W-:Y:S01]  /*17010*/  ISETP.LT.AND P1, PT, R26.reuse, UR15, !P0 ;  /* 0x0000000f1a007c0c */ /* 0x044fe2000c721270 */
[-C--:B------:R-:W-:Y:S02]  /*17020*/  IMAD R5, R26, R69.reuse, RZ ;  /* 0x000000451a057224 */ /* 0x080fe400078e02ff */
[----:B------:R-:W2:Y:S01]  /*17030*/  LDL.LU R26, [R1+0x264] ;  /* 0x00026400011a7983 */ /* 0x000ea20000300800 */
[C---:B------:R-:W-:Y:S01]  /*17040*/  ISETP.LT.AND P3, PT, R2.reuse, UR15, !P0 ;  /* 0x0000000f02007c0c */ /* 0x040fe2000c761270 */
[-C--:B------:R-:W-:Y:S02]  /*17050*/  IMAD R7, R2, R69.reuse, RZ ;  /* 0x0000004502077224 */ /* 0x080fe400078e02ff */
[----:B------:R-:W2:Y:S01]  /*17060*/  LDL.LU R2, [R1+0x260] ;  /* 0x0002600001027983 */ /* 0x000ea20000300800 */
[CC--:B------:R-:W-:Y:S01]  /*17070*/  IMAD R15, R14.reuse, R69.reuse, RZ ;  /* 0x000000450e0f7224 */ /* 0x0c0fe200078e02ff */
[----:B------:R-:W-:Y:S01]  /*17080*/  ISETP.LT.AND P2, PT, R14, UR15, !P0 ;  /* 0x0000000f0e007c0c */ /* 0x000fe2000c741270 */
[----:B------:R-:W-:Y:S01]  /*17090*/  IMAD R25, R34, R69, RZ ;  /* 0x0000004522197224 */ /* 0x000fe200078e02ff */
[----:B------:R1:W-:Y:S02]  /*170a0*/  @P5 STG.E desc[UR40][R12.64], R52 ;  /* 0x000000340c005986 */ /* 0x0003e4000c101928 */
[----:B------:R-:W-:-:S02]  /*170b0*/  LEA R14, P6, R15, R0, 0x2 ;  /* 0x000000000f0e7211 */ /* 0x000fc400078c10ff */
[----:B------:R-:W2:Y:S02]  /*170c0*/  LDL.LU R42, [R1+0x25c] ;  /* 0x00025c00012a7983 */ /* 0x000ea40000300800 */
[----:B------:R-:W-:Y:S02]  /*170d0*/  LEA.HI.X.SX32 R15, R15, R68, 0x2, P6 ;  /* 0x000000440f0f7211 */ /* 0x000fe400030f16ff */
[-C--:B-1----:R-:W-:Y:S01]  /*170e0*/  LEA R10, P6, R7, R0.reuse, 0x2 ;  /* 0x00000000070a7211 */ /* 0x082fe200078c10ff */
[----:B------:R-:W2:Y:S01]  /*170f0*/  LDL.LU R41, [R1+0x258] ;  /* 0x0002580001297983 */ /* 0x000ea20000300800 */
[----:B------:R-:W-:-:S03]  /*17100*/  LEA R8, P5, R5, R0, 0x2 ;  /* 0x0000000005087211 */ /* 0x000fc600078a10ff */
[----:B------:R1:W-:Y:S01]  /*17110*/  @P2 STG.E desc[UR40][R14.64], R53 ;  /* 0x000000350e002986 */ /* 0x0003e2000c101928 */
[----:B------:R-:W-:Y:S02]  /*17120*/  ISETP.LT.AND P2, PT, R34, UR15, !P0 ;  /* 0x0000000f22007c0c */ /* 0x000fe4000c741270 */
[----:B------:R-:W-:Y:S01]  /*17130*/  LEA.HI.X.SX32 R11, R7, R68, 0x2, P6 ;  /* 0x00000044070b7211 */ /* 0x000fe200030f16ff */
[----:B------:R-:W2:Y:S01]  /*17140*/  LDL.LU R40, [R1+0x454] ;  /* 0x0004540001287983 */ /* 0x000ea20000300800 */
[----:B------:R-:W-:Y:S02]  /*17150*/  LEA R12, P6, R25, R0, 0x2 ;  /* 0x00000000190c7211 */ /* 0x000fe400078c10ff */
[-C--:B------:R-:W-:Y:S02]  /*17160*/  LEA.HI.X.SX32 R9, R5, R68.reuse, 0x2, P5 ;  /* 0x0000004405097211 */ /* 0x080fe400028f16ff */
[----:B------:R-:W-:Y:S01]  /*17170*/  LEA.HI.X.SX32 R13, R25, R68, 0x2, P6 ;  /* 0x00000044190d7211 */ /* 0x000fe200030f16ff */
[C---:B------:R-:W-:Y:S01]  /*17180*/  IMAD R27, R33.reuse, R69, RZ ;  /* 0x00000045211b7224 */ /* 0x040fe200078e02ff */
[----:B------:R-:W2:Y:S04]  /*17190*/  LDS.128 R4, [R3+UR10] ;  /* 0x0000000a03047984 */ /* 0x000ea80008000c00 */
[----:B------:R3:W-:Y:S01]  /*171a0*/  @P1 STG.E desc[UR40][R8.64], R54 ;  /* 0x0000003608001986 */ /* 0x0007e2000c101928 */
[----:B------:R-:W-:-:S03]  /*171b0*/  ISETP.LT.AND P1, PT, R33, UR15, !P0 ;  /* 0x0000000f21007c0c */ /* 0x000fc6000c721270 */
[----:B------:R2:W-:Y:S04]  /*171c0*/  @P3 STG.E desc[UR40][R10.64], R55 ;  /* 0x000000370a003986 */ /* 0x0005e8000c101928 */
[----:B------:R-:W-:Y:S01]  /*171d0*/  @P2 STG.E desc[UR40][R12.64], R60 ;  /* 0x0000003c0c002986 */ /* 0x000fe2000c101928 */
[----:B-1----:R-:W-:-:S04]  /*171e0*/  LEA R14, P5, R27, R0, 0x2 ;  /* 0x000000001b0e7211 */ /* 0x002fc800078a10ff */
[----:B------:R-:W-:-:S05]  /*171f0*/  LEA.HI.X.SX32 R15, R27, R68, 0x2, P5 ;  /* 0x000000441b0f7211 */ /* 0x000fca00028f16ff */
[----:B------:R-:W-:Y:S01]  /*17200*/  @P1 STG.E desc[UR40][R14.64], R61 ;  /* 0x0000003d0e001986 */ /* 0x000fe2000c101928 */
[CC--:B----4-:R-:W-:Y:S01]  /*17210*/  IMAD R35, R32.reuse, R69.reuse, RZ ;  /* 0x0000004520237224 */ /* 0x0d0fe200078e02ff */
[----:B------:R-:W-:Y:S02]  /*17220*/  ISETP.LT.AND P2, PT, R32, UR15, !P0 ;  /* 0x0000000f20007c0c */ /* 0x000fe4000c741270 */
[----:B------:R-:W4:Y:S01]  /*17230*/  LDL.LU R32, [R1+0x254] ;  /* 0x0002540001207983 */ /* 0x000f220000300800 */
[C---:B---3--:R-:W-:Y:S01]  /*17240*/  IMAD R33, R24.reuse, R69, RZ ;  /* 0x0000004518217224 */ /* 0x048fe200078e02ff */
[C---:B------:R-:W-:Y:S02]  /*17250*/  LEA R8, P5, R35.reuse, R0, 0x2 ;  /* 0x0000000023087211 */ /* 0x040fe400078a10ff */
[----:B------:R-:W-:Y:S01]  /*17260*/  ISETP.LT.AND P3, PT, R24, UR15, !P0 ;  /* 0x0000000f18007c0c */ /* 0x000fe2000c761270 */
[----:B------:R-:W3:Y:S01]  /*17270*/  LDL.LU R34, [R1+0x450] ;  /* 0x0004500001227983 */ /* 0x000ee20000300800 */
[----:B------:R-:W-:-:S02]  /*17280*/  LEA.HI.X.SX32 R9, R35, R68, 0x2, P5 ;  /* 0x0000004423097211 */ /* 0x000fc400028f16ff */
[----:B------:R-:W-:-:S04]  /*17290*/  LEA R24, P6, R33, R0, 0x2 ;  /* 0x0000000021187211 */ /* 0x000fc800078c10ff */
[----:B------:R-:W-:-:S05]  /*172a0*/  LEA.HI.X.SX32 R25, R33, R68, 0x2, P6 ;  /* 0x0000004421197211 */ /* 0x000fca00030f16ff */
[----:B------:R1:W-:Y:S01]  /*172b0*/  @P3 STG.E desc[UR40][R24.64], R62 ;  /* 0x0000003e18003986 */ /* 0x0003e2000c101928 */
[C---:B--2---:R-:W-:Y:S01]  /*172c0*/  ISETP.LT.AND P1, PT, R26.reuse, UR15, !P0 ;  /* 0x0000000f1a007c0c */ /* 0x044fe2000c721270 */
[-C--:B------:R-:W-:Y:S02]  /*172d0*/  IMAD R11, R26, R69.reuse, RZ ;  /* 0x000000451a0b7224 */ /* 0x080fe400078e02ff */
[----:B------:R-:W2:Y:S01]  /*172e0*/  LDL.LU R26, [R1+0x44c] ;  /* 0x00044c00011a7983 */ /* 0x000ea20000300800 */
[C---:B------:R-:W-:Y:S01]  /*172f0*/  ISETP.LT.AND P5, PT, R2.reuse, UR15, !P0 ;  /* 0x0000000f02007c0c */ /* 0x040fe2000c7a1270 */
[-C--:B------:R-:W-:Y:S02]  /*17300*/  IMAD R27, R2, R69.reuse, RZ ;  /* 0x00000045021b7224 */ /* 0x080fe400078e02ff */
[----:B------:R-:W3:Y:S04]  /*17310*/  LDL.LU R2, [R1+0x448] ;  /* 0x0004480001027983 */ /* 0x000ee80000300800 */
[----:B-1----:R-:W3:Y:S01]  /*17320*/  LDL.LU R24, [R1+0x444] ;  /* 0x0004440001187983 */ /* 0x002ee20000300800 */
[----:B------:R-:W-:Y:S01]  /*17330*/  LEA R10, P3, R11, R0, 0x2 ;  /* 0x000000000b0a7211 */ /* 0x000fe200078610ff */
[----:B------:R-:W-:-:S02]  /*17340*/  IMAD R15, R42, R69, RZ ;  /* 0x000000452a0f7224 */ /* 0x000fc400078e02ff */
[----:B------:R1:W-:Y:S01]  /*17350*/  @P2 STG.E desc[UR40][R8.64], R63 ;  /* 0x0000003f08002986 */ /* 0x0003e2000c101928 */
[----:B------:R-:W-:Y:S02]  /*17360*/  LEA.HI.X.SX32 R11, R11, R68, 0x2, P3 ;  /* 0x000000440b0b7211 */ /* 0x000fe400018f16ff */
[----:B------:R-:W-:Y:S01]  /*17370*/  ISETP.LT.AND P2, PT, R42, UR15, !P0 ;  /* 0x0000000f2a007c0c */ /* 0x000fe2000c741270 */
[----:B------:R-:W-:Y:S01]  /*17380*/  IMAD R25, R41, R69, RZ ;  /* 0x0000004529197224 */ /* 0x000fe200078e02ff */
[-C--:B------:R-:W-:Y:S01]  /*17390*/  LEA R12, P6, R27, R0.reuse, 0x2 ;  /* 0x000000001b0c7211 */ /* 0x080fe200078c10ff */
[----:B------:R4:W-:Y:S01]  /*173a0*/  @P1 STG.E desc[UR40][R10.64], R4 ;  /* 0x000000040a001986 */ /* 0x0009e2000c101928 */
[----:B------:R-:W-:Y:S02]  /*173b0*/  LEA R14, P1, R15, R0, 0x2 ;  /* 0x000000000f0e7211 */ /* 0x000fe400078210ff */
[-C--:B------:R-:W-:Y:S01]  /*173c0*/  LEA.HI.X.SX32 R13, R27, R68.reuse, 0x2, P6 ;  /* 0x000000441b0d7211 */ /* 0x080fe200030f16ff */
[----:B------:R-:W3:Y:S01]  /*173d0*/  LDL.LU R33, [R1+0x440] ;  /* 0x0004400001217983 */ /* 0x000ee20000300800 */
[----:B------:R-:W-:-:S02]  /*173e0*/  LEA.HI.X.SX32 R15, R15, R68, 0x2, P1 ;  /* 0x000000440f0f7211 */ /* 0x000fc400008f16ff */
[----:B------:R-:W-:Y:S01]  /*173f0*/  ISETP.LT.AND P3, PT, R41, UR15, !P0 ;  /* 0x0000000f29007c0c */ /* 0x000fe2000c761270 */
[----:B------:R4:W-:Y:S01]  /*17400*/  @P5 STG.E desc[UR40][R12.64], R5 ;  /* 0x000000050c005986 */ /* 0x0009e2000c101928 */
[----:B-1----:R-:W-:-:S03]  /*17410*/  LEA R8, P5, R25, R0, 0x2 ;  /* 0x0000000019087211 */ /* 0x002fc600078a10ff */
[----:B------:R1:W-:Y:S01]  /*17420*/  @P2 STG.E desc[UR40][R14.64], R6 ;  /* 0x000000060e002986 */ /* 0x0003e2000c101928 */
[----:B------:R-:W-:-:S07]  /*17430*/  LEA.HI.X.SX32 R9, R25, R68, 0x2, P5 ;  /* 0x0000004419097211 */ /* 0x000fce00028f16ff */
[----:B------:R-:W-:Y:S01]  /*17440*/  @P3 STG.E desc[UR40][R8.64], R7 ;  /* 0x0000000708003986 */ /* 0x000fe2000c101928 */
[C---:B----4-:R-:W-:Y:S01]  /*17450*/  IMAD R27, R32.reuse, R69, RZ ;  /* 0x00000045201b7224 */ /* 0x050fe200078e02ff */
[----:B------:R-:W-:Y:S02]  /*17460*/  ISETP.LT.AND P1, PT, R32, UR15, !P0 ;  /* 0x0000000f20007c0c */ /* 0x000fe4000c721270 */
[----:B------:R-:W4:Y:S02]  /*17470*/  LDL.LU R32, [R1+0x43c] ;  /* 0x00043c0001207983 */ /* 0x000f240000300800 */
[----:B------:R-:W-:Y:S01]  /*17480*/  LEA R10, P2, R27, R0, 0x2 ;  /* 0x000000001b0a7211 */ /* 0x000fe200078410ff */
[----:B------:R-:W-:-:S03]  /*17490*/  IMAD R25, R69, 0x2, R27 ;  /* 0x0000000245197824 */ /* 0x000fc600078e021b */
[----:B------:R-:W-:Y:S01]  /*174a0*/  LEA.HI.X.SX32 R11, R27, R68, 0x2, P2 ;  /* 0x000000441b0b7211 */ /* 0x000fe200010f16ff */
[----:B------:R-:W-:Y:S01]  /*174b0*/  IMAD R13, R69, 0x2, R25 ;  /* 0x00000002450d7824 */ /* 0x000fe200078e0219 */
[----:B------:R-:W4:Y:S01]  /*174c0*/  LDL.LU R27, [R1+0x438] ;  /* 0x00043800011b7983 */ /* 0x000f220000300800 */
[----:B------:R-:W-:-:S03]  /*174d0*/  LEA R4, P5, R25, R0, 0x2 ;  /* 0x0000000019047211 */ /* 0x000fc600078a10ff */
[----:B------:R2:W-:Y:S01]  /*174e0*/  @P1 STG.E desc[UR40][R10.64], R16 ;  /* 0x000000100a001986 */ /* 0x0005e2000c101928 */
[----:B------:R-:W-:Y:S02]  /*174f0*/  LEA.HI.X.SX32 R5, R25, R68, 0x2, P5 ;  /* 0x0000004419057211 */ /* 0x000fe400028f16ff */
[----:B------:R-:W-:Y:S01]  /*17500*/  LEA R12, P5, R13, R0, 0x2 ;  /* 0x000000000d0c7211 */ /* 0x000fe200078a10ff */
[----:B-1----:R-:W-:-:S03]  /*17510*/  IMAD R15, R69, 0x2, R13 ;  /* 0x00000002450f7824 */ /* 0x002fc600078e020d */
[----:B------:R-:W-:Y:S02]  /*17520*/  LEA.HI.X.SX32 R13, R13, R68, 0x2, P5 ;  /* 0x000000440d0d7211 */ /* 0x000fe400028f16ff */
[----:B--2---:R-:W-:Y:S02]  /*17530*/  ISETP.LT.AND P2, PT, R26, UR15, !P0 ;  /* 0x0000000f1a007c0c */ /* 0x004fe4000c741270 */
[----:B------:R-:W2:Y:S01]  /*17540*/  LDL.LU R26, [R1+0x434] ;  /* 0x00043400011a7983 */ /* 0x000ea20000300800 */
[----:B---3--:R-:W-:-:S03]  /*17550*/  ISETP.LT.AND P1, PT, R2, UR15, !P0 ;  /* 0x0000000f02007c0c */ /* 0x008fc6000c721270 */
[----:B------:R-:W3:Y:S01]  /*17560*/  LDL.LU R2, [R1+0x430] ;  /* 0x0004300001027983 */ /* 0x000ee20000300800 */
[----:B------:R-:W-:-:S03]  /*17570*/  ISETP.LT.AND P5, PT, R24, UR15, !P0 ;  /* 0x0000000f18007c0c */ /* 0x000fc6000c7a1270 */
[----:B------:R-:W2:Y:S04]  /*17580*/  LDL.LU R24, [R1+0x42c] ;  /* 0x00042c0001187983 */ /* 0x000ea80000300800 */
[----:B------:R-:W2:Y:S04]  /*17590*/  LDL.LU R16, [R1+0x428] ;  /* 0x0004280001107983 */ /* 0x000ea80000300800 */
[----:B------:R-:W2:Y:S01]  /*175a0*/  LDL.LU R14, [R1+0x424] ;  /* 0x00042400010e7983 */ /* 0x000ea20000300800 */
[----:B------:R-:W-:Y:S01]  /*175b0*/  ISETP.LT.AND P6, PT, R40, UR15, !P0 ;  /* 0x0000000f28007c0c */ /* 0x000fe2000c7c1270 */
[----:B------:R-:W-:-:S02]  /*175c0*/  IMAD R9, R69, 0x2, R15 ;  /* 0x0000000245097824 */ /* 0x000fc400078e020f */
[----:B------:R1:W-:Y:S01]  /*175d0*/  @P4 STG.E desc[UR40][R4.64], R17 ;  /* 0x0000001104004986 */ /* 0x0003e2000c101928 */
[----:B------:R-:W-:Y:S01]  /*175e0*/  LEA R6, P4, R15, R0, 0x2 ;  /* 0x000000000f067211 */ /* 0x000fe200078810ff */
[----:B------:R-:W-:Y:S01]  /*175f0*/  IMAD R11, R69, 0x2, R9 ;  /* 0x00000002450b7824 */ /* 0x000fe200078e0209 */
[----:B------:R-:W-:Y:S02]  /*17600*/  ISETP.LT.AND P3, PT, R34, UR15, !P0 ;  /* 0x0000000f22007c0c */ /* 0x000fe4000c761270 */
[----:B------:R-:W-:-:S05]  /*17610*/  LEA.HI.X.SX32 R7, R15, R68, 0x2, P4 ;  /* 0x000000440f077211 */ /* 0x000fca00020f16ff */
[----:B------:R1:W-:Y:S01]  /*17620*/  @P6 STG.E desc[UR40][R12.64], R18 ;  /* 0x000000120c006986 */ /* 0x0003e2000c101928 */
[----:B------:R-:W-:Y:S01]  /*17630*/  LEA R8, P6, R9, R0, 0x2 ;  /* 0x0000000009087211 */ /* 0x000fe200078c10ff */
[----:B------:R-:W-:Y:S02]  /*17640*/  IMAD R15, R69, 0x2, R11 ;  /* 0x00000002450f7824 */ /* 0x000fe400078e020b */
[----:B-1----:R-:W2:Y:S01]  /*17650*/  LDL.LU R17, [R1+0x420] ;  /* 0x0004200001117983 */ /* 0x002ea20000300800 */
[----:B------:R-:W-:Y:S02]  /*17660*/  LEA.HI.X.SX32 R9, R9, R68, 0x2, P6 ;  /* 0x0000004409097211 */ /* 0x000fe400030f16ff */
[----:B------:R-:W-:-:S04]  /*17670*/  LEA R4, P6, R11, R0, 0x2 ;  /* 0x000000000b047211 */ /* 0x000fc800078c10ff */
[----:B------:R-:W-:Y:S01]  /*17680*/  LEA.HI.X.SX32 R5, R11, R68, 0x2, P6 ;  /* 0x000000440b057211 */ /* 0x000fe200030f16ff */
[----:B------:R-:W-:Y:S01]  /*17690*/  IMAD R13, R69, 0x2, R15 ;  /* 0x00000002450d7824 */ /* 0x000fe200078e020f */
[C---:B------:R-:W-:Y:S01]  /*176a0*/  LEA R10, P6, R15.reuse, R0, 0x2 ;  /* 0x000000000f0a7211 */ /* 0x040fe200078c10ff */
[----:B------:R1:W-:Y:S03]  /*176b0*/  @P3 STG.E desc[UR40][R6.64], R19 ;  /* 0x0000001306003986 */ /* 0x0003e6000c101928 */
[----:B------:R-:W-:Y:S01]  /*176c0*/  LEA.HI.X.SX32 R11, R15, R68, 0x2, P6 ;  /* 0x000000440f0b7211 */ /* 0x000fe200030f16ff */
[----:B------:R-:W-:Y:S01]  /*176d0*/  IMAD R15, R69, 0x2, R13 ;  /* 0x00000002450f7824 */ /* 0x000fe200078e020d */
[----:B------:R-:W-:Y:S01]  /*176e0*/  ISETP.LT.AND P4, PT, R33, UR15, !P0 ;  /* 0x0000000f21007c0c */ /* 0x000fe2000c781270 */
[----:B------:R1:W-:Y:S04]  /*176f0*/  @P2 STG.E desc[UR40][R8.64], R20 ;  /* 0x0000001408002986 */ /* 0x0003e8000c101928 */
[----:B------:R-:W2:Y:S01]  /*17700*/  LDL.LU R12, [R1+0x41c] ;  /* 0x00041c00010c7983 */ /* 0x000ea20000300800 */
[----:B-1----:R-:W-:-:S03]  /*17710*/  LEA R6, P6, R13, R0, 0x2 ;  /* 0x000000000d067211 */ /* 0x002fc600078c10ff */
[----:B------:R1:W-:Y:S01]  /*17720*/  @P1 STG.E desc[UR40][R4.64], R21 ;  /* 0x0000001504001986 */ /* 0x0003e2000c101928 */
[----:B------:R-:W-:Y:S01]  /*17730*/  LEA.HI.X.SX32 R7, R13, R68, 0x2, P6 ;  /* 0x000000440d077211 */ /* 0x000fe200030f16ff */
[----:B------:R-:W-:Y:S01]  /*17740*/  IMAD R13, R69, 0x2, R15 ;  /* 0x00000002450d7824 */ /* 0x000fe200078e020f */
[C---:B------:R-:W-:Y:S01]  /*17750*/  LEA R8, P6, R15.reuse, R0, 0x2 ;  /* 0x000000000f087211 */ /* 0x040fe200078c10ff */
[----:B------:R2:W-:Y:S03]  /*17760*/  @P5 STG.E desc[UR40][R10.64], R22 ;  /* 0x000000160a005986 */ /* 0x0005e6000c101928 */
[----:B------:R-:W-:Y:S02]  /*17770*/  LEA.HI.X.SX32 R9, R15, R68, 0x2, P6 ;  /* 0x000000440f097211 */ /* 0x000fe400030f16ff */
[C---:B-1----:R-:W-:Y:S01]  /*17780*/  LEA R4, P6, R13.reuse, R0, 0x2 ;  /* 0x000000000d047211 */ /* 0x042fe200078c10ff */
[----:B------:R1:W-:Y:S03]  /*17790*/  @P4 STG.E desc[UR40][R6.64], R23 ;  /* 0x0000001706004986 */ /* 0x0003e6000c101928 */
[----:B------:R-:W-:-:S02]  /*177a0*/  LEA.HI.X.SX32 R5, R13, R68, 0x2, P6 ;  /* 0x000000440d057211 */ /* 0x000fc400030f16ff */
[----:B----4-:R-:W-:Y:S02]  /*177b0*/  ISETP.LT.AND P3, PT, R32, UR15, !P0 ;  /* 0x0000000f20007c0c */ /* 0x010fe4000c761270 */
[----:B------:R-:W-:Y:S02]  /*177c0*/  ISETP.LT.AND P2, PT, R27, UR15, !P0 ;  /* 0x0000000f1b007c0c */ /* 0x000fe4000c741270 */
[----:B---3--:R-:W-:Y:S01]  /*177d0*/  ISETP.LT.AND P5, PT, R2, UR15, !P0 ;  /* 0x0000000f02007c0c */ /* 0x008fe2000c7a1270 */
[----:B------:R-:W-:Y:S01]  /*177e0*/  IMAD R15, R69, 0x2, R13 ;  /* 0x00000002450f7824 */ /* 0x000fe200078e020d */
[----:B------:R-:W3:Y:S07]  /*177f0*/  LDL.LU R2, [R1+0x418] ;  /* 0x0004180001027983 */ /* 0x000eee0000300800 */
[----:B------:R4:W-:Y:S01]  /*17800*/  @P3 STG.E desc[UR40][R8.64], R28 ;  /* 0x0000001c08003986 */ /* 0x0009e2000c101928 */
[----:B--2---:R-:W-:-:S03]  /*17810*/  ISETP.LT.AND P3, PT, R16, UR15, !P0 ;  /* 0x0000000f10007c0c */ /* 0x004fc6000c761270 */
[----:B------:R-:W2:Y:S04]  /*17820*/  LDL.LU R18, [R1+0x414] ;  /* 0x0004140001127983 */ /* 0x000ea80000300800 */
[----:B------:R1:W-:Y:S01]  /*17830*/  @P2 STG.E desc[UR40][R4.64], R29 ;  /* 0x0000001d04002986 */ /* 0x0003e2000c101928 */
[----:B------:R-:W-:-:S03]  /*17840*/  ISETP.LT.AND P2, PT, R14, UR15, !P0 ;  /* 0x0000000f0e007c0c */ /* 0x000fc6000c741270 */
[----:B------:R-:W2:Y:S04]  /*17850*/  LDL.LU R16, [R1+0x410] ;  /* 0x0004100001107983 */ /* 0x000ea80000300800 */
[----:B------:R-:W2:Y:S01]  /*17860*/  LDL.LU R14, [R1+0x408] ;  /* 0x00040800010e7983 */ /* 0x000ea20000300800 */
[----:B------:R-:W-:Y:S01]  /*17870*/  LEA R10, P6, R15, R0, 0x2 ;  /* 0x000000000f0a7211 */ /* 0x000fe200078c10ff */
[----:B------:R-:W-:Y:S01]  /*17880*/  IMAD R13, R69, 0x2, R15 ;  /* 0x00000002450d7824 */ /* 0x000fe200078e020f */
[----:B------:R-:W-:Y:S01]  /*17890*/  ISETP.LT.AND P1, PT, R26, UR15, !P0 ;  /* 0x0000000f1a007c0c */ /* 0x000fe2000c721270 */
[----:B------:R-:W2:Y:S01]  /*178a0*/  LDS.128 R20, [R3+UR10+0x800] ;  /* 0x0008000a03147984 */ /* 0x000ea20008000c00 */
[----:B------:R-:W-:Y:S01]  /*178b0*/  LEA.HI.X.SX32 R11, R15, R68, 0x2, P6 ;  /* 0x000000440f0b7211 */ /* 0x000fe200030f16ff */
[----:B------:R-:W-:Y:S01]  /*178c0*/  IMAD R15, R69, 0x2, R13 ;  /* 0x00000002450f7824 */ /* 0x000fe200078e020d */
[----:B-1----:R-:W-:-:S02]  /*178d0*/  LEA R6, P6, R13, R0, 0x2 ;  /* 0x000000000d067211 */ /* 0x002fc400078c10ff */
[----:B------:R-:W-:Y:S02]  /*178e0*/  ISETP.LT.AND P4, PT, R24, UR15, !P0 ;  /* 0x0000000f18007c0c */ /* 0x000fe4000c781270 */
[----:B------:R-:W-:Y:S01]  /*178f0*/  LEA.HI.X.SX32 R7, R13, R68, 0x2, P6 ;  /* 0x000000440d077211 */ /* 0x000fe200030f16ff */
[----:B------:R-:W-:Y:S01]  /*17900*/  IMAD R13, R69, 0x2, R15 ;  /* 0x00000002450d7824 */ /* 0x000fe200078e020f */
[----:B----4-:R-:W-:-:S04]  /*17910*/  LEA R8, P6, R15, R0, 0x2 ;  /* 0x000000000f087211 */ /* 0x010fc800078c10ff */
[----:B------:R-:W-:Y:S01]  /*17920*/  LEA.HI.X.SX32 R9, R15, R68, 0x2, P6 ;  /* 0x000000440f097211 */ /* 0x000fe200030f16ff */
[----:B------:R-:W-:Y:S01]  /*17930*/  IMAD R15, R69, 0x2, R13 ;  /* 0x00000002450f7824 */ /* 0x000fe200078e020d */
[----:B------:R-:W-:Y:S01]  /*17940*/  LEA R4, P6, R13, R0, 0x2 ;  /* 0x000000000d047211 */ /* 0x000fe200078c10ff */
[----:B------:R1:W-:Y:S01]  /*17950*/  @P1 STG.E desc[UR40][R10.64], R30 ;  /* 0x0000001e0a001986 */ /* 0x0003e2000c101928 */
[----:B------:R-:W-:Y:S02]  /*17960*/  ISETP.LT.AND P1, PT, R17, UR15, !P0 ;  /* 0x0000000f11007c0c */ /* 0x000fe4000c721270 */
[----:B------:R-:W-:Y:S01]  /*17970*/  LEA.HI.X.SX32 R5, R13, R68, 0x2, P6 ;  /* 0x000000440d057211 */ /* 0x000fe200030f16ff */
[----:B------:R-:W-:Y:S01]  /*17980*/  IMAD R13, R69, 0x2, R15 ;  /* 0x00000002450d7824 */ /* 0x000fe200078e020f */
[----:B------:R4:W-:Y:S01]  /*17990*/  @P5 STG.E desc[UR40][R6.64], R31 ;  /* 0x0000001f06005986 */ /* 0x0009e2000c101928 */
[----:B------:R-:W-:-:S03]  /*179a0*/  ISETP.LT.AND P5, PT, R12, UR15, !P0 ;  /* 0x0000000f0c007c0c */ /* 0x000fc6000c7a1270 */
[----:B------:R-:W2:Y:S01]  /*179b0*/  LDL.LU R17, [R1+0x400] ;  /* 0x0004000001117983 */ /* 0x000ea20000300800 */
[----:B-1----:R-:W-:-:S03]  /*179c0*/  LEA R10, P6, R15, R0, 0x2 ;  /* 0x000000000f0a7211 */ /* 0x002fc600078c10ff */
[----:B------:R1:W-:Y:S01]  /*179d0*/  @P4 STG.E desc[UR40][R8.64], R36 ;  /* 0x0000002408004986 */ /* 0x0003e2000c101928 */
[----:B------:R-:W-:-:S03]  /*179e0*/  LEA.HI.X.SX32 R11, R15, R68, 0x2, P6 ;  /* 0x000000440f0b7211 */ /* 0x000fc600030f16ff */
[----:B------:R-:W2:Y:S01]  /*179f0*/  LDL.LU R12, [R1+0x3fc] ;  /* 0x0003fc00010c7983 */ /* 0x000ea20000300800 */
[----:B----4-:R-:W-:-:S04]  /*17a00*/  LEA R6, P6, R13, R0, 0x2 ;  /* 0x000000000d067211 */ /* 0x010fc800078c10ff */
[----:B------:R-:W-:Y:S01]  /*17a10*/  LEA.HI.X.SX32 R7, R13, R68, 0x2, P6 ;  /* 0x000000440d077211 */ /* 0x000fe200030f16ff */
[----:B------:R4:W-:Y:S04]  /*17a20*/  @P3 STG.E desc[UR40][R4.64], R37 ;  /* 0x0000002504003986 */ /* 0x0009e8000c101928 */
[----:B------:R1:W-:Y:S04]  /*17a30*/  @P2 STG.E desc[UR40][R10.64], R38 ;  /* 0x000000260a002986 */ /* 0x0003e8000c101928 */
[----:B------:R1:W-:Y:S01]  /*17a40*/  @P1 STG.E desc[UR40][R6.64], R39 ;  /* 0x0000002706001986 */ /* 0x0003e2000c101928 */
[----:B---3--:R-:W-:-:S03]  /*17a50*/  ISETP.LT.AND P4, PT, R2, UR15, !P0 ;  /* 0x0000000f02007c0c */ /* 0x008fc6000c781270 */
[----:B------:R-:W3:Y:S01]  /*17a60*/  LDL.LU R2, [R1+0x3f8] ;  /* 0x0003f80001027983 */ /* 0x000ee20000300800 */
[----:B--2---:R-:W-:-:S03]  /*17a70*/  ISETP.LT.AND P3, PT, R18, UR15, !P0 ;  /* 0x0000000f12007c0c */ /* 0x004fc6000c761270 */
[----:B------:R-:W2:Y:S01]  /*17a80*/  LDL.LU R18, [R1+0x3f4] ;  /* 0x0003f40001127983 */ /* 0x000ea20000300800 */
[----:B------:R-:W-:-:S03]  /*17a90*/  ISETP.LT.AND P2, PT, R16, UR15, !P0 ;  /* 0x0000000f10007c0c */ /* 0x000fc6000c741270 */
[----:B------:R-:W2:Y:S01]  /*17aa0*/  LDL.LU R16, [R1+0x3f0] ;  /* 0x0003f00001107983 */ /* 0x000ea20000300800 */
[----:B------:R-:W-:-:S03]  /*17ab0*/  ISETP.LT.AND P1, PT, R14, UR15, !P0 ;  /* 0x0000000f0e007c0c */ /* 0x000fc6000c721270 */
[----:B------:R-:W2:Y:S01]  /*17ac0*/  LDL.LU R14, [R1+0x3d4] ;  /* 0x0003d400010e7983 */ /* 0x000ea20000300800 */
[----:B------:R-:W-:-:S04]  /*17ad0*/  IMAD R15, R69, 0x2, R13 ;  /* 0x00000002450f7824 */ /* 0x000fc800078e020d */
[----:B------:R-:W-:Y:S01]  /*17ae0*/  IMAD R13, R69, 0x2, R15 ;  /* 0x00000002450d7824 */ /* 0x000fe200078e020f */
[----:B-1----:R-:W-:-:S04]  /*17af0*/  LEA R8, P6, R15, R0, 0x2 ;  /* 0x000000000f087211 */ /* 0x002fc800078c10ff */
[----:B------:R-:W-:Y:S01]  /*17b00*/  LEA.HI.X.SX32 R9, R15, R68, 0x2, P6 ;  /* 0x000000440f097211 */ /* 0x000fe200030f16ff */
[----:B------:R-:W-:Y:S01]  /*17b10*/  IMAD R15, R69, 0x2, R13 ;  /* 0x00000002450f7824 */ /* 0x000fe200078e020d */
[----:B----4-:R-:W-:-:S04]  /*17b20*/  LEA R4, P6, R13, R0, 0x2 ;  /* 0x000000000d047211 */ /* 0x010fc800078c10ff */
[----:B------:R-:W-:Y:S01]  /*17b30*/  LEA.HI.X.SX32 R5, R13, R68, 0x2, P6 ;  /* 0x000000440d057211 */ /* 0x000fe200030f16ff */
[----:B------:R-:W-:Y:S01]  /*17b40*/  IMAD R13, R69, 0x2, R15 ;  /* 0x00000002450d7824 */ /* 0x000fe200078e020f */
        /* <DEDUP_REMOVED lines=10> */
[----:B-1----:R-:W-:-:S02]  /*17bf0*/  LEA R8, P6, R15, R0, 0x2 ;  /* 0x000000000f087211 */ /* 0x002fc400078c10ff */
[----:B------:R-:W-:Y:S01]  /*17c00*/  ISETP.LT.AND P4, PT, R12, UR15, !P0 ;  /* 0x0000000f0c007c0c */ /* 0x000fe2000c781270 */
        /* <DEDUP_REMOVED lines=22> */
[C---:B------:R-:W-:Y:S02]  /*17d70*/  LEA R8, P6, R15.reuse, R0, 0x2 ;  /* 0x000000000f087211 */ /* 0x040fe400078c10ff */
[----:B------:R-:W-:Y:S02]  /*17d80*/  ISETP.LT.AND P2, PT, R18, UR15, !P0 ;  /* 0x0000000f12007c0c */ /* 0x000fe4000c741270 */
[----:B------:R-:W-:Y:S01]  /*17d90*/  LEA.HI.X.SX32 R9, R15, R68, 0x2, P6 ;  /* 0x000000440f097211 */ /* 0x000fe200030f16ff */
[----:B------:R-:W-:Y:S01]  /*17da0*/  IMAD R15, R69, 0x2, R13 ;  /* 0x00000002450f7824 */ /* 0x000fe200078e020d */
[C---:B------:R-:W-:Y:S01]  /*17db0*/  LEA R4, P6, R13.reuse, R0, 0x2 ;  /* 0x000000000d047211 */ /* 0x040fe200078c10ff */
[----:B------:R1:W-:Y:S03]  /*17dc0*/  @P4 STG.E desc[UR40][R10.64], R58 ;  /* 0x0000003a0a004986 */ /* 0x0003e6000c101928 */
[----:B------:R-:W-:Y:S01]  /*17dd0*/  LEA.HI.X.SX32 R5, R13, R68, 0x2, P6 ;  /* 0x000000440d057211 */ /* 0x000fe200030f16ff */
[----:B------:R4:W-:Y:S01]  /*17de0*/  @P3 STG.E desc[UR40][R6.64], R59 ;  /* 0x0000003b06003986 */ /* 0x0009e2000c101928 */
[----:B-1----:R-:W-:-:S03]  /*17df0*/  IMAD R11, R69, 0x2, R15 ;  /* 0x00000002450b7824 */ /* 0x002fc600078e020f */
[----:B------:R1:W-:Y:S01]  /*17e00*/  @P2 STG.E desc[UR40][R8.64], R64 ;  /* 0x0000004008002986 */ /* 0x0003e2000c101928 */
[----:B------:R-:W-:Y:S01]  /*17e10*/  IMAD R13, R69, 0x2, R11 ;  /* 0x00000002450d7824 */ /* 0x000fe200078e020b */
[----:B------:R-:W-:Y:S02]  /*17e20*/  ISETP.LT.AND P4, PT, R17, UR15, !P0 ;  /* 0x0000000f11007c0c */ /* 0x000fe4000c781270 */
[----:B------:R2:W-:Y:S01]  /*17e30*/  @P1 STG.E desc[UR40][R4.64], R65 ;  /* 0x0000004104001986 */ /* 0x0005e2000c101928 */
[----:B----4-:R-:W-:Y:S01]  /*17e40*/  LEA R6, P1, R11, R0, 0x2 ;  /* 0x000000000b067211 */ /* 0x010fe200078210ff */
[----:B------:R-:W-:-:S03]  /*17e50*/  IMAD R17, R69, 0x2, R13 ;  /* 0x0000000245117824 */ /* 0x000fc600078e020d */
[----:B------:R-:W-:Y:S02]  /*17e60*/  LEA.HI.X.SX32 R7, R11, R68, 0x2, P1 ;  /* 0x000000440b077211 */ /* 0x000fe400008f16ff */
[C---:B-1----:R-:W-:Y:S02]  /*17e70*/  LEA R8, P1, R17.reuse, R0, 0x2 ;  /* 0x0000000011087211 */ /* 0x042fe400078210ff */
[----:B------:R-:W-:Y:S02]  /*17e80*/  ISETP.LT.AND P3, PT, R12, UR15, !P0 ;  /* 0x0000000f0c007c0c */ /* 0x000fe4000c761270 */
[----:B------:R-:W-:Y:S02]  /*17e90*/  LEA.HI.X.SX32 R9, R17, R68, 0x2, P1 ;  /* 0x0000004411097211 */ /* 0x000fe400008f16ff */
[----:B---3--:R-:W-:Y:S02]  /*17ea0*/  ISETP.LT.AND P2, PT, R2, UR15, !P0 ;  /* 0x0000000f02007c0c */ /* 0x008fe4000c741270 */
[----:B------:R-:W-:-:S04]  /*17eb0*/  LEA R2, P6, R15, R0, 0x2 ;  /* 0x000000000f027211 */ /* 0x000fc800078c10ff */
[----:B------:R-:W-:Y:S01]  /*17ec0*/  LEA.HI.X.SX32 R3, R15, R68, 0x2, P6 ;  /* 0x000000440f037211 */ /* 0x000fe200030f16ff */
[----:B------:R-:W-:Y:S01]  /*17ed0*/  IMAD R15, R69, 0x2, R17 ;  /* 0x00000002450f7824 */ /* 0x000fe200078e0211 */
[----:B------:R-:W-:-:S03]  /*17ee0*/  LEA R10, P6, R13, R0, 0x2 ;  /* 0x000000000d0a7211 */ /* 0x000fc600078c10ff */
[----:B------:R-:W-:Y:S01]  /*17ef0*/  IMAD R69, R69, 0x2, R15 ;  /* 0x0000000245457824 */ /* 0x000fe200078e020f */
[----:B------:R-:W-:Y:S02]  /*17f00*/  LEA.HI.X.SX32 R11, R13, R68, 0x2, P6 ;  /* 0x000000440d0b7211 */ /* 0x000fe400030f16ff */
[C---:B------:R-:W-:Y:S02]  /*17f10*/  LEA R12, P6, R15.reuse, R0, 0x2 ;  /* 0x000000000f0c7211 */ /* 0x040fe400078c10ff */
[----:B--2---:R-:W-:Y:S02]  /*17f20*/  ISETP.LT.AND P1, PT, R16, UR15, !P0 ;  /* 0x0000000f10007c0c */ /* 0x004fe4000c721270 */
[----:B------:R-:W-:Y:S02]  /*17f30*/  ISETP.LT.AND P0, PT, R14, UR15, !P0 ;  /* 0x0000000f0e007c0c */ /* 0x000fe4000c701270 */
[----:B------:R-:W-:Y:S02]  /*17f40*/  LEA.HI.X.SX32 R13, R15, R68, 0x2, P6 ;  /* 0x000000440f0d7211 */ /* 0x000fe400030f16ff */
[C---:B------:R-:W-:Y:S01]  /*17f50*/  LEA R4, P6, R69.reuse, R0, 0x2 ;  /* 0x0000000045047211 */ /* 0x040fe200078c10ff */
[----:B------:R1:W-:Y:S03]  /*17f60*/  @P5 STG.E desc[UR40][R2.64], R66 ;  /* 0x0000004202005986 */ /* 0x0003e6000c101928 */
[----:B------:R-:W-:Y:S01]  /*17f70*/  LEA.HI.X.SX32 R5, R69, R68, 0x2, P6 ;  /* 0x0000004445057211 */ /* 0x000fe200030f16ff */
[----:B------:R1:W-:Y:S04]  /*17f80*/  @P4 STG.E desc[UR40][R6.64], R67 ;  /* 0x0000004306004986 */ /* 0x0003e8000c101928 */
[----:B------:R1:W-:Y:S04]  /*17f90*/  @P3 STG.E desc[UR40][R10.64], R20 ;  /* 0x000000140a003986 */ /* 0x0003e8000c101928 */
[----:B------:R1:W-:Y:S04]  /*17fa0*/  @P2 STG.E desc[UR40][R8.64], R21 ;  /* 0x0000001508002986 */ /* 0x0003e8000c101928 */
[----:B------:R1:W-:Y:S04]  /*17fb0*/  @P1 STG.E desc[UR40][R12.64], R22 ;  /* 0x000000160c001986 */ /* 0x0003e8000c101928 */
[----:B------:R1:W-:Y:S01]  /*17fc0*/  @P0 STG.E desc[UR40][R4.64], R23 ;  /* 0x0000001704000986 */ /* 0x0003e2000c101928 */
[----:B------:R-:W-:Y:S06]  /*17fd0*/  BAR.SYNC.DEFER_BLOCKING 0x0 ;  /* 0x0000000000007b1d */ /* 0x000fec0000010000 */
[----:B------:R-:W-:Y:S05]  /*17fe0*/  BRA.U UP0, `(.L_x_13) ;  /* 0x0000000100a07547 */ /* 0x000fea000b800000 */
[----:B------:R-:W2:Y:S01]  /*17ff0*/  S2UR UR5, SR_CgaCtaId ;  /* 0x00000000000579c3 */ /* 0x000ea20000008800 */
[----:B------:R-:W-:Y:S01]  /*18000*/  NOP ;  /* 0x0000000000007918 */ /* 0x000fe20000000000 */
[----:B------:R-:W-:Y:S01]  /*18010*/  UMOV UR4, 0x50 ;  /* 0x0000005000047882 */ /* 0x000fe20000000000 */
[----:B------:R-:W-:Y:S02]  /*18020*/  IMAD.U32 R0, RZ, RZ, UR11 ;  /* 0x0000000bff007e24 */ /* 0x000fe4000f8e00ff */
[----:B-1----:R-:W-:Y:S02]  /*18030*/  IMAD.MOV.U32 R3, RZ, RZ, 0xf ;  /* 0x0000000fff037424 */ /* 0x002fe400078e00ff */
[----:B------:R-:W-:Y:S01]  /*18040*/  IMAD.MOV.U32 R7, RZ, RZ, 0x1 ;  /* 0x00000001ff077424 */ /* 0x000fe200078e00ff */
[----:B------:R-:W-:-:S04]  /*18050*/  LOP3.LUT R0, R0, 0xffff, RZ, 0xc0, !PT ;  /* 0x0000ffff00007812 */ /* 0x000fc800078ec0ff */
[----:B------:R-:W-:-:S05]  /*18060*/  SHF.R.U32.HI R0, RZ, 0x5, R0 ;  /* 0x00000005ff007819 */ /* 0x000fca0000011600 */
[----:B------:R-:W-:Y:S01]  /*18070*/  VIADD R2, R0, 0x10 ;  /* 0x0000001000027836 */ /* 0x000fe20000000000 */
[----:B------:R-:W-:Y:S01]  /*18080*/  SHF.L.U32 R0, R3, R0, RZ ;  /* 0x0000000003007219 */ /* 0x000fe200000006ff */
[----:B--2---:R-:W-:-:S03]  /*18090*/  ULEA UR6, UR5, UR4, 0x18 ;  /* 0x0000000405067291 */ /* 0x004fc6000f8ec0ff */
[----:B------:R-:W-:-:S04]  /*180a0*/  SHF.L.U32 R3, R7, R2, RZ ;  /* 0x0000000207037219 */ /* 0x000fc800000006ff */
[----:B------:R-:W-:Y:S02]  /*180b0*/  LOP3.LUT R0, R3, R0, RZ, 0xfc, !PT ;  /* 0x0000000003007212 */ /* 0x000fe400078efcff */
[----:B------:R-:W1:Y:S02]  /*180c0*/  LDS R5, [UR6] ;  /* 0x00000006ff057984 */ /* 0x000e640008000800 */
[C---:B------:R-:W-:Y:S02]  /*180d0*/  LOP3.LUT R2, R0.reuse, 0xffff, RZ, 0xc0, !PT ;  /* 0x0000ffff00027812 */ /* 0x040fe400078ec0ff */
[----:B-1----:R-:W-:-:S04]  /*180e0*/  LOP3.LUT R3, R0, 0xffff, R5, 0x80, !PT ;  /* 0x0000ffff00037812 */ /* 0x002fc800078e8005 */
[----:B------:R-:W-:-:S13]  /*180f0*/  ISETP.NE.AND P0, PT, R3, R2, PT ;  /* 0x000000020300720c */ /* 0x000fda0003f05270 */
[----:B------:R-:W-:Y:S05]  /*18100*/  @P0 BRA `(.L_x_14) ;  /* 0x0000000000500947 */ /* 0x000fea0003800000 */
[----:B------:R-:W-:Y:S02]  /*18110*/  SHF.R.U32.HI R5, RZ, 0x10, R5 ;  /* 0x00000010ff057819 */ /* 0x000fe40000011605 */
[----:B------:R-:W-:-:S04]  /*18120*/  SHF.R.U32.HI R2, RZ, 0x10, R0 ;  /* 0x00000010ff027819 */ /* 0x000fc80000011600 */
[----:B------:R-:W-:-:S04]  /*18130*/  LOP3.LUT R5, R5, R2, RZ, 0xc0, !PT ;  /* 0x0000000205057212 */ /* 0x000fc800078ec0ff */
[----:B------:R-:W-:-:S13]  /*18140*/  ISETP.NE.AND P0, PT, R5, R2, PT ;  /* 0x000000020500720c */ /* 0x000fda0003f05270 */
[----:B------:R-:W-:Y:S05]  /*18150*/  @P0 BRA `(.L_x_15) ;  /* 0x0000000000300947 */ /* 0x000fea0003800000 */
[----:B------:R-:W-:Y:S01]  /*18160*/  R2UR UR4, R0 ;  /* 0x00000000000472ca */ /* 0x000fe200000e0000 */
[----:B------:R-:W-:Y:S01]  /*18170*/  VOTEU.ANY UR5, UPT, PT ;  /* 0x0000000000057886 */ /* 0x000fe200038e0100 */
[----:B------:R-:W1:Y:S01]  /*18180*/  S2R R0, SR_LANEID ;  /* 0x0000000000007919 */ /* 0x000e620000000000 */
[----:B------:R-:W-:-:S10]  /*18190*/  UFLO.U32 UR5, UR5 ;  /* 0x00000005000572bd */ /* 0x000fd400080e0000 */
[----:B------:R-:W-:-:S06]  /*181a0*/  ULOP3.LUT UR4, URZ, UR4, URZ, 0x33, !UPT ;  /* 0x00000004ff047292 */ /* 0x000fcc000f8e33ff */
[----:B------:R-:W-:-:S04]  /*181b0*/  IMAD.U32 R2, RZ, RZ, UR4 ;  /* 0x00000004ff027e24 */ /* 0x000fc8000f8e00ff */
[----:B------:R-:W2:Y:S02]  /*181c0*/  REDUX UR7, R2 ;  /* 0x00000000020773c4 */ /* 0x000ea40000000000 */
[----:B------:R3:W-:Y:S01]  /*181d0*/  UTCATOMSWS.AND URZ, UR4 ;  /* 0x0000000400ff79e3 */ /* 0x0007e20008000000 */
[----:B-1----:R-:W-:Y:S01]  /*181e0*/  ISETP.EQ.U32.AND P0, PT, R0, UR5, PT ;  /* 0x0000000500007c0c */ /* 0x002fe2000bf02070 */
[----:B--2---:R-:W-:-:S12]  /*181f0*/  IMAD.U32 R0, RZ, RZ, UR7 ;  /* 0x00000007ff007e24 */ /* 0x004fd8000f8e00ff */
[----:B------:R3:W-:Y:S01]  /*18200*/  @P0 ATOMS.AND RZ, [UR6], R0 ;  /* 0x00000000ffff098c */ /* 0x0007e2000a800006 */
[----:B------:R-:W-:Y:S05]  /*18210*/  BRA `(.L_x_13) ;  /* 0x0000000000147947 */ /* 0x000fea0003800000 */
.L_x_15:
[----:B------:R-:W-:-:S07]  /*18220*/  MOV R2, 0x18240 ;  /* 0x0001824000027802 */ /* 0x000fce0000000f00 */
[----:B------:R-:W-:Y:S05]  /*18230*/  CALL.REL.NOINC `($__internal_0_$__cuda_sm10x_tcgen05_guardrail_trap_col_being_dealloced_not_returned_by_alloc) ;  /* 0x00000000002c7944 */ /* 0x000fea0003c00000 */
[----:B------:R-:W-:Y:S05]  /*18240*/  BRA `(.L_x_13) ;  /* 0x0000000000087947 */ /* 0x000fea0003800000 */
.L_x_14:
[----:B------:R-:W-:-:S07]  /*18250*/  MOV R2, 0x18270 ;  /* 0x0001827000027802 */ /* 0x000fce0000000f00 */
[----:B------:R-:W-:Y:S05]  /*18260*/  CALL.REL.NOINC `($__internal_2_$__cuda_sm10x_tcgen05_guardrail_trap_unallocated_columns_being_dealloced) ;  /* 0x0000000000387944 */ /* 0x000fea0003c00000 */
.L_x_13:
[----:B------:R-:W-:Y:S01]  /*18270*/  NOP ;  /* 0x0000000000007918 */ /* 0x000fe20000000000 */
[----:B---3--:R-:W-:Y:S05]  /*18280*/  EXIT ;  /* 0x000000000000794d */ /* 0x008fea0003800000 */
.L_x_9:
[----:B------:R-:W1:Y:S02]  /*18290*/  SYNCS.PHASECHK.TRANS64.TRYWAIT P3, [UR28], R126 ;  /* 0x0000007eff0075a7 */ /* 0x000e64000806111c */
[----:B-1----:R-:W-:Y:S05]  /*182a0*/  @!P3 BRA `(.L_x_9) ;  /* 0xfffffffc00f8b947 */ /* 0x002fea000383ffff */
[----:B------:R-:W-:Y:S05]  /*182b0*/  BRA `(.L_x_16) ;  /* 0xffffffbc005c7947 */ /* 0x000fea000383ffff */
.L_x_12:
[----:B------:R-:W1:Y:S02]  /*182c0*/  SYNCS.PHASECHK.TRANS64.TRYWAIT P0, [UR13], R2 ;  /* 0x00000002ff0075a7 */ /* 0x000e64000800110d */
[----:B-1----:R-:W-:Y:S05]  /*182d0*/  @!P0 BRA `(.L_x_12) ;  /* 0xfffffffc00f88947 */ /* 0x002fea000383ffff */
[----:B------:R-:W-:Y:S05]  /*182e0*/  BRA `(.L_x_11) ;  /* 0xffffffdc00147947 */ /* 0x000fea000383ffff */
        .weak           $__internal_0_$__cuda_sm10x_tcgen05_guardrail_trap_col_being_dealloced_not_returned_by_alloc
        .type           $__internal_0_$__cuda_sm10x_tcgen05_guardrail_trap_col_being_dealloced_not_returned_by_alloc,@function
        .size           $__internal_0_$__cuda_sm10x_tcgen05_guardrail_trap_col_being_dealloced_not_returned_by_alloc,($__internal_1_$__cuda_sm10x_tcgen05_guardrail_trap_phase_invalid_during_alloc - $__internal_0_$__cuda_sm10x_tcgen05_guardrail_trap_col_being_dealloced_not_returned_by_alloc)
$__internal_0_$__cuda_sm10x_tcgen05_guardrail_trap_col_being_dealloced_not_returned_by_alloc:
[----:B------:R-:W-:Y:S05]  /*182f0*/  BPT.TRAP 0x1 ;  /* 0x000000040000795c */ /* 0x000fea0000300000 */
[----:B------:R-:W-:-:S04]  /*18300*/  IMAD.MOV.U32 R3, RZ, RZ, 0x0 ;  /* 0x00000000ff037424 */ /* 0x000fc800078e00ff */
[----:B------:R-:W-:Y:S05]  /*18310*/  RET.REL.NODEC R2 `(matmul_kernel) ;  /* 0xfffffe7c02387950 */ /* 0x000fea0003c3ffff */
        .weak           $__internal_1_$__cuda_sm10x_tcgen05_guardrail_trap_phase_invalid_during_alloc
        .type           $__internal_1_$__cuda_sm10x_tcgen05_guardrail_trap_phase_invalid_during_alloc,@function
        .size           $__internal_1_$__cuda_sm10x_tcgen05_guardrail_trap_phase_invalid_during_alloc,($__internal_2_$__cuda_sm10x_tcgen05_guardrail_trap_unallocated_columns_being_dealloced - $__internal_1_$__cuda_sm10x_tcgen05_guardrail_trap_phase_invalid_during_alloc)
$__internal_1_$__cuda_sm10x_tcgen05_guardrail_trap_phase_invalid_during_alloc:
[----:B------:R-:W-:Y:S05]  /*18320*/  BPT.TRAP 0x1 ;  /* 0x000000040000795c */ /* 0x000fea0000300000 */
[----:B------:R-:W-:-:S04]  /*18330*/  IMAD.MOV.U32 R3, RZ, RZ, 0x0 ;  /* 0x00000000ff037424 */ /* 0x000fc800078e00ff */
[----:B------:R-:W-:Y:S05]  /*18340*/  RET.REL.NODEC R2 `(matmul_kernel) ;  /* 0xfffffe7c022c7950 */ /* 0x000fea0003c3ffff */
        .weak           $__internal_2_$__cuda_sm10x_tcgen05_guardrail_trap_unallocated_columns_being_dealloced
        .type           $__internal_2_$__cuda_sm10x_tcgen05_guardrail_trap_unallocated_columns_being_dealloced,@function
        .size           $__internal_2_$__cuda_sm10x_tcgen05_guardrail_trap_unallocated_columns_being_dealloced,(.L_x_20 - $__internal_2_$__cuda_sm10x_tcgen05_guardrail_trap_unallocated_columns_being_dealloced)
$__internal_2_$__cuda_sm10x_tcgen05_guardrail_trap_unallocated_columns_being_dealloced:
[----:B------:R-:W-:Y:S05]  /*18350*/  BPT.TRAP 0x1 ;  /* 0x000000040000795c */ /* 0x000fea0000300000 */
[----:B------:R-:W-:-:S04]  /*18360*/  IMAD.MOV.U32 R3, RZ, RZ, 0x0 ;  /* 0x00000000ff037424 */ /* 0x000fc800078e00ff */
[----:B------:R-:W-:Y:S05]  /*18370*/  RET.REL.NODEC R2 `(matmul_kernel) ;  /* 0xfffffe7c02207950 */ /* 0x000fea0003c3ffff */
.L_x_17:
[----:B------:R-:W-:-:S00]  /*18380*/  BRA `(.L_x_17) ;  /* 0xfffffffc00fc7947 */ /* 0x000fc0000383ffff */
[----:B------:R-:W-:-:S00]  /*18390*/  NOP ;  /* 0x0000000000007918 */ /* 0x000fc00000000000 */
        /* <DEDUP_REMOVED lines=14> */
.L_x_20:


//--------------------- .nv.shared.matmul_kernel  --------------------------
	.section	.nv.shared.matmul_kernel,"aw",@nobits
	.sectionflags	@""
	.align	16
	.zero		1024


//--------------------- .nv.shared.reserved.0     --------------------------
	.section	.nv.shared.reserved.0,"aw",@nobits
	.align	8
	.weak		__nv_reservedSMEM_offset_0_alias
	.size		__nv_reservedSMEM_offset_0_alias, 0, 64
	.other		__nv_reservedSMEM_offset_0_alias,@"STO_CUDA_RESERVED_SHARED STV_DEFAULT"
__nv_reservedSMEM_offset_0_alias:
	.zero		0
.nv.shared.reserved.0:
	.zero		64
	.weak		__nv_reservedSMEM_allocation_phase
	.type		__nv_reservedSMEM_allocation_phase,@object
	.size		__nv_reservedSMEM_allocation_phase,(.L_0 - __nv_reservedSMEM_allocation_phase)
__nv_reservedSMEM_allocation_phase:
	.zero		1
.L_0:
	.zero		7
	.weak		__nv_reservedSMEM_devtool_atexit_pc
	.type		__nv_reservedSMEM_devtool_atexit_pc,@object
	.size		__nv_reservedSMEM_devtool_atexit_pc,(__nv_reservedSMEM_allocation_mask - __nv_reservedSMEM_devtool_atexit_pc)
__nv_reservedSMEM_devtool_atexit_pc:
	.zero		8
	.weak		__nv_reservedSMEM_allocation_mask
	.type		__nv_reservedSMEM_allocation_mask,@object
	.size		__nv_reservedSMEM_allocation_mask,(.L_2 - __nv_reservedSMEM_allocation_mask)
__nv_reservedSMEM_allocation_mask:
	.zero		4
.L_2:


//--------------------- .nv.constant0.matmul_kernel --------------------------
	.section	.nv.constant0.matmul_kernel,"a",@progbits
	.sectionflags	@""
	.align	4
.nv.constant0.matmul_kernel:
	.zero		976


//--------------------- SYMBOLS --------------------------

	.type		.nv.reservedSmem.offset0,@object
	.size		.nv.reservedSmem.offset0,0x4
	.type		.nv.reservedSmem.cap,@object
	.size		.nv.reservedSmem.cap,0x4
